def attn_fwd(
    Q,
    K,
    V,
    Out,
    Lse,
    sm_scale,
    stride_qz,
    stride_qh,
    stride_qm,
    stride_qk,
    stride_kz,
    stride_kh,
    stride_kn,
    stride_kk,
    stride_vz,
    stride_vh,
    stride_vn,
    stride_vk,
    stride_oz,
    stride_oh,
    stride_om,
    stride_ok,
    seqlen_q,
    seqlen_k,
    BLOCK_M: tl.constexpr,
    BLOCK_N: tl.constexpr,
    HEAD_DIM: tl.constexpr,
    CAUSAL: tl.constexpr,
):
    start_m = tl.program_id(0)
    off_hz = tl.program_id(1)
    q_off = off_hz * stride_qh
    k_off = off_hz * stride_kh
    v_off = off_hz * stride_vh
    offs_m = start_m * BLOCK_M + tl.arange(0, BLOCK_M)
    offs_d = tl.arange(0, HEAD_DIM)
    offs_n = tl.arange(0, BLOCK_N)
    q_ptrs = Q + q_off + offs_m[:, None] * stride_qm + offs_d[None, :] * stride_qk
    k_ptrs = K + k_off + offs_d[:, None] * stride_kk + offs_n[None, :] * stride_kn
    v_ptrs = V + v_off + offs_n[:, None] * stride_vn + offs_d[None, :] * stride_vk
    m_i = tl.full([BLOCK_M], float("-inf"), dtype=tl.float32)
    l_i = tl.zeros([BLOCK_M], dtype=tl.float32) + 1.0
    acc = tl.zeros([BLOCK_M, HEAD_DIM], dtype=tl.float32)
    q = tl.load(q_ptrs)
    acc, l_i, m_i = _attn_fwd_inner(
        acc,
        l_i,
        m_i,
        q,
        k_ptrs,
        v_ptrs,
        sm_scale,
        stride_kn,
        stride_vn,
        start_m,
        seqlen_k,
        BLOCK_M,
        BLOCK_N,
        HEAD_DIM,
        CAUSAL,
    )
    acc = acc / l_i[:, None]
    lse = m_i + tl.math.log2(l_i) / 1.4426950408889634
    o_ptrs = (
        Out
        + off_hz * stride_oh
        + offs_m[:, None] * stride_om
        + offs_d[None, :] * stride_ok
    )
    tl.store(o_ptrs, acc.to(Out.dtype.element_ty))
    tl.store(Lse + off_hz * seqlen_q + offs_m, lse)

# config = {"BLOCK_M": 256, "BLOCK_N": 16, "HEAD_DIM": 512, "arch": "sm_80", "causal": true, "dtype": "bf16", "num_stages": 2, "num_warps": 8}
# arch = sm_80


// ===== COMPILED SASS (sm_80) =====

	.target	sm_80

	.elftype	@"ET_EXEC"


//--------------------- .note.nv.tkinfo           --------------------------
	.section	.note.nv.tkinfo,"",@"SHT_NOTE"
	.sectionflags	@"SHF_NOTE_NV_TKINFO"
	.tkinfo
        /*0018*/ 	.word	0x00000002
        /*0030*/ 	.string	""
        /*0030*/ 	.string	"ptxas"
        /*0030*/ 	.string	"Cuda compilation tools, release 13.0, V13.0.88"
        /*0030*/ 	.string	"Build cuda_13.0.r13.0/compiler.36424714_0"
        /*0030*/ 	.string	"-v  -suppress-debug-info  -lineinfo  -arch sm_80 "



//--------------------- .note.nv.cuinfo           --------------------------
	.section	.note.nv.cuinfo,"",@"SHT_NOTE"
	.sectionflags	@"SHF_NOTE_NV_CUINFO"
        /*0018*/ 	.short	0x0002
        /*001a*/ 	.short	0x0050
        /*001c*/ 	.short	0x0082
	.zero		2


//--------------------- .nv.info                  --------------------------
	.section	.nv.info,"",@"SHT_CUDA_INFO"
	.align	4


	//----- nvinfo : EIATTR_REGCOUNT
	.align		4
        /*0000*/ 	.byte	0x04, 0x2f
        /*0002*/ 	.short	(.L_2 - .L_1)
	.align		4
.L_1:
        /*0004*/ 	.word	index@(attn_fwd)
        /*0008*/ 	.word	0x00000020


	//----- nvinfo : EIATTR_FRAME_SIZE
	.align		4
.L_2:
        /*000c*/ 	.byte	0x04, 0x11
        /*000e*/ 	.short	(.L_4 - .L_3)
	.align		4
.L_3:
        /*0010*/ 	.word	index@(attn_fwd)
        /*0014*/ 	.word	0x00004410


	//----- nvinfo : EIATTR_MIN_STACK_SIZE
	.align		4
.L_4:
        /*0018*/ 	.byte	0x04, 0x12
        /*001a*/ 	.short	(.L_6 - .L_5)
	.align		4
.L_5:
        /*001c*/ 	.word	index@(attn_fwd)
        /*0020*/ 	.word	0x00004410
.L_6:


//--------------------- .nv.info.attn_fwd         --------------------------
	.section	.nv.info.attn_fwd,"",@"SHT_CUDA_INFO"
	.sectionflags	@""
	.align	4


	//----- nvinfo : EIATTR_CUDA_API_VERSION
	.align		4
        /*0000*/ 	.byte	0x04, 0x37
        /*0002*/ 	.short	(.L_8 - .L_7)
.L_7:
        /*0004*/ 	.word	0x00000082


	//----- nvinfo : EIATTR_SW2861232_WAR
	.align		4
.L_8:
        /*0008*/ 	.byte	0x01, 0x35
	.zero		2


	//----- nvinfo : EIATTR_PARAM_CBANK
	.align		4
        /*000c*/ 	.byte	0x04, 0x0a
        /*000e*/ 	.short	(.L_10 - .L_9)
	.align		4
.L_9:
        /*0010*/ 	.word	index@(.nv.constant0.attn_fwd)
        /*0014*/ 	.short	0x0160
        /*0016*/ 	.short	0x0088


	//----- nvinfo : EIATTR_CBANK_PARAM_SIZE
	.align		4
.L_10:
        /*0018*/ 	.byte	0x03, 0x19
        /*001a*/ 	.short	0x0088


	//----- nvinfo : EIATTR_KPARAM_INFO
	.align		4
        /*001c*/ 	.byte	0x04, 0x17
        /*001e*/ 	.short	(.L_12 - .L_11)
.L_11:
        /*0020*/ 	.word	0x00000000
        /*0024*/ 	.short	0x0019
        /*0026*/ 	.short	0x0080
        /*0028*/ 	.byte	0x00, 0xf4, 0x21, 0x00


	//----- nvinfo : EIATTR_KPARAM_INFO
	.align		4
.L_12:
        /*002c*/ 	.byte	0x04, 0x17
        /*002e*/ 	.short	(.L_14 - .L_13)
.L_13:
        /*0030*/ 	.word	0x00000000
        /*0034*/ 	.short	0x0018
        /*0036*/ 	.short	0x0078
        /*0038*/ 	.byte	0x00, 0xf4, 0x21, 0x00


	//----- nvinfo : EIATTR_KPARAM_INFO
	.align		4
.L_14:
        /*003c*/ 	.byte	0x04, 0x17
        /*003e*/ 	.short	(.L_16 - .L_15)
.L_15:
        /*0040*/ 	.word	0x00000000
        /*0044*/ 	.short	0x0017
        /*0046*/ 	.short	0x0070
        /*0048*/ 	.byte	0x00, 0xf0, 0x11, 0x00


	//----- nvinfo : EIATTR_KPARAM_INFO
	.align		4
.L_16:
        /*004c*/ 	.byte	0x04, 0x17
        /*004e*/ 	.short	(.L_18 - .L_17)
.L_17:
        /*0050*/ 	.word	0x00000000
        /*0054*/ 	.short	0x0016
        /*0056*/ 	.short	0x006c
        /*0058*/ 	.byte	0x00, 0xf0, 0x11, 0x00


	//----- nvinfo : EIATTR_KPARAM_INFO
	.align		4
.L_18:
        /*005c*/ 	.byte	0x04, 0x17
        /*005e*/ 	.short	(.L_20 - .L_19)
.L_19:
        /*0060*/ 	.word	0x00000000
        /*0064*/ 	.short	0x0015
        /*0066*/ 	.short	0x0068
        /*0068*/ 	.byte	0x00, 0xf0, 0x11, 0x00


	//----- nvinfo : EIATTR_KPARAM_INFO
	.align		4
.L_20:
        /*006c*/ 	.byte	0x04, 0x17
        /*006e*/ 	.short	(.L_22 - .L_21)
.L_21:
        /*0070*/ 	.word	0x00000000
        /*0074*/ 	.short	0x0014
        /*0076*/ 	.short	0x0064
        /*0078*/ 	.byte	0x00, 0xf0, 0x11, 0x00


	//----- nvinfo : EIATTR_KPARAM_INFO
	.align		4
.L_22:
        /*007c*/ 	.byte	0x04, 0x17
        /*007e*/ 	.short	(.L_24 - .L_23)
.L_23:
        /*0080*/ 	.word	0x00000000
        /*0084*/ 	.short	0x0013
        /*0086*/ 	.short	0x0060
        /*0088*/ 	.byte	0x00, 0xf0, 0x11, 0x00


	//----- nvinfo : EIATTR_KPARAM_INFO
	.align		4
.L_24:
        /*008c*/ 	.byte	0x04, 0x17
        /*008e*/ 	.short	(.L_26 - .L_25)
.L_25:
        /*0090*/ 	.word	0x00000000
        /*0094*/ 	.short	0x0012
        /*0096*/ 	.short	0x005c
        /*0098*/ 	.byte	0x00, 0xf0, 0x11, 0x00


	//----- nvinfo : EIATTR_KPARAM_INFO
	.align		4
.L_26:
        /*009c*/ 	.byte	0x04, 0x17
        /*009e*/ 	.short	(.L_28 - .L_27)
.L_27:
        /*00a0*/ 	.word	0x00000000
        /*00a4*/ 	.short	0x0011
        /*00a6*/ 	.short	0x0058
        /*00a8*/ 	.byte	0x00, 0xf0, 0x11, 0x00


	//----- nvinfo : EIATTR_KPARAM_INFO
	.align		4
.L_28:
        /*00ac*/ 	.byte	0x04, 0x17
        /*00ae*/ 	.short	(.L_30 - .L_29)
.L_29:
        /*00b0*/ 	.word	0x00000000
        /*00b4*/ 	.short	0x0010
        /*00b6*/ 	.short	0x0054
        /*00b8*/ 	.byte	0x00, 0xf0, 0x11, 0x00


	//----- nvinfo : EIATTR_KPARAM_INFO
	.align		4
.L_30:
        /*00bc*/ 	.byte	0x04, 0x17
        /*00be*/ 	.short	(.L_32 - .L_31)
.L_31:
        /*00c0*/ 	.word	0x00000000
        /*00c4*/ 	.short	0x000f
        /*00c6*/ 	.short	0x0050
        /*00c8*/ 	.byte	0x00, 0xf0, 0x11, 0x00


	//----- nvinfo : EIATTR_KPARAM_INFO
	.align		4
.L_32:
        /*00cc*/ 	.byte	0x04, 0x17
        /*00ce*/ 	.short	(.L_34 - .L_33)
.L_33:
        /*00d0*/ 	.word	0x00000000
        /*00d4*/ 	.short	0x000e
        /*00d6*/ 	.short	0x004c
        /*00d8*/ 	.byte	0x00, 0xf0, 0x11, 0x00


	//----- nvinfo : EIATTR_KPARAM_INFO
	.align		4
.L_34:
        /*00dc*/ 	.byte	0x04, 0x17
        /*00de*/ 	.short	(.L_36 - .L_35)
.L_35:
        /*00e0*/ 	.word	0x00000000
        /*00e4*/ 	.short	0x000d
        /*00e6*/ 	.short	0x0048
        /*00e8*/ 	.byte	0x00, 0xf0, 0x11, 0x00


	//----- nvinfo : EIATTR_KPARAM_INFO
	.align		4
.L_36:
        /*00ec*/ 	.byte	0x04, 0x17
        /*00ee*/ 	.short	(.L_38 - .L_37)
.L_37:
        /*00f0*/ 	.word	0x00000000
        /*00f4*/ 	.short	0x000c
        /*00f6*/ 	.short	0x0044
        /*00f8*/ 	.byte	0x00, 0xf0, 0x11, 0x00


	//----- nvinfo : EIATTR_KPARAM_INFO
	.align		4
.L_38:
        /*00fc*/ 	.byte	0x04, 0x17
        /*00fe*/ 	.short	(.L_40 - .L_39)
.L_39:
        /*0100*/ 	.word	0x00000000
        /*0104*/ 	.short	0x000b
        /*0106*/ 	.short	0x0040
        /*0108*/ 	.byte	0x00, 0xf0, 0x11, 0x00


	//----- nvinfo : EIATTR_KPARAM_INFO
	.align		4
.L_40:
        /*010c*/ 	.byte	0x04, 0x17
        /*010e*/ 	.short	(.L_42 - .L_41)
.L_41:
        /*0110*/ 	.word	0x00000000
        /*0114*/ 	.short	0x000a
        /*0116*/ 	.short	0x003c
        /*0118*/ 	.byte	0x00, 0xf0, 0x11, 0x00


	//----- nvinfo : EIATTR_KPARAM_INFO
	.align		4
.L_42:
        /*011c*/ 	.byte	0x04, 0x17
        /*011e*/ 	.short	(.L_44 - .L_43)
.L_43:
        /*0120*/ 	.word	0x00000000
        /*0124*/ 	.short	0x0009
        /*0126*/ 	.short	0x0038
        /*0128*/ 	.byte	0x00, 0xf0, 0x11, 0x00


	//----- nvinfo : EIATTR_KPARAM_INFO
	.align		4
.L_44:
        /*012c*/ 	.byte	0x04, 0x17
        /*012e*/ 	.short	(.L_46 - .L_45)
.L_45:
        /*0130*/ 	.word	0x00000000
        /*0134*/ 	.short	0x0008
        /*0136*/ 	.short	0x0034
        /*0138*/ 	.byte	0x00, 0xf0, 0x11, 0x00


	//----- nvinfo : EIATTR_KPARAM_INFO
	.align		4
.L_46:
        /*013c*/ 	.byte	0x04, 0x17
        /*013e*/ 	.short	(.L_48 - .L_47)
.L_47:
        /*0140*/ 	.word	0x00000000
        /*0144*/ 	.short	0x0007
        /*0146*/ 	.short	0x0030
        /*0148*/ 	.byte	0x00, 0xf0, 0x11, 0x00


	//----- nvinfo : EIATTR_KPARAM_INFO
	.align		4
.L_48:
        /*014c*/ 	.byte	0x04, 0x17
        /*014e*/ 	.short	(.L_50 - .L_49)
.L_49:
        /*0150*/ 	.word	0x00000000
        /*0154*/ 	.short	0x0006
        /*0156*/ 	.short	0x002c
        /*0158*/ 	.byte	0x00, 0xf0, 0x11, 0x00


	//----- nvinfo : EIATTR_KPARAM_INFO
	.align		4
.L_50:
        /*015c*/ 	.byte	0x04, 0x17
        /*015e*/ 	.short	(.L_52 - .L_51)
.L_51:
        /*0160*/ 	.word	0x00000000
        /*0164*/ 	.short	0x0005
        /*0166*/ 	.short	0x0028
        /*0168*/ 	.byte	0x00, 0xf0, 0x11, 0x00


	//----- nvinfo : EIATTR_KPARAM_INFO
	.align		4
.L_52:
        /*016c*/ 	.byte	0x04, 0x17
        /*016e*/ 	.short	(.L_54 - .L_53)
.L_53:
        /*0170*/ 	.word	0x00000000
        /*0174*/ 	.short	0x0004
        /*0176*/ 	.short	0x0020
        /*0178*/ 	.byte	0x00, 0xf4, 0x21, 0x00


	//----- nvinfo : EIATTR_KPARAM_INFO
	.align		4
.L_54:
        /*017c*/ 	.byte	0x04, 0x17
        /*017e*/ 	.short	(.L_56 - .L_55)
.L_55:
        /*0180*/ 	.word	0x00000000
        /*0184*/ 	.short	0x0003
        /*0186*/ 	.short	0x0018
        /*0188*/ 	.byte	0x00, 0xf4, 0x21, 0x00


	//----- nvinfo : EIATTR_KPARAM_INFO
	.align		4
.L_56:
        /*018c*/ 	.byte	0x04, 0x17
        /*018e*/ 	.short	(.L_58 - .L_57)
.L_57:
        /*0190*/ 	.word	0x00000000
        /*0194*/ 	.short	0x0002
        /*0196*/ 	.short	0x0010
        /*0198*/ 	.byte	0x00, 0xf4, 0x21, 0x00


	//----- nvinfo : EIATTR_KPARAM_INFO
	.align		4
.L_58:
        /*019c*/ 	.byte	0x04, 0x17
        /*019e*/ 	.short	(.L_60 - .L_59)
.L_59:
        /*01a0*/ 	.word	0x00000000
        /*01a4*/ 	.short	0x0001
        /*01a6*/ 	.short	0x0008
        /*01a8*/ 	.byte	0x00, 0xf4, 0x21, 0x00


	//----- nvinfo : EIATTR_KPARAM_INFO
	.align		4
.L_60:
        /*01ac*/ 	.byte	0x04, 0x17
        /*01ae*/ 	.short	(.L_62 - .L_61)
.L_61:
        /*01b0*/ 	.word	0x00000000
        /*01b4*/ 	.short	0x0000
        /*01b6*/ 	.short	0x0000
        /*01b8*/ 	.byte	0x00, 0xf4, 0x21, 0x00


	//----- nvinfo : EIATTR_MAXREG_COUNT
	.align		4
.L_62:
        /*01bc*/ 	.byte	0x03, 0x1b
        /*01be*/ 	.short	0x00ff


	//----- nvinfo : EIATTR_NUM_BARRIERS
	.align		4
        /*01c0*/ 	.byte	0x02, 0x4c
        /*01c2*/ 	.byte	0x01
	.zero		1


	//----- nvinfo : EIATTR_ANNOTATIONS
	.align		4
        /*01c4*/ 	.byte	0x04, 0x55
        /*01c6*/ 	.short	(.L_64 - .L_63)


	//   ....[0]....
.L_63:
        /*01c8*/ 	.word	0x00000001
        /*01cc*/ 	.byte	0xe0, 0x01, 0x00, 0x00, 0x01, 0x00, 0x00, 0x00, 0x30, 0x02, 0x00, 0x00, 0x01, 0x00, 0x00, 0x00
        /* <DEDUP_REMOVED lines=1874> */
        /*76fc*/ 	.byte	0x80, 0xcb, 0x01, 0x00, 0x01, 0x00, 0x00, 0x00, 0x90, 0xcb, 0x01, 0x00


	//----- nvinfo : EIATTR_MERCURY_ISA_VERSION
	.align		4
.L_64:
        /*7708*/ 	.byte	0x03, 0x5f
        /*770a*/ 	.short	0x0000


	//----- nvinfo : EIATTR_COOP_GROUP_MASK_REGIDS
	.align		4
        /*770c*/ 	.byte	0x04, 0x29
        /*770e*/ 	.short	(.L_66 - .L_65)


	//   ....[0]....
.L_65:
        /*7710*/ 	.word	0xffffffff


	//   ....[1]....
        /*7714*/ 	.word	0xffffffff


	//   ....[2]....
        /*7718*/ 	.word	0xffffffff


	//   ....[3]....
        /*771c*/ 	.word	0xffffffff


	//   ....[4]....
        /*7720*/ 	.word	0xffffffff


	//   ....[5]....
        /*7724*/ 	.word	0xffffffff


	//   ....[6]....
        /*7728*/ 	.word	0xffffffff


	//   ....[7]....
        /*772c*/ 	.word	0xffffffff


	//   ....[8]....
        /*7730*/ 	.word	0xffffffff


	//   ....[9]....
        /*7734*/ 	.word	0xffffffff


	//   ....[10]....
        /*7738*/ 	.word	0xffffffff


	//   ....[11]....
        /*773c*/ 	.word	0xffffffff


	//   ....[12]....
        /*7740*/ 	.word	0xffffffff


	//   ....[13]....
        /*7744*/ 	.word	0xffffffff


	//   ....[14]....
        /*7748*/ 	.word	0xffffffff


	//   ....[15]....
        /*774c*/ 	.word	0xffffffff


	//   ....[16]....
        /*7750*/ 	.word	0xffffffff


	//   ....[17]....
        /*7754*/ 	.word	0xffffffff


	//   ....[18]....
        /*7758*/ 	.word	0xffffffff


	//   ....[19]....
        /*775c*/ 	.word	0xffffffff


	//   ....[20]....
        /*7760*/ 	.word	0xffffffff


	//   ....[21]....
        /*7764*/ 	.word	0xffffffff


	//   ....[22]....
        /*7768*/ 	.word	0xffffffff


	//   ....[23]....
        /*776c*/ 	.word	0xffffffff


	//   ....[24]....
        /*7770*/ 	.word	0xffffffff


	//   ....[25]....
        /*7774*/ 	.word	0xffffffff


	//   ....[26]....
        /*7778*/ 	.word	0xffffffff


	//   ....[27]....
        /*777c*/ 	.word	0xffffffff


	//   ....[28]....
        /*7780*/ 	.word	0xffffffff


	//   ....[29]....
        /*7784*/ 	.word	0xffffffff


	//   ....[30]....
        /*7788*/ 	.word	0xffffffff


	//   ....[31]....
        /*778c*/ 	.word	0xffffffff


	//   ....[32]....
        /*7790*/ 	.word	0xffffffff


	//   ....[33]....
        /*7794*/ 	.word	0xffffffff


	//   ....[34]....
        /*7798*/ 	.word	0xffffffff


	//   ....[35]....
        /*779c*/ 	.word	0xffffffff


	//   ....[36]....
        /*77a0*/ 	.word	0xffffffff


	//   ....[37]....
        /*77a4*/ 	.word	0xffffffff


	//   ....[38]....
        /*77a8*/ 	.word	0xffffffff


	//   ....[39]....
        /*77ac*/ 	.word	0xffffffff


	//   ....[40]....
        /*77b0*/ 	.word	0xffffffff


	//   ....[41]....
        /*77b4*/ 	.word	0xffffffff


	//   ....[42]....
        /*77b8*/ 	.word	0xffffffff


	//   ....[43]....
        /*77bc*/ 	.word	0xffffffff


	//   ....[44]....
        /*77c0*/ 	.word	0xffffffff


	//   ....[45]....
        /*77c4*/ 	.word	0xffffffff


	//   ....[46]....
        /*77c8*/ 	.word	0xffffffff


	//   ....[47]....
        /*77cc*/ 	.word	0xffffffff


	//   ....[48]....
        /*77d0*/ 	.word	0xffffffff


	//   ....[49]....
        /*77d4*/ 	.word	0xffffffff


	//   ....[50]....
        /*77d8*/ 	.word	0xffffffff


	//   ....[51]....
        /*77dc*/ 	.word	0xffffffff


	//   ....[52]....
        /*77e0*/ 	.word	0xffffffff


	//   ....[53]....
        /*77e4*/ 	.word	0xffffffff


	//   ....[54]....
        /*77e8*/ 	.word	0xffffffff


	//   ....[55]....
        /*77ec*/ 	.word	0xffffffff


	//   ....[56]....
        /*77f0*/ 	.word	0xffffffff


	//   ....[57]....
        /*77f4*/ 	.word	0xffffffff


	//   ....[58]....
        /*77f8*/ 	.word	0xffffffff


	//   ....[59]....
        /*77fc*/ 	.word	0xffffffff


	//   ....[60]....
        /*7800*/ 	.word	0xffffffff


	//   ....[61]....
        /*7804*/ 	.word	0xffffffff


	//   ....[62]....
        /*7808*/ 	.word	0xffffffff


	//   ....[63]....
        /*780c*/ 	.word	0xffffffff


	//   ....[64]....
        /*7810*/ 	.word	0xffffffff


	//   ....[65]....
        /*7814*/ 	.word	0xffffffff


	//   ....[66]....
        /*7818*/ 	.word	0xffffffff


	//   ....[67]....
        /*781c*/ 	.word	0xffffffff


	//   ....[68]....
        /*7820*/ 	.word	0xffffffff


	//   ....[69]....
        /*7824*/ 	.word	0xffffffff


	//   ....[70]....
        /*7828*/ 	.word	0xffffffff


	//   ....[71]....
        /*782c*/ 	.word	0xffffffff


	//   ....[72]....
        /*7830*/ 	.word	0xffffffff


	//   ....[73]....
        /*7834*/ 	.word	0xffffffff


	//   ....[74]....
        /*7838*/ 	.word	0xffffffff


	//   ....[75]....
        /*783c*/ 	.word	0xffffffff


	//   ....[76]....
        /*7840*/ 	.word	0xffffffff


	//   ....[77]....
        /*7844*/ 	.word	0xffffffff


	//   ....[78]....
        /*7848*/ 	.word	0xffffffff


	//   ....[79]....
        /*784c*/ 	.word	0xffffffff


	//   ....[80]....
        /*7850*/ 	.word	0xffffffff


	//   ....[81]....
        /*7854*/ 	.word	0xffffffff


	//   ....[82]....
        /*7858*/ 	.word	0xffffffff


	//   ....[83]....
        /*785c*/ 	.word	0xffffffff


	//   ....[84]....
        /*7860*/ 	.word	0xffffffff


	//   ....[85]....
        /*7864*/ 	.word	0xffffffff


	//   ....[86]....
        /*7868*/ 	.word	0xffffffff


	//   ....[87]....
        /*786c*/ 	.word	0xffffffff


	//   ....[88]....
        /*7870*/ 	.word	0xffffffff


	//   ....[89]....
        /*7874*/ 	.word	0xffffffff


	//   ....[90]....
        /*7878*/ 	.word	0xffffffff


	//   ....[91]....
        /*787c*/ 	.word	0xffffffff


	//   ....[92]....
        /*7880*/ 	.word	0xffffffff


	//   ....[93]....
        /*7884*/ 	.word	0xffffffff


	//   ....[94]....
        /*7888*/ 	.word	0xffffffff


	//   ....[95]....
        /*788c*/ 	.word	0xffffffff


	//   ....[96]....
        /*7890*/ 	.word	0xffffffff


	//   ....[97]....
        /*7894*/ 	.word	0xffffffff


	//   ....[98]....
        /*7898*/ 	.word	0xffffffff


	//   ....[99]....
        /*789c*/ 	.word	0xffffffff


	//   ....[100]....
        /*78a0*/ 	.word	0xffffffff


	//   ....[101]....
        /*78a4*/ 	.word	0xffffffff


	//   ....[102]....
        /*78a8*/ 	.word	0xffffffff


	//   ....[103]....
        /*78ac*/ 	.word	0xffffffff


	//   ....[104]....
        /*78b0*/ 	.word	0xffffffff


	//   ....[105]....
        /*78b4*/ 	.word	0xffffffff


	//   ....[106]....
        /*78b8*/ 	.word	0xffffffff


	//   ....[107]....
        /*78bc*/ 	.word	0xffffffff


	//   ....[108]....
        /*78c0*/ 	.word	0xffffffff


	//   ....[109]....
        /*78c4*/ 	.word	0xffffffff


	//   ....[110]....
        /*78c8*/ 	.word	0xffffffff


	//   ....[111]....
        /*78cc*/ 	.word	0xffffffff


	//   ....[112]....
        /*78d0*/ 	.word	0xffffffff


	//   ....[113]....
        /*78d4*/ 	.word	0xffffffff


	//   ....[114]....
        /*78d8*/ 	.word	0xffffffff


	//   ....[115]....
        /*78dc*/ 	.word	0xffffffff


	//   ....[116]....
        /*78e0*/ 	.word	0xffffffff


	//   ....[117]....
        /*78e4*/ 	.word	0xffffffff


	//   ....[118]....
        /*78e8*/ 	.word	0xffffffff


	//   ....[119]....
        /*78ec*/ 	.word	0xffffffff


	//   ....[120]....
        /*78f0*/ 	.word	0xffffffff


	//   ....[121]....
        /*78f4*/ 	.word	0xffffffff


	//   ....[122]....
        /*78f8*/ 	.word	0xffffffff


	//   ....[123]....
        /*78fc*/ 	.word	0xffffffff


	//   ....[124]....
        /*7900*/ 	.word	0xffffffff


	//   ....[125]....
        /*7904*/ 	.word	0xffffffff


	//   ....[126]....
        /*7908*/ 	.word	0xffffffff


	//   ....[127]....
        /*790c*/ 	.word	0xffffffff


	//   ....[128]....
        /*7910*/ 	.word	0xffffffff


	//   ....[129]....
        /*7914*/ 	.word	0xffffffff


	//   ....[130]....
        /*7918*/ 	.word	0xffffffff


	//   ....[131]....
        /*791c*/ 	.word	0xffffffff


	//----- nvinfo : EIATTR_COOP_GROUP_INSTR_OFFSETS
	.align		4
.L_66:
        /*7920*/ 	.byte	0x04, 0x28
        /*7922*/ 	.short	(.L_68 - .L_67)


	//   ....[0]....
.L_67:
        /*7924*/ 	.word	0x00046030


	//   ....[1]....
        /*7928*/ 	.word	0x00046040


	//   ....[2]....
        /*792c*/ 	.word	0x00046050


	//   ....[3]....
        /*7930*/ 	.word	0x00046060


	//   ....[4]....
        /*7934*/ 	.word	0x00046080


	//   ....[5]....
        /*7938*/ 	.word	0x000460d0


	//   ....[6]....
        /*793c*/ 	.word	0x000460e0


	//   ....[7]....
        /*7940*/ 	.word	0x00046230


	//   ....[8]....
        /*7944*/ 	.word	0x00046240


	//   ....[9]....
        /*7948*/ 	.word	0x00046250


	//   ....[10]....
        /*794c*/ 	.word	0x00046260


	//   ....[11]....
        /*7950*/ 	.word	0x00046270


	//   ....[12]....
        /*7954*/ 	.word	0x000464d0


	//   ....[13]....
        /*7958*/ 	.word	0x000464f0


	//   ....[14]....
        /*795c*/ 	.word	0x000465c0


	//   ....[15]....
        /*7960*/ 	.word	0x000465d0


	//   ....[16]....
        /*7964*/ 	.word	0x00046600


	//   ....[17]....
        /*7968*/ 	.word	0x00046640


	//   ....[18]....
        /*796c*/ 	.word	0x00046650


	//   ....[19]....
        /*7970*/ 	.word	0x00046660


	//   ....[20]....
        /*7974*/ 	.word	0x00046710


	//   ....[21]....
        /*7978*/ 	.word	0x00046740


	//   ....[22]....
        /*797c*/ 	.word	0x00046750


	//   ....[23]....
        /*7980*/ 	.word	0x00046760


	//   ....[24]....
        /*7984*/ 	.word	0x00046770


	//   ....[25]....
        /*7988*/ 	.word	0x00046840


	//   ....[26]....
        /*798c*/ 	.word	0x00046860


	//   ....[27]....
        /*7990*/ 	.word	0x000468f0


	//   ....[28]....
        /*7994*/ 	.word	0x00046900


	//   ....[29]....
        /*7998*/ 	.word	0x00046970


	//   ....[30]....
        /*799c*/ 	.word	0x000469c0


	//   ....[31]....
        /*79a0*/ 	.word	0x00046a80


	//   ....[32]....
        /*79a4*/ 	.word	0x00046a90


	//   ....[33]....
        /*79a8*/ 	.word	0x00046b00


	//   ....[34]....
        /*79ac*/ 	.word	0x00046b20


	//   ....[35]....
        /*79b0*/ 	.word	0x00046b30


	//   ....[36]....
        /*79b4*/ 	.word	0x00046be0


	//   ....[37]....
        /*79b8*/ 	.word	0x00046c90


	//   ....[38]....
        /*79bc*/ 	.word	0x00046f60


	//   ....[39]....
        /*79c0*/ 	.word	0x00046f70


	//   ....[40]....
        /*79c4*/ 	.word	0x00046f90


	//   ....[41]....
        /*79c8*/ 	.word	0x00046fb0


	//   ....[42]....
        /*79cc*/ 	.word	0x00046fc0


	//   ....[43]....
        /*79d0*/ 	.word	0x00046fd0


	//   ....[44]....
        /*79d4*/ 	.word	0x00047010


	//   ....[45]....
        /*79d8*/ 	.word	0x00047040


	//   ....[46]....
        /*79dc*/ 	.word	0x00047110


	//   ....[47]....
        /*79e0*/ 	.word	0x00047130


	//   ....[48]....
        /*79e4*/ 	.word	0x00047180


	//   ....[49]....
        /*79e8*/ 	.word	0x000471d0


	//   ....[50]....
        /*79ec*/ 	.word	0x00047200


	//   ....[51]....
        /*79f0*/ 	.word	0x00047210


	//   ....[52]....
        /*79f4*/ 	.word	0x00047220


	//   ....[53]....
        /*79f8*/ 	.word	0x00047270


	//   ....[54]....
        /*79fc*/ 	.word	0x00047280


	//   ....[55]....
        /*7a00*/ 	.word	0x000472a0


	//   ....[56]....
        /*7a04*/ 	.word	0x000472b0


	//   ....[57]....
        /*7a08*/ 	.word	0x000472c0


	//   ....[58]....
        /*7a0c*/ 	.word	0x00047340


	//   ....[59]....
        /*7a10*/ 	.word	0x00047350


	//   ....[60]....
        /*7a14*/ 	.word	0x00047360


	//   ....[61]....
        /*7a18*/ 	.word	0x00047370


	//   ....[62]....
        /*7a1c*/ 	.word	0x00047390


	//   ....[63]....
        /*7a20*/ 	.word	0x000473a0


	//   ....[64]....
        /*7a24*/ 	.word	0x00047730


	//   ....[65]....
        /*7a28*/ 	.word	0x00047740


	//   ....[66]....
        /*7a2c*/ 	.word	0x000479d0


	//   ....[67]....
        /*7a30*/ 	.word	0x00047ba0


	//   ....[68]....
        /*7a34*/ 	.word	0x00048470


	//   ....[69]....
        /*7a38*/ 	.word	0x00048480


	//   ....[70]....
        /*7a3c*/ 	.word	0x00048490


	//   ....[71]....
        /*7a40*/ 	.word	0x000484a0


	//   ....[72]....
        /*7a44*/ 	.word	0x000485c0


	//   ....[73]....
        /*7a48*/ 	.word	0x000485d0


	//   ....[74]....
        /*7a4c*/ 	.word	0x000485e0


	//   ....[75]....
        /*7a50*/ 	.word	0x000487d0


	//   ....[76]....
        /*7a54*/ 	.word	0x00048910


	//   ....[77]....
        /*7a58*/ 	.word	0x00048920


	//   ....[78]....
        /*7a5c*/ 	.word	0x00048930


	//   ....[79]....
        /*7a60*/ 	.word	0x00048a30


	//   ....[80]....
        /*7a64*/ 	.word	0x00048b40


	//   ....[81]....
        /*7a68*/ 	.word	0x00048b80


	//   ....[82]....
        /*7a6c*/ 	.word	0x00048bb0


	//   ....[83]....
        /*7a70*/ 	.word	0x00048c80


	//   ....[84]....
        /*7a74*/ 	.word	0x00048dd0


	//   ....[85]....
        /*7a78*/ 	.word	0x00048de0


	//   ....[86]....
        /*7a7c*/ 	.word	0x00048e00


	//   ....[87]....
        /*7a80*/ 	.word	0x00048e10


	//   ....[88]....
        /*7a84*/ 	.word	0x00048ee0


	//   ....[89]....
        /*7a88*/ 	.word	0x00048f00


	//   ....[90]....
        /*7a8c*/ 	.word	0x00048f20


	//   ....[91]....
        /*7a90*/ 	.word	0x00049230


	//   ....[92]....
        /*7a94*/ 	.word	0x00049260


	//   ....[93]....
        /*7a98*/ 	.word	0x00049300


	//   ....[94]....
        /*7a9c*/ 	.word	0x00049440


	//   ....[95]....
        /*7aa0*/ 	.word	0x00049490


	//   ....[96]....
        /*7aa4*/ 	.word	0x000494f0


	//   ....[97]....
        /*7aa8*/ 	.word	0x000496c0


	//   ....[98]....
        /*7aac*/ 	.word	0x00049700


	//   ....[99]....
        /*7ab0*/ 	.word	0x00049720


	//   ....[100]....
        /*7ab4*/ 	.word	0x000498e0


	//   ....[101]....
        /*7ab8*/ 	.word	0x000498f0


	//   ....[102]....
        /*7abc*/ 	.word	0x00049910


	//   ....[103]....
        /*7ac0*/ 	.word	0x00049ae0


	//   ....[104]....
        /*7ac4*/ 	.word	0x00049bc0


	//   ....[105]....
        /*7ac8*/ 	.word	0x00049c40


	//   ....[106]....
        /*7acc*/ 	.word	0x00049c50


	//   ....[107]....
        /*7ad0*/ 	.word	0x00049d90


	//   ....[108]....
        /*7ad4*/ 	.word	0x00049ef0


	//   ....[109]....
        /*7ad8*/ 	.word	0x00049f20


	//   ....[110]....
        /*7adc*/ 	.word	0x00049fc0


	//   ....[111]....
        /*7ae0*/ 	.word	0x0004a050


	//   ....[112]....
        /*7ae4*/ 	.word	0x0004a060


	//   ....[113]....
        /*7ae8*/ 	.word	0x0004a0f0


	//   ....[114]....
        /*7aec*/ 	.word	0x0004a150


	//   ....[115]....
        /*7af0*/ 	.word	0x0004a1d0


	//   ....[116]....
        /*7af4*/ 	.word	0x0004a340


	//   ....[117]....
        /*7af8*/ 	.word	0x0004a350


	//   ....[118]....
        /*7afc*/ 	.word	0x0004a3a0


	//   ....[119]....
        /*7b00*/ 	.word	0x0004a3d0


	//   ....[120]....
        /*7b04*/ 	.word	0x0004a540


	//   ....[121]....
        /*7b08*/ 	.word	0x0004a570


	//   ....[122]....
        /*7b0c*/ 	.word	0x0004a6f0


	//   ....[123]....
        /*7b10*/ 	.word	0x0004a700


	//   ....[124]....
        /*7b14*/ 	.word	0x0004a710


	//   ....[125]....
        /*7b18*/ 	.word	0x0004a740


	//   ....[126]....
        /*7b1c*/ 	.word	0x0004a7b0


	//   ....[127]....
        /*7b20*/ 	.word	0x0004a7c0


	//   ....[128]....
        /*7b24*/ 	.word	0x0004a7d0


	//   ....[129]....
        /*7b28*/ 	.word	0x0004a7f0


	//   ....[130]....
        /*7b2c*/ 	.word	0x0004a910


	//   ....[131]....
        /*7b30*/ 	.word	0x0004a920


	//----- nvinfo : EIATTR_EXIT_INSTR_OFFSETS
	.align		4
.L_68:
        /*7b34*/ 	.byte	0x04, 0x1c
        /*7b36*/ 	.short	(.L_70 - .L_69)


	//   ....[0]....
.L_69:
        /*7b38*/ 	.word	0x0008f500


	//----- nvinfo : EIATTR_REQNTID
	.align		4
.L_70:
        /*7b3c*/ 	.byte	0x04, 0x10
        /*7b3e*/ 	.short	(.L_72 - .L_71)
.L_71:
        /*7b40*/ 	.word	0x00000100
        /*7b44*/ 	.word	0x00000001
        /*7b48*/ 	.word	0x00000001
.L_72:


//--------------------- .nv.callgraph             --------------------------
	.section	.nv.callgraph,"",@"SHT_CUDA_CALLGRAPH"
	.align	4
	.sectionentsize	8
	.align		4
        /*0000*/ 	.word	0x00000000
	.align		4
        /*0004*/ 	.word	0xffffffff
	.align		4
        /*0008*/ 	.word	0x00000000
	.align		4
        /*000c*/ 	.word	0xfffffffe
	.align		4
        /*0010*/ 	.word	0x00000000
	.align		4
        /*0014*/ 	.word	0xfffffffd
	.align		4
        /*0018*/ 	.word	0x00000000
	.align		4
        /*001c*/ 	.word	0xfffffffc


//--------------------- .nv.rel.action            --------------------------
	.section	.nv.rel.action,"",@"SHT_CUDA_RELOCINFO"
	.align	8
	.sectionentsize	8
        /*0000*/ 	.byte	0x73, 0x00, 0x00, 0x00, 0x00, 0x00, 0x00, 0x00, 0x00, 0x00, 0x00, 0x11, 0x25, 0x00, 0x05, 0x36


//--------------------- .nv.constant4             --------------------------
	.section	.nv.constant4,"a",@progbits
	.align	8
	.align		8
.nv.constant4:
        /*0000*/ 	.dword	_$_str


//--------------------- .nv.constant0.attn_fwd    --------------------------
	.section	.nv.constant0.attn_fwd,"a",@progbits
	.sectionflags	@""
	.align	4
.nv.constant0.attn_fwd:
	.zero		488


//--------------------- .text.attn_fwd            --------------------------
	.section	.text.attn_fwd,"ax",@progbits
	.sectioninfo	@"SHI_REGISTERS=32"
	.align	128
        .global         attn_fwd
        .type           attn_fwd,@function
        .size           attn_fwd,(.L_x_3 - attn_fwd)
        .other          attn_fwd,@"STO_CUDA_ENTRY STV_DEFAULT"
attn_fwd:
.text.attn_fwd:
[----:B------:R-:W-:-:S03]  /*0000*/  MOV R1, c[0x0][0x28] ;  /* 0x00000a0000017a02 */ /* 0x000fc60000000f00 */
[----:B------:R-:W0:Y:S01]  /*0010*/  S2R R0, SR_CTAID.X ;  /* 0x0000000000007919 */ /* 0x000e220000002500 */
[----:B------:R-:W-:Y:S01]  /*0020*/  IADD3 R1, R1, -0x4410, RZ ;  /* 0xffffbbf001017810 */ /* 0x000fe20007ffe0ff */
[----:B------:R-:W-:Y:S02]  /*0030*/  ULDC.64 UR6, c[0x0][0x118] ;  /* 0x0000460000067ab9 */ /* 0x000fe40000000a00 */
[----:B------:R-:W0:Y:S04]  /*0040*/  S2R R2, SR_TID.X ;  /* 0x0000000000027919 */ /* 0x000e280000002100 */
[----:B------:R-:W1:Y:S01]  /*0050*/  S2R R4, SR_CTAID.Y ;  /* 0x0000000000047919 */ /* 0x000e620000002600 */
[C---:B0-----:R-:W-:Y:S02]  /*0060*/  PRMT R5, R2.reuse, 0x6540, R0 ;  /* 0x0000654002057816 */ /* 0x041fe40000000000 */
[----:B------:R-:W-:Y:S01]  /*0070*/  LOP3.LUT R7, R2, 0x3, RZ, 0xc0, !PT ;  /* 0x0000000302077812 */ /* 0x000fe200078ec0ff */
[----:B-1----:R-:W-:Y:S01]  /*0080*/  IMAD R0, R4, c[0x0][0x190], RZ ;  /* 0x0000640004007a24 */ /* 0x002fe200078e02ff */
[C---:B------:R-:W-:Y:S01]  /*0090*/  LOP3.LUT R6, R2.reuse, 0x1c, RZ, 0xc0, !PT ;  /* 0x0000001c02067812 */ /* 0x040fe200078ec0ff */
[----:B------:R-:W-:Y:S01]  /*00a0*/  IMAD R3, R5, c[0x0][0x194], RZ ;  /* 0x0000650005037a24 */ /* 0x000fe200078e02ff */
[----:B------:R-:W-:Y:S01]  /*00b0*/  LOP3.LUT R8, R2, 0xe0, RZ, 0xc0, !PT ;  /* 0x000000e002087812 */ /* 0x000fe200078ec0ff */
[----:B------:R-:W-:-:S02]  /*00c0*/  IMAD R4, R4, c[0x0][0x1c0], RZ ;  /* 0x0000700004047a24 */ /* 0x000fc400078e02ff */
[----:B------:R-:W-:Y:S01]  /*00d0*/  IMAD R5, R5, c[0x0][0x1c4], RZ ;  /* 0x0000710005057a24 */ /* 0x000fe200078e02ff */
[----:B------:R-:W-:Y:S01]  /*00e0*/  SHF.L.U32 R27, R3, 0x1, RZ ;  /* 0x00000001031b7819 */ /* 0x000fe200000006ff */
[----:B------:R-:W-:Y:S02]  /*00f0*/  IMAD.SHL.U32 R9, R7, 0x20, RZ ;  /* 0x0000002007097824 */ /* 0x000fe400078e00ff */
[C---:B------:R-:W-:Y:S01]  /*0100*/  IMAD.SHL.U32 R26, R0.reuse, 0x2, RZ ;  /* 0x00000002001a7824 */ /* 0x040fe200078e00ff */
[----:B------:R-:W-:Y:S01]  /*0110*/  SHF.L.U32 R7, R5, 0x1, RZ ;  /* 0x0000000105077819 */ /* 0x000fe200000006ff */
[----:B------:R-:W-:Y:S01]  /*0120*/  IMAD.HI R2, R0, 0x2, RZ ;  /* 0x0000000200027827 */ /* 0x000fe200078e02ff */
[----:B------:R-:W-:Y:S02]  /*0130*/  SHF.L.U32 R0, R4, 0x1, RZ ;  /* 0x0000000104007819 */ /* 0x000fe400000006ff */
[----:B------:R-:W-:Y:S01]  /*0140*/  IADD3 R26, P0, P1, R27, c[0x0][0x160], R26 ;  /* 0x000058001b1a7a10 */ /* 0x000fe2000791e01a */
[----:B------:R-:W-:Y:S01]  /*0150*/  IMAD.SHL.U32 R6, R6, 0x4, RZ ;  /* 0x0000000406067824 */ /* 0x000fe200078e00ff */
[----:B------:R-:W-:Y:S01]  /*0160*/  IADD3 R10, P2, P3, R7, c[0x0][0x178], R0 ;  /* 0x00005e00070a7a10 */ /* 0x000fe20007b5e000 */
[----:B------:R-:W-:Y:S01]  /*0170*/  IMAD R9, R8, 0x80, R9 ;  /* 0x0000008008097824 */ /* 0x000fe200078e0209 */
[----:B------:R-:W-:Y:S01]  /*0180*/  MOV R0, c[0x0][0x198] ;  /* 0x0000660000007a02 */ /* 0x000fe20000000f00 */
[----:B------:R-:W-:-:S03]  /*0190*/  IMAD.HI R4, R4, 0x2, RZ ;  /* 0x0000000204047827 */ /* 0x000fc600078e02ff */
[----:B------:R-:W-:Y:S01]  /*01a0*/  LOP3.LUT R6, R9, R6, RZ, 0x3c, !PT ;  /* 0x0000000609067212 */ /* 0x000fe200078e3cff */
[----:B------:R-:W-:Y:S01]  /*01b0*/  IMAD.HI R5, R5, 0x2, RZ ;  /* 0x0000000205057827 */ /* 0x000fe200078e02ff */
[C---:B------:R-:W-:Y:S02]  /*01c0*/  SHF.L.U32 R12, R0.reuse, 0x4, RZ ;  /* 0x00000004000c7819 */ /* 0x040fe400000006ff */
[C---:B------:R-:W-:Y:S01]  /*01d0*/  SHF.L.U32 R29, R0.reuse, 0x6, RZ ;  /* 0x00000006001d7819 */ /* 0x040fe200000006ff */
[----:B------:R0:W-:Y:S01]  /*01e0*/  STL [R1+0x1040], R6 ;  /* 0x0010400601007387 */ /* 0x0001e20000100800 */
[----:B------:R-:W-:Y:S01]  /*01f0*/  IADD3.X R11, R5, c[0x0][0x17c], R4, P2, P3 ;  /* 0x00005f00050b7a10 */ /* 0x000fe200017e6404 */
[C---:B------:R-:W-:Y:S02]  /*0200*/  IMAD R7, R0.reuse, 0x88, RZ ;  /* 0x0000008800077824 */ /* 0x040fe400078e02ff */
[C---:B------:R-:W-:Y:S02]  /*0210*/  IMAD R8, R0.reuse, 0x110, RZ ;  /* 0x0000011000087824 */ /* 0x040fe400078e02ff */
[C---:B------:R-:W-:Y:S01]  /*0220*/  IMAD R9, R0.reuse, 0x46, RZ ;  /* 0x0000004600097824 */ /* 0x040fe200078e02ff */
[----:B------:R-:W-:Y:S01]  /*0230*/  STL.64 [R1+0x378], R10 ;  /* 0x0003780a01007387 */ /* 0x000fe20000100a00 */
[----:B------:R-:W-:-:S02]  /*0240*/  IMAD R14, R0, 0x12, RZ ;  /* 0x00000012000e7824 */ /* 0x000fc400078e02ff */
[C---:B0-----:R-:W-:Y:S02]  /*0250*/  IMAD R6, R0.reuse, 0x44, RZ ;  /* 0x0000004400067824 */ /* 0x041fe400078e02ff */
[C---:B------:R-:W-:Y:S02]  /*0260*/  IMAD R15, R0.reuse, 0x24, RZ ;  /* 0x00000024000f7824 */ /* 0x040fe400078e02ff */
[C---:B------:R-:W-:Y:S01]  /*0270*/  IMAD R24, R0.reuse, 0x94, RZ ;  /* 0x0000009400187824 */ /* 0x040fe200078e02ff */
[----:B------:R0:W-:Y:S01]  /*0280*/  STL.64 [R1+0x1b78], R6 ;  /* 0x001b780601007387 */ /* 0x0001e20000100a00 */
[C---:B------:R-:W-:Y:S02]  /*0290*/  IMAD R23, R0.reuse, 0x220, RZ ;  /* 0x0000022000177824 */ /* 0x040fe400078e02ff */
[----:B------:R-:W-:Y:S01]  /*02a0*/  IMAD R22, R0, 0x4a, RZ ;  /* 0x0000004a00167824 */ /* 0x000fe200078e02ff */
[----:B------:R1:W-:Y:S01]  /*02b0*/  STL.64 [R1+0x1b80], R8 ;  /* 0x001b800801007387 */ /* 0x0003e20000100a00 */
[----:B------:R-:W-:-:S03]  /*02c0*/  IMAD.HI R3, R3, 0x2, RZ ;  /* 0x0000000203037827 */ /* 0x000fc600078e02ff */
[----:B------:R-:W-:Y:S01]  /*02d0*/  STL.64 [R1+0x1b60], R14 ;  /* 0x001b600e01007387 */ /* 0x000fe20000100a00 */
[C---:B------:R-:W-:Y:S01]  /*02e0*/  IMAD R20, R0.reuse, 0x120, RZ ;  /* 0x0000012000147824 */ /* 0x040fe200078e02ff */
[----:B------:R-:W-:Y:S01]  /*02f0*/  IADD3.X R27, R3, c[0x0][0x164], R2, P0, P1 ;  /* 0x00005900031b7a10 */ /* 0x000fe200007e2402 */
[C---:B------:R-:W-:Y:S01]  /*0300*/  IMAD R21, R0.reuse, 0x230, RZ ;  /* 0x0000023000157824 */ /* 0x040fe200078e02ff */
[----:B------:R2:W-:Y:S01]  /*0310*/  STL [R1+0x1b6c], R15 ;  /* 0x001b6c0f01007387 */ /* 0x0005e20000100800 */
[C---:B------:R-:W-:Y:S01]  /*0320*/  IMAD R17, R0.reuse, 0x240, RZ ;  /* 0x0000024000117824 */ /* 0x040fe200078e02ff */
[CC--:B0-----:R-:W-:Y:S01]  /*0330*/  LEA R6, P4, R0.reuse, R26.reuse, 0x6 ;  /* 0x0000001a00067211 */ /* 0x0c1fe200078830ff */
[C---:B------:R-:W-:Y:S01]  /*0340*/  IMAD.SHL.U32 R11, R0.reuse, 0x8, RZ ;  /* 0x00000008000b7824 */ /* 0x040fe200078e00ff */
[----:B------:R0:W-:Y:S01]  /*0350*/  STL [R1+0x1b58], R24 ;  /* 0x001b581801007387 */ /* 0x0001e20000100800 */
[C---:B-1----:R-:W-:Y:S01]  /*0360*/  LEA R8, P5, R0.reuse, R26, 0x4 ;  /* 0x0000001a00087211 */ /* 0x042fe200078a20ff */
[----:B------:R-:W-:-:S02]  /*0370*/  IMAD.SHL.U32 R18, R0, 0x20, RZ ;  /* 0x0000002000127824 */ /* 0x000fc400078e00ff */
[C---:B------:R-:W-:Y:S01]  /*0380*/  IMAD R10, R0.reuse, 0x8c, RZ ;  /* 0x0000008c000a7824 */ /* 0x040fe200078e02ff */
[-C--:B------:R-:W-:Y:S01]  /*0390*/  LEA.HI.X.SX32 R9, R11, R27.reuse, 0x1, P5 ;  /* 0x0000001b0b097211 */ /* 0x080fe200028f0eff */
[----:B--2---:R-:W-:Y:S01]  /*03a0*/  IMAD.SHL.U32 R15, R0, 0x80, RZ ;  /* 0x00000080000f7824 */ /* 0x004fe200078e00ff */
[----:B------:R-:W-:Y:S01]  /*03b0*/  LEA.HI.X.SX32 R7, R18, R27, 0x1, P4 ;  /* 0x0000001b12077211 */ /* 0x000fe200020f0eff */
[C---:B------:R-:W-:Y:S01]  /*03c0*/  IMAD R2, R0.reuse, 0x42, RZ ;  /* 0x0000004200027824 */ /* 0x040fe200078e02ff */
[----:B0-----:R-:W-:Y:S01]  /*03d0*/  IADD3 R24, P2, R23, R26, RZ ;  /* 0x0000001a17187210 */ /* 0x001fe20007f5e0ff */
[C---:B------:R-:W-:Y:S02]  /*03e0*/  IMAD R3, R0.reuse, 0x84, RZ ;  /* 0x0000008400037824 */ /* 0x040fe400078e02ff */
[C---:B------:R-:W-:Y:S02]  /*03f0*/  IMAD R4, R0.reuse, 0x108, RZ ;  /* 0x0000010800047824 */ /* 0x040fe400078e02ff */
[----:B------:R0:W-:Y:S01]  /*0400*/  STL [R1+0x1b68], R24 ;  /* 0x001b681801007387 */ /* 0x0001e20000100800 */
[----:B------:R-:W-:-:S02]  /*0410*/  IMAD R25, R0, 0x210, RZ ;  /* 0x0000021000197824 */ /* 0x000fc400078e02ff */
[C---:B------:R-:W-:Y:S01]  /*0420*/  IMAD R5, R0.reuse, 0x22, RZ ;  /* 0x0000002200057824 */ /* 0x040fe200078e02ff */
[----:B------:R1:W-:Y:S01]  /*0430*/  STL [R1+0x1b50], R22 ;  /* 0x001b501601007387 */ /* 0x0003e20000100800 */
[C---:B------:R-:W-:Y:S01]  /*0440*/  IMAD R13, R0.reuse, 0x118, RZ ;  /* 0x00000118000d7824 */ /* 0x040fe200078e02ff */
[-C--:B------:R-:W-:Y:S01]  /*0450*/  IADD3 R14, P3, R25, R26.reuse, RZ ;  /* 0x0000001a190e7210 */ /* 0x080fe20007f7e0ff */
[C---:B------:R-:W-:Y:S01]  /*0460*/  IMAD R16, R0.reuse, 0x48, RZ ;  /* 0x0000004800107824 */ /* 0x040fe200078e02ff */
[----:B------:R2:W-:Y:S01]  /*0470*/  STL [R1+0x1b54], R20 ;  /* 0x001b541401007387 */ /* 0x0005e20000100800 */
[C---:B------:R-:W-:Y:S01]  /*0480*/  IMAD R19, R0.reuse, 0x90, RZ ;  /* 0x0000009000137824 */ /* 0x040fe200078e02ff */
[-C--:B0-----:R-:W-:Y:S01]  /*0490*/  IADD3 R24, P1, R21, R26.reuse, RZ ;  /* 0x0000001a15187210 */ /* 0x081fe20007f3e0ff */
[----:B------:R-:W-:Y:S01]  /*04a0*/  IMAD R28, R0, 0x128, RZ ;  /* 0x00000128001c7824 */ /* 0x000fe200078e02ff */
[----:B-1----:R-:W-:-:S03]  /*04b0*/  IADD3 R22, P0, R17, R26, RZ ;  /* 0x0000001a11167210 */ /* 0x002fc60007f1e0ff */
[----:B------:R-:W-:Y:S01]  /*04c0*/  STL [R1+0x3e0], R24 ;  /* 0x0003e01801007387 */ /* 0x000fe20000100800 */
[C---:B------:R-:W-:Y:S01]  /*04d0*/  IMAD R17, R0.reuse, 0x21, RZ ;  /* 0x0000002100117824 */ /* 0x040fe200078e02ff */
[----:B--2---:R-:W-:Y:S02]  /*04e0*/  LEA R20, P6, R0, R26, 0x5 ;  /* 0x0000001a00147211 */ /* 0x004fe400078c28ff */
[----:B------:R0:W-:Y:S02]  /*04f0*/  STL [R1+0x1b70], R10 ;  /* 0x001b700a01007387 */ /* 0x0001e40000100800 */
[----:B------:R-:W-:Y:S02]  /*0500*/  LEA.HI.X.SX32 R21, R12, R27, 0x1, P6 ;  /* 0x0000001b0c157211 */ /* 0x000fe400030f0eff */
[----:B------:R-:W-:Y:S04]  /*0510*/  STL [R1+0x3c8], R22 ;  /* 0x0003c81601007387 */ /* 0x000fe80000100800 */
[----:B------:R1:W-:Y:S01]  /*0520*/  STL.64 [R1+0xad0], R8 ;  /* 0x000ad00801007387 */ /* 0x0003e20000100a00 */
[----:B0-----:R-:W-:-:S03]  /*0530*/  SHF.L.U32 R10, R0, 0x8, RZ ;  /* 0x00000008000a7819 */ /* 0x001fc600000006ff */
[----:B------:R0:W-:Y:S04]  /*0540*/  STL.64 [R1+0xa90], R20 ;  /* 0x000a901401007387 */ /* 0x0001e80000100a00 */
[----:B------:R2:W-:Y:S01]  /*0550*/  STL.64 [R1+0xa10], R6 ;  /* 0x000a100601007387 */ /* 0x0005e20000100a00 */
[CC--:B-1----:R-:W-:Y:S02]  /*0560*/  LEA R8, P5, R0.reuse, R26.reuse, 0x7 ;  /* 0x0000001a00087211 */ /* 0x0c2fe400078a38ff */
[CC--:B0-----:R-:W-:Y:S02]  /*0570*/  LEA R20, P6, R0.reuse, R26.reuse, 0x8 ;  /* 0x0000001a00147211 */ /* 0x0c1fe400078c40ff */
[----:B------:R-:W-:Y:S02]  /*0580*/  LEA.HI.X.SX32 R9, R29, R27, 0x1, P5 ;  /* 0x0000001b1d097211 */ /* 0x000fe400028f0eff */
[----:B--2---:R-:W-:-:S02]  /*0590*/  LEA R6, P4, R0, R26, 0x9 ;  /* 0x0000001a00067211 */ /* 0x004fc400078848ff */
[-C--:B------:R-:W-:Y:S01]  /*05a0*/  LEA.HI.X.SX32 R21, R15, R27.reuse, 0x1, P6 ;  /* 0x0000001b0f157211 */ /* 0x080fe200030f0eff */
[----:B------:R0:W-:Y:S01]  /*05b0*/  STL.64 [R1+0x910], R8 ;  /* 0x0009100801007387 */ /* 0x0001e20000100a00 */
[----:B------:R-:W-:Y:S01]  /*05c0*/  LEA.HI.X.SX32 R7, R10, R27, 0x1, P4 ;  /* 0x0000001b0a077211 */ /* 0x000fe200020f0eff */
[----:B------:R-:W-:Y:S02]  /*05d0*/  IMAD R15, R0, 0x250, RZ ;  /* 0x00000250000f7824 */ /* 0x000fe400078e02ff */
[----:B------:R1:W-:Y:S04]  /*05e0*/  STL.64 [R1+0x740], R20 ;  /* 0x0007401401007387 */ /* 0x0003e80000100a00 */
[----:B------:R2:W-:Y:S01]  /*05f0*/  STL.64 [R1+0x428], R6 ;  /* 0x0004280601007387 */ /* 0x0005e20000100a00 */
[----:B0-----:R-:W-:-:S02]  /*0600*/  IADD3 R8, P5, R2, R26, RZ ;  /* 0x0000001a02087210 */ /* 0x001fc40007fbe0ff */
[----:B-1----:R-:W-:Y:S01]  /*0610*/  MOV R20, R24 ;  /* 0x0000001800147202 */ /* 0x002fe20000000f00 */
[----:B------:R-:W-:Y:S01]  /*0620*/  IMAD.MOV.U32 R21, RZ, RZ, R25 ;  /* 0x000000ffff157224 */ /* 0x000fe200078e0019 */
[-C--:B------:R-:W-:Y:S02]  /*0630*/  IADD3 R24, P6, R3, R26.reuse, RZ ;  /* 0x0000001a03187210 */ /* 0x080fe40007fde0ff */
[-C--:B--2---:R-:W-:Y:S02]  /*0640*/  IADD3 R6, P4, R4, R26.reuse, RZ ;  /* 0x0000001a04067210 */ /* 0x084fe40007f9e0ff */
[-C--:B------:R-:W-:Y:S02]  /*0650*/  LEA.HI.X.SX32 R9, R17, R27.reuse, 0x1, P5 ;  /* 0x0000001b11097211 */ /* 0x080fe400028f0eff */
[-C--:B------:R-:W-:Y:S02]  /*0660*/  LEA.HI.X.SX32 R25, R2, R27.reuse, 0x1, P6 ;  /* 0x0000001b02197211 */ /* 0x080fe400030f0eff */
[----:B------:R-:W-:Y:S01]  /*0670*/  LEA.HI.X.SX32 R7, R3, R27, 0x1, P4 ;  /* 0x0000001b03077211 */ /* 0x000fe200020f0eff */
[----:B------:R0:W-:Y:S04]  /*0680*/  STL.64 [R1+0xa08], R8 ;  /* 0x000a080801007387 */ /* 0x0001e80000100a00 */
[----:B0-----:R-:W2:Y:S01]  /*0690*/  LDL.LU.64 R8, [R1+0x1b80] ;  /* 0x001b800001087983 */ /* 0x001ea20000300a00 */
[----:B------:R-:W-:-:S03]  /*06a0*/  IADD3 R10, P5, R15, R26, RZ ;  /* 0x0000001a0f0a7210 */ /* 0x000fc60007fbe0ff */
[----:B------:R0:W-:Y:S04]  /*06b0*/  STL.64 [R1+0x900], R24 ;  /* 0x0009001801007387 */ /* 0x0001e80000100a00 */
[----:B------:R1:W-:Y:S01]  /*06c0*/  STL.64 [R1+0x728], R6 ;  /* 0x0007280601007387 */ /* 0x0003e20000100a00 */
[----:B------:R-:W-:Y:S01]  /*06d0*/  IMAD R17, R0, 0x11, RZ ;  /* 0x0000001100117824 */ /* 0x000fe200078e02ff */
[-C--:B------:R-:W-:Y:S01]  /*06e0*/  LEA.HI.X.SX32 R15, R4, R27.reuse, 0x1, P3 ;  /* 0x0000001b040f7211 */ /* 0x080fe200018f0eff */
[----:B------:R-:W-:Y:S01]  /*06f0*/  IMAD.MOV.U32 R2, RZ, RZ, R10 ;  /* 0x000000ffff027224 */ /* 0x000fe200078e000a */
[----:B0-----:R-:W-:Y:S01]  /*0700*/  IADD3 R24, P6, R5, R26, RZ ;  /* 0x0000001a05187210 */ /* 0x001fe20007fde0ff */
[----:B-1----:R-:W3:Y:S03]  /*0710*/  LDL.LU.64 R6, [R1+0x1b78] ;  /* 0x001b780001067983 */ /* 0x002ee60000300a00 */
[----:B------:R-:W-:Y:S01]  /*0720*/  LEA.HI.X.SX32 R25, R17, R27, 0x1, P6 ;  /* 0x0000001b11197211 */ /* 0x000fe200030f0eff */
[----:B------:R-:W-:Y:S01]  /*0730*/  IMAD.MOV.U32 R12, RZ, RZ, R22 ;  /* 0x000000ffff0c7224 */ /* 0x000fe200078e0016 */
[----:B------:R-:W-:Y:S01]  /*0740*/  MOV R3, R11 ;  /* 0x0000000b00037202 */ /* 0x000fe20000000f00 */
[----:B------:R-:W-:Y:S01]  /*0750*/  STL [R1+0x3b0], R10 ;  /* 0x0003b00a01007387 */ /* 0x000fe20000100800 */
[----:B------:R-:W-:Y:S01]  /*0760*/  LEA.HI.X.SX32 R21, R13, R27, 0x1, P1 ;  /* 0x0000001b0d157211 */ /* 0x000fe200008f0eff */
[----:B------:R-:W-:-:S02]  /*0770*/  IMAD R17, R0, 0x260, RZ ;  /* 0x0000026000117824 */ /* 0x000fc400078e02ff */
[----:B------:R-:W-:Y:S04]  /*0780*/  STL.64 [R1+0x410], R14 ;  /* 0x0004100e01007387 */ /* 0x000fe80000100a00 */
[----:B------:R2:W-:Y:S02]  /*0790*/  STL.64 [R1+0xa88], R24 ;  /* 0x000a881801007387 */ /* 0x0005e40000100a00 */
[-C--:B--2---:R-:W-:Y:S02]  /*07a0*/  IADD3 R24, P6, R8, R26.reuse, RZ ;  /* 0x0000001a08187210 */ /* 0x084fe40007fde0ff */
[-C--:B---3--:R-:W-:Y:S02]  /*07b0*/  IADD3 R10, P4, R6, R26.reuse, RZ ;  /* 0x0000001a060a7210 */ /* 0x088fe40007f9e0ff */
[----:B------:R-:W-:-:S02]  /*07c0*/  IADD3 R14, P3, R7, R26, RZ ;  /* 0x0000001a070e7210 */ /* 0x000fc40007f7e0ff */
[-C--:B------:R-:W-:Y:S02]  /*07d0*/  LEA.HI.X.SX32 R11, R5, R27.reuse, 0x1, P4 ;  /* 0x0000001b050b7211 */ /* 0x080fe400020f0eff */
[----:B------:R-:W-:-:S03]  /*07e0*/  LEA.HI.X.SX32 R15, R6, R27, 0x1, P3 ;  /* 0x0000001b060f7211 */ /* 0x000fc600018f0eff */
[----:B------:R0:W-:Y:S01]  /*07f0*/  STL.64 [R1+0xa00], R10 ;  /* 0x000a000a01007387 */ /* 0x0001e20000100a00 */
[----:B------:R-:W-:-:S03]  /*0800*/  LEA.HI.X.SX32 R25, R7, R27, 0x1, P6 ;  /* 0x0000001b07197211 */ /* 0x000fc600030f0eff */
[----:B0-----:R-:W2:Y:S01]  /*0810*/  LDL.LU R10, [R1+0x1b70] ;  /* 0x001b7000010a7983 */ /* 0x001ea20000300800 */
[-C--:B------:R-:W-:Y:S01]  /*0820*/  IADD3 R22, P1, R16, R26.reuse, RZ ;  /* 0x0000001a10167210 */ /* 0x080fe20007f3e0ff */
[----:B------:R-:W-:Y:S01]  /*0830*/  IMAD.MOV.U32 R4, RZ, RZ, R2 ;  /* 0x000000ffff047224 */ /* 0x000fe200078e0002 */
[----:B------:R-:W-:Y:S01]  /*0840*/  IADD3 R2, P4, R17, R26, RZ ;  /* 0x0000001a11027210 */ /* 0x000fe20007f9e0ff */
[----:B------:R0:W-:Y:S01]  /*0850*/  STL.64 [R1+0x8f0], R14 ;  /* 0x0008f00e01007387 */ /* 0x0001e20000100a00 */
[----:B------:R-:W-:-:S03]  /*0860*/  MOV R5, R3 ;  /* 0x0000000300057202 */ /* 0x000fc60000000f00 */
[----:B0-----:R-:W3:Y:S01]  /*0870*/  LDL.LU R15, [R1+0x1b6c] ;  /* 0x001b6c00010f7983 */ /* 0x001ee20000300800 */
[----:B------:R-:W-:-:S03]  /*0880*/  IADD3 R14, P3, R9, R26, RZ ;  /* 0x0000001a090e7210 */ /* 0x000fc60007f7e0ff */
[----:B------:R0:W-:Y:S04]  /*0890*/  STL.64 [R1+0x708], R24 ;  /* 0x0007081801007387 */ /* 0x0001e80000100a00 */
[----:B0-----:R-:W4:Y:S01]  /*08a0*/  LDL.LU R24, [R1+0x1b68] ;  /* 0x001b680001187983 */ /* 0x001f220000300800 */
[----:B------:R-:W-:Y:S01]  /*08b0*/  IMAD R11, R0, 0x23, RZ ;  /* 0x00000023000b7824 */ /* 0x000fe200078e02ff */
[----:B------:R-:W-:Y:S01]  /*08c0*/  LEA.HI.X.SX32 R25, R8, R27, 0x1, P2 ;  /* 0x0000001b08197211 */ /* 0x000fe200010f0eff */
[----:B------:R-:W-:Y:S01]  /*08d0*/  IMAD.MOV.U32 R6, RZ, RZ, R14 ;  /* 0x000000ffff067224 */ /* 0x000fe200078e000e */
[----:B------:R2:W-:Y:S01]  /*08e0*/  STL [R1+0x9f8], R14 ;  /* 0x0009f80e01007387 */ /* 0x0005e20000100800 */
[----:B------:R-:W-:Y:S01]  /*08f0*/  IMAD R17, R0, 0x270, RZ ;  /* 0x0000027000117824 */ /* 0x000fe200078e02ff */
[----:B--2---:R-:W-:-:S02]  /*0900*/  IADD3 R14, P6, R10, R26, RZ ;  /* 0x0000001a0a0e7210 */ /* 0x004fc40007fde0ff */
[----:B---3--:R-:W-:Y:S02]  /*0910*/  MOV R7, R15 ;  /* 0x0000000f00077202 */ /* 0x008fe40000000f00 */
[-C--:B------:R-:W-:Y:S02]  /*0920*/  LEA.HI.X.SX32 R7, R11, R27.reuse, 0x1, P3 ;  /* 0x0000001b0b077211 */ /* 0x080fe400018f0eff */
[-C--:B------:R-:W-:Y:S01]  /*0930*/  LEA.HI.X.SX32 R15, R9, R27.reuse, 0x1, P6 ;  /* 0x0000001b090f7211 */ /* 0x080fe200030f0eff */
[----:B------:R-:W-:Y:S01]  /*0940*/  IMAD R18, R0, 0x98, RZ ;  /* 0x0000009800127824 */ /* 0x000fe200078e02ff */
[----:B------:R-:W-:Y:S02]  /*0950*/  LEA.HI.X.SX32 R5, R28, R27, 0x1, P5 ;  /* 0x0000001b1c057211 */ /* 0x000fe400028f0eff */
[-C--:B------:R-:W-:Y:S01]  /*0960*/  IADD3 R6, P3, R17, R26.reuse, RZ ;  /* 0x0000001a11067210 */ /* 0x080fe20007f7e0ff */
[----:B----4-:R0:W-:Y:S04]  /*0970*/  STL.64 [R1+0x3f8], R24 ;  /* 0x0003f81801007387 */ /* 0x0101e80000100a00 */
[----:B------:R-:W-:Y:S04]  /*0980*/  STL [R1+0x9fc], R7 ;  /* 0x0009fc0701007387 */ /* 0x000fe80000100800 */
[----:B------:R1:W-:Y:S01]  /*0990*/  STL.64 [R1+0x8e8], R14 ;  /* 0x0008e80e01007387 */ /* 0x0003e20000100a00 */
[----:B0-----:R-:W-:-:S03]  /*09a0*/  IADD3 R24, P2, R13, R26, RZ ;  /* 0x0000001a0d187210 */ /* 0x001fc60007f5e0ff */
[----:B-1----:R-:W2:Y:S01]  /*09b0*/  LDL.LU.64 R14, [R1+0x1b60] ;  /* 0x001b6000010e7983 */ /* 0x002ea20000300a00 */
[----:B------:R-:W-:-:S03]  /*09c0*/  LEA.HI.X.SX32 R25, R10, R27, 0x1, P2 ;  /* 0x0000001b0a197211 */ /* 0x000fc600010f0eff */
[----:B------:R-:W-:Y:S04]  /*09d0*/  STL [R1+0x1b48], R9 ;  /* 0x001b480901007387 */ /* 0x000fe80000100800 */
[----:B------:R0:W-:Y:S01]  /*09e0*/  STL.64 [R1+0x6f0], R24 ;  /* 0x0006f01801007387 */ /* 0x0001e20000100a00 */
[----:B------:R-:W-:Y:S01]  /*09f0*/  MOV R13, R23 ;  /* 0x00000017000d7202 */ /* 0x000fe20000000f00 */
[----:B0-----:R-:W-:Y:S02]  /*0a00*/  IMAD R25, R0, 0x9, RZ ;  /* 0x0000000900197824 */ /* 0x001fe400078e02ff */
[----:B------:R-:W3:Y:S04]  /*0a10*/  LDL.LU R24, [R1+0x1b58] ;  /* 0x001b580001187983 */ /* 0x000ee80000300800 */
[----:B------:R-:W-:Y:S04]  /*0a20*/  STL [R1+0x3e4], R21 ;  /* 0x0003e41501007387 */ /* 0x000fe80000100800 */
[----:B------:R-:W4:Y:S01]  /*0a30*/  LDL.LU R20, [R1+0x1b54] ;  /* 0x001b540001147983 */ /* 0x000f220000300800 */
[----:B--2---:R-:W-:-:S02]  /*0a40*/  IADD3 R8, P6, R14, R26, RZ ;  /* 0x0000001a0e087210 */ /* 0x004fc40007fde0ff */
[-C--:B------:R-:W-:Y:S02]  /*0a50*/  IADD3 R10, P2, R15, R26.reuse, RZ ;  /* 0x0000001a0f0a7210 */ /* 0x080fe40007f5e0ff */
[-C--:B------:R-:W-:Y:S02]  /*0a60*/  LEA.HI.X.SX32 R9, R25, R27.reuse, 0x1, P6 ;  /* 0x0000001b19097211 */ /* 0x080fe400030f0eff */
[-C--:B------:R-:W-:Y:S02]  /*0a70*/  LEA.HI.X.SX32 R11, R14, R27.reuse, 0x1, P2 ;  /* 0x0000001b0e0b7211 */ /* 0x080fe400010f0eff */
[----:B------:R-:W-:Y:S01]  /*0a80*/  LEA.HI.X.SX32 R23, R15, R27, 0x1, P1 ;  /* 0x0000001b0f177211 */ /* 0x000fe200008f0eff */
[----:B------:R-:W-:Y:S04]  /*0a90*/  STL.64 [R1+0xac8], R8 ;  /* 0x000ac80801007387 */ /* 0x000fe80000100a00 */
[----:B------:R-:W-:Y:S04]  /*0aa0*/  STL.64 [R1+0xa80], R10 ;  /* 0x000a800a01007387 */ /* 0x000fe80000100a00 */
[----:B------:R0:W-:Y:S04]  /*0ab0*/  STL.64 [R1+0x9f0], R22 ;  /* 0x0009f01601007387 */ /* 0x0001e80000100a00 */
[----:B0-----:R-:W2:Y:S01]  /*0ac0*/  LDL.LU R22, [R1+0x1b50] ;  /* 0x001b500001167983 */ /* 0x001ea20000300800 */
[----:B------:R-:W-:-:S02]  /*0ad0*/  IADD3 R8, P6, R19, R26, RZ ;  /* 0x0000001a13087210 */ /* 0x000fc40007fde0ff */
[----:B----4-:R-:W-:Y:S02]  /*0ae0*/  IADD3 R10, P2, R20, R26, RZ ;  /* 0x0000001a140a7210 */ /* 0x010fe40007f5e0ff */
[-C--:B------:R-:W-:Y:S02]  /*0af0*/  LEA.HI.X.SX32 R9, R16, R27.reuse, 0x1, P6 ;  /* 0x0000001b10097211 */ /* 0x080fe400030f0eff */
[----:B------:R-:W-:Y:S01]  /*0b00*/  LEA.HI.X.SX32 R11, R19, R27, 0x1, P2 ;  /* 0x0000001b130b7211 */ /* 0x000fe200010f0eff */
[----:B------:R-:W-:Y:S01]  /*0b10*/  STL [R1+0x1b4c], R15 ;  /* 0x001b4c0f01007387 */ /* 0x000fe20000100800 */
[----:B------:R-:W-:-:S03]  /*0b20*/  IMAD R23, R0, 0x25, RZ ;  /* 0x0000002500177824 */ /* 0x000fc600078e02ff */
[----:B------:R-:W-:Y:S01]  /*0b30*/  STL.64 [R1+0x8d8], R8 ;  /* 0x0008d80801007387 */ /* 0x000fe20000100a00 */
[----:B------:R-:W-:-:S03]  /*0b40*/  IMAD R25, R0, 0x280, RZ ;  /* 0x0000028000197824 */ /* 0x000fc600078e02ff */
[----:B------:R3:W-:Y:S01]  /*0b50*/  STL.64 [R1+0x6d0], R10 ;  /* 0x0006d00a01007387 */ /* 0x0007e20000100a00 */
[-C--:B------:R-:W-:Y:S02]  /*0b60*/  LEA.HI.X.SX32 R13, R20, R27.reuse, 0x1, P0 ;  /* 0x0000001b140d7211 */ /* 0x080fe400000f0eff */
[-C--:B------:R-:W-:Y:S01]  /*0b70*/  IADD3 R14, P1, R25, R26.reuse, RZ ;  /* 0x0000001a190e7210 */ /* 0x080fe20007f3e0ff */
[----:B------:R-:W-:Y:S01]  /*0b80*/  IMAD R25, R0, 0x290, RZ ;  /* 0x0000029000197824 */ /* 0x000fe200078e02ff */
[-C--:B---3--:R-:W-:Y:S01]  /*0b90*/  IADD3 R10, P2, R24, R26.reuse, RZ ;  /* 0x0000001a180a7210 */ /* 0x088fe20007f5e0ff */
[----:B------:R0:W-:Y:S01]  /*0ba0*/  STL [R1+0x3cc], R13 ;  /* 0x0003cc0d01007387 */ /* 0x0001e20000100800 */
[----:B------:R-:W-:Y:S01]  /*0bb0*/  IADD3 R12, P0, R28, R26, RZ ;  /* 0x0000001a1c0c7210 */ /* 0x000fe20007f1e0ff */
[C---:B------:R-:W-:Y:S02]  /*0bc0*/  IMAD R21, R0.reuse, 0x13, RZ ;  /* 0x0000001300157824 */ /* 0x040fe400078e02ff */
[----:B------:R-:W-:Y:S01]  /*0bd0*/  IMAD R17, R0, 0x130, RZ ;  /* 0x0000013000117824 */ /* 0x000fe200078e02ff */
[----:B0-----:R-:W-:-:S02]  /*0be0*/  LEA.HI.X.SX32 R13, R24, R27, 0x1, P0 ;  /* 0x0000001b180d7211 */ /* 0x001fc400000f0eff */
[-C--:B------:R-:W-:Y:S02]  /*0bf0*/  IADD3 R4, P5, R18, R26.reuse, RZ ;  /* 0x0000001a12047210 */ /* 0x080fe40007fbe0ff */
[-C--:B------:R-:W-:Y:S01]  /*0c00*/  LEA.HI.X.SX32 R3, R17, R27.reuse, 0x1, P4 ;  /* 0x0000001b11037211 */ /* 0x080fe200020f0eff */
[----:B------:R-:W-:Y:S01]  /*0c10*/  IMAD R29, R0, 0xa, RZ ;  /* 0x0000000a001d7824 */ /* 0x000fe200078e02ff */
[C---:B--2---:R-:W-:Y:S02]  /*0c20*/  IADD3 R8, P6, R22.reuse, R26, RZ ;  /* 0x0000001a16087210 */ /* 0x044fe40007fde0ff */
[-C--:B------:R-:W-:Y:S02]  /*0c30*/  LEA.HI.X.SX32 R11, R22, R27.reuse, 0x1, P2 ;  /* 0x0000001b160b7211 */ /* 0x080fe400010f0eff */
[----:B------:R-:W-:Y:S01]  /*0c40*/  LEA.HI.X.SX32 R9, R23, R27, 0x1, P6 ;  /* 0x0000001b17097211 */ /* 0x000fe200030f0eff */
[----:B------:R-:W-:-:S04]  /*0c50*/  IMAD R23, R0, 0x26, RZ ;  /* 0x0000002600177824 */ /* 0x000fc800078e02ff */
[----:B------:R0:W-:Y:S04]  /*0c60*/  STL.64 [R1+0x9e8], R8 ;  /* 0x0009e80801007387 */ /* 0x0001e80000100a00 */
[----:B------:R1:W-:Y:S01]  /*0c70*/  STL.64 [R1+0x8c8], R10 ;  /* 0x0008c80a01007387 */ /* 0x0003e20000100a00 */
[-C--:B0-----:R-:W-:Y:S01]  /*0c80*/  IADD3 R8, P6, R25, R26.reuse, RZ ;  /* 0x0000001a19087210 */ /* 0x081fe20007fde0ff */
[C---:B------:R-:W-:Y:S01]  /*0c90*/  IMAD R25, R0.reuse, 0x4c, RZ ;  /* 0x0000004c00197824 */ /* 0x040fe200078e02ff */
[-C--:B-1----:R-:W-:Y:S01]  /*0ca0*/  IADD3 R10, P2, R23, R26.reuse, RZ ;  /* 0x0000001a170a7210 */ /* 0x082fe20007f5e0ff */
[----:B------:R0:W-:Y:S03]  /*0cb0*/  STL.64 [R1+0x6b8], R12 ;  /* 0x0006b80c01007387 */ /* 0x0001e60000100a00 */
[-C--:B------:R-:W-:Y:S01]  /*0cc0*/  LEA.HI.X.SX32 R11, R21, R27.reuse, 0x1, P2 ;  /* 0x0000001b150b7211 */ /* 0x080fe200010f0eff */
[----:B------:R1:W-:Y:S04]  /*0cd0*/  STL [R1+0x3b4], R5 ;  /* 0x0003b40501007387 */ /* 0x0003e80000100800 */
[----:B------:R2:W-:Y:S01]  /*0ce0*/  STL.64 [R1+0xa78], R10 ;  /* 0x000a780a01007387 */ /* 0x0005e20000100a00 */
[C---:B0-----:R-:W-:Y:S01]  /*0cf0*/  IADD3 R12, P0, R25.reuse, R26, RZ ;  /* 0x0000001a190c7210 */ /* 0x041fe20007f1e0ff */
[----:B------:R-:W-:Y:S01]  /*0d00*/  IMAD R21, R0, 0x2a0, RZ ;  /* 0x000002a000157824 */ /* 0x000fe200078e02ff */
[----:B-1----:R-:W-:-:S02]  /*0d10*/  LEA.HI.X.SX32 R5, R25, R27, 0x1, P5 ;  /* 0x0000001b19057211 */ /* 0x002fc400028f0eff */
[-C--:B------:R-:W-:Y:S02]  /*0d20*/  LEA.HI.X.SX32 R13, R23, R27.reuse, 0x1, P0 ;  /* 0x0000001b170d7211 */ /* 0x080fe400000f0eff */
[----:B--2---:R-:W-:Y:S01]  /*0d30*/  IADD3 R10, P2, R17, R26, RZ ;  /* 0x0000001a110a7210 */ /* 0x004fe20007f5e0ff */
[C---:B------:R-:W-:Y:S02]  /*0d40*/  IMAD R23, R0.reuse, 0x4e, RZ ;  /* 0x0000004e00177824 */ /* 0x040fe400078e02ff */
[----:B------:R-:W-:Y:S01]  /*0d50*/  IMAD R25, R0, 0x9c, RZ ;  /* 0x0000009c00197824 */ /* 0x000fe200078e02ff */
[----:B------:R-:W-:Y:S01]  /*0d60*/  LEA.HI.X.SX32 R11, R18, R27, 0x1, P2 ;  /* 0x0000001b120b7211 */ /* 0x000fe200010f0eff */
[----:B------:R0:W-:Y:S01]  /*0d70*/  STL.64 [R1+0x9e0], R12 ;  /* 0x0009e00c01007387 */ /* 0x0001e20000100a00 */
[----:B------:R-:W-:-:S03]  /*0d80*/  IMAD R18, R0, 0x27, RZ ;  /* 0x0000002700127824 */ /* 0x000fc600078e02ff */
[----:B------:R1:W-:Y:S04]  /*0d90*/  STL.64 [R1+0x8b8], R4 ;  /* 0x0008b80401007387 */ /* 0x0003e80000100a00 */
[----:B------:R2:W-:Y:S01]  /*0da0*/  STL.64 [R1+0x698], R10 ;  /* 0x0006980a01007387 */ /* 0x0005e20000100a00 */
[-C--:B0-----:R-:W-:Y:S01]  /*0db0*/  IADD3 R12, P0, R21, R26.reuse, RZ ;  /* 0x0000001a150c7210 */ /* 0x081fe20007f1e0ff */
[----:B------:R-:W-:Y:S01]  /*0dc0*/  IMAD R21, R0, 0x138, RZ ;  /* 0x0000013800157824 */ /* 0x000fe200078e02ff */
[-C--:B-1----:R-:W-:Y:S02]  /*0dd0*/  IADD3 R4, P5, R23, R26.reuse, RZ ;  /* 0x0000001a17047210 */ /* 0x082fe40007fbe0ff */
[----:B--2---:R-:W-:Y:S01]  /*0de0*/  IADD3 R10, P2, R25, R26, RZ ;  /* 0x0000001a190a7210 */ /* 0x004fe20007f5e0ff */
[----:B------:R0:W-:Y:S01]  /*0df0*/  STL.64 [R1+0x398], R2 ;  /* 0x0003980201007387 */ /* 0x0001e20000100a00 */
[----:B------:R-:W-:-:S02]  /*0e00*/  LEA.HI.X.SX32 R5, R18, R27, 0x1, P5 ;  /* 0x0000001b12057211 */ /* 0x000fc400028f0eff */
[-C--:B------:R-:W-:Y:S01]  /*0e10*/  LEA.HI.X.SX32 R11, R23, R27.reuse, 0x1, P2 ;  /* 0x0000001b170b7211 */ /* 0x080fe200010f0eff */
[C---:B------:R-:W-:Y:S02]  /*0e20*/  IMAD R17, R0.reuse, 0x2b0, RZ ;  /* 0x000002b000117824 */ /* 0x040fe400078e02ff */
[----:B------:R1:W-:Y:S01]  /*0e30*/  STL.64 [R1+0x9d8], R4 ;  /* 0x0009d80401007387 */ /* 0x0003e20000100a00 */
[C---:B------:R-:W-:Y:S01]  /*0e40*/  IMAD R23, R0.reuse, 0x5, RZ ;  /* 0x0000000500177824 */ /* 0x040fe200078e02ff */
[CC--:B0-----:R-:W-:Y:S02]  /*0e50*/  IADD3 R2, P4, R21.reuse, R26.reuse, RZ ;  /* 0x0000001a15027210 */ /* 0x0c1fe40007f9e0ff */
[----:B------:R0:W-:Y:S01]  /*0e60*/  STL.64 [R1+0x8b0], R10 ;  /* 0x0008b00a01007387 */ /* 0x0001e20000100a00 */
[-C--:B------:R-:W-:Y:S02]  /*0e70*/  LEA.HI.X.SX32 R7, R21, R27.reuse, 0x1, P3 ;  /* 0x0000001b15077211 */ /* 0x080fe400018f0eff */
[----:B------:R-:W-:Y:S01]  /*0e80*/  LEA.HI.X.SX32 R3, R25, R27, 0x1, P4 ;  /* 0x0000001b19037211 */ /* 0x000fe200020f0eff */
[----:B------:R-:W-:Y:S01]  /*0e90*/  IMAD R25, R0, 0x28, RZ ;  /* 0x0000002800197824 */ /* 0x000fe200078e02ff */
[----:B------:R-:W-:-:S02]  /*0ea0*/  IADD3 R16, P2, R29, R26, RZ ;  /* 0x0000001a1d107210 */ /* 0x000fc40007f5e0ff */
[----:B-1----:R-:W-:Y:S01]  /*0eb0*/  IADD3 R4, P5, R17, R26, RZ ;  /* 0x0000001a11047210 */ /* 0x002fe20007fbe0ff */
[----:B------:R1:W-:Y:S01]  /*0ec0*/  STL.64 [R1+0x680], R2 ;  /* 0x0006800201007387 */ /* 0x0003e20000100a00 */
[----:B0-----:R-:W-:-:S03]  /*0ed0*/  IMAD R11, R0, 0x14, RZ ;  /* 0x00000014000b7824 */ /* 0x001fc600078e02ff */
[----:B------:R0:W-:Y:S01]  /*0ee0*/  STL.64 [R1+0x380], R6 ;  /* 0x0003800601007387 */ /* 0x0001e20000100a00 */
[-C--:B------:R-:W-:Y:S01]  /*0ef0*/  LEA.HI.X.SX32 R17, R23, R27.reuse, 0x1, P2 ;  /* 0x0000001b17117211 */ /* 0x080fe200010f0eff */
[C---:B------:R-:W-:Y:S01]  /*0f00*/  IMAD R21, R0.reuse, 0x50, RZ ;  /* 0x0000005000157824 */ /* 0x040fe200078e02ff */
[-C--:B-1----:R-:W-:Y:S01]  /*0f10*/  IADD3 R2, P4, R11, R26.reuse, RZ ;  /* 0x0000001a0b027210 */ /* 0x082fe20007f9e0ff */
[C---:B------:R-:W-:Y:S01]  /*0f20*/  IMAD R23, R0.reuse, 0xa0, RZ ;  /* 0x000000a000177824 */ /* 0x040fe200078e02ff */
[-C--:B0-----:R-:W-:Y:S01]  /*0f30*/  IADD3 R6, P3, R25, R26.reuse, RZ ;  /* 0x0000001a19067210 */ /* 0x081fe20007f7e0ff */
[----:B------:R0:W-:Y:S01]  /*0f40*/  STL.64 [R1+0xae8], R16 ;  /* 0x000ae81001007387 */ /* 0x0001e20000100a00 */
[-C--:B------:R-:W-:Y:S02]  /*0f50*/  LEA.HI.X.SX32 R3, R29, R27.reuse, 0x1, P4 ;  /* 0x0000001b1d037211 */ /* 0x080fe400020f0eff */
[----:B------:R-:W-:Y:S02]  /*0f60*/  LEA.HI.X.SX32 R7, R11, R27, 0x1, P3 ;  /* 0x0000001b0b077211 */ /* 0x000fe400018f0eff */
[----:B------:R-:W-:Y:S01]  /*0f70*/  IADD3 R18, P2, R21, R26, RZ ;  /* 0x0000001a15127210 */ /* 0x000fe20007f5e0ff */
[----:B------:R1:W-:Y:S01]  /*0f80*/  STL.64 [R1+0xac0], R2 ;  /* 0x000ac00201007387 */ /* 0x0003e20000100a00 */
[----:B0-----:R-:W-:-:S03]  /*0f90*/  IMAD R17, R0, 0x140, RZ ;  /* 0x0000014000117824 */ /* 0x001fc600078e02ff */
[----:B------:R0:W-:Y:S01]  /*0fa0*/  STL.64 [R1+0xa70], R6 ;  /* 0x000a700601007387 */ /* 0x0001e20000100a00 */
[----:B------:R-:W-:Y:S02]  /*0fb0*/  LEA.HI.X.SX32 R19, R25, R27, 0x1, P2 ;  /* 0x0000001b19137211 */ /* 0x000fe400010f0eff */
[----:B-1----:R-:W-:Y:S01]  /*0fc0*/  IADD3 R2, P4, R23, R26, RZ ;  /* 0x0000001a17027210 */ /* 0x002fe20007f9e0ff */
[----:B------:R-:W-:-:S03]  /*0fd0*/  IMAD R25, R0, 0x52, RZ ;  /* 0x0000005200197824 */ /* 0x000fc600078e02ff */
[----:B------:R-:W-:Y:S02]  /*0fe0*/  LEA.HI.X.SX32 R3, R21, R27, 0x1, P4 ;  /* 0x0000001b15037211 */ /* 0x000fe400020f0eff */
[----:B0-----:R-:W-:Y:S01]  /*0ff0*/  IADD3 R6, P3, R17, R26, RZ ;  /* 0x0000001a11067210 */ /* 0x001fe20007f7e0ff */
[----:B------:R-:W-:-:S03]  /*1000*/  IMAD R21, R0, 0xa4, RZ ;  /* 0x000000a400157824 */ /* 0x000fc600078e02ff */
[-C--:B------:R-:W-:Y:S01]  /*1010*/  LEA.HI.X.SX32 R7, R23, R27.reuse, 0x1, P3 ;  /* 0x0000001b17077211 */ /* 0x080fe200018f0eff */
[----:B------:R-:W-:Y:S01]  /*1020*/  STL.64 [R1+0x9d0], R18 ;  /* 0x0009d01201007387 */ /* 0x000fe20000100a00 */
[C---:B------:R-:W-:Y:S01]  /*1030*/  IMAD R23, R0.reuse, 0x29, RZ ;  /* 0x0000002900177824 */ /* 0x040fe200078e02ff */
[----:B------:R-:W-:Y:S01]  /*1040*/  LEA.HI.X.SX32 R15, R17, R27, 0x1, P1 ;  /* 0x0000001b110f7211 */ /* 0x000fe200008f0eff */
[----:B------:R-:W-:Y:S01]  /*1050*/  IMAD R29, R0, 0x148, RZ ;  /* 0x00000148001d7824 */ /* 0x000fe200078e02ff */
[----:B------:R0:W-:Y:S04]  /*1060*/  STL.64 [R1+0x8a0], R2 ;  /* 0x0008a00201007387 */ /* 0x0001e80000100a00 */
[----:B------:R1:W-:Y:S04]  /*1070*/  STL.64 [R1+0x660], R6 ;  /* 0x0006600601007387 */ /* 0x0003e80000100a00 */
[----:B------:R2:W-:Y:S01]  /*1080*/  STL.64 [R1+0x360], R14 ;  /* 0x0003600e01007387 */ /* 0x0005e20000100a00 */
[----:B0-----:R-:W-:-:S02]  /*1090*/  IADD3 R2, P4, R25, R26, RZ ;  /* 0x0000001a19027210 */ /* 0x001fc40007f9e0ff */
[-C--:B-1----:R-:W-:Y:S02]  /*10a0*/  IADD3 R6, P3, R21, R26.reuse, RZ ;  /* 0x0000001a15067210 */ /* 0x082fe40007f7e0ff */
[-C--:B------:R-:W-:Y:S01]  /*10b0*/  LEA.HI.X.SX32 R3, R23, R27.reuse, 0x1, P4 ;  /* 0x0000001b17037211 */ /* 0x080fe200020f0eff */
[C---:B------:R-:W-:Y:S01]  /*10c0*/  IMAD R23, R0.reuse, 0x2a, RZ ;  /* 0x0000002a00177824 */ /* 0x040fe200078e02ff */
[----:B--2---:R-:W-:Y:S02]  /*10d0*/  IADD3 R14, P1, R29, R26, RZ ;  /* 0x0000001a1d0e7210 */ /* 0x004fe40007f3e0ff */
[-C--:B------:R-:W-:Y:S01]  /*10e0*/  LEA.HI.X.SX32 R7, R25, R27.reuse, 0x1, P3 ;  /* 0x0000001b19077211 */ /* 0x080fe200018f0eff */
[----:B------:R0:W-:Y:S01]  /*10f0*/  STL.64 [R1+0x9c8], R2 ;  /* 0x0009c80201007387 */ /* 0x0001e20000100a00 */
[----:B------:R-:W-:Y:S01]  /*1100*/  LEA.HI.X.SX32 R15, R21, R27, 0x1, P1 ;  /* 0x0000001b150f7211 */ /* 0x000fe200008f0eff */
[C---:B------:R-:W-:Y:S02]  /*1110*/  IMAD R17, R0.reuse, 0x2d0, RZ ;  /* 0x000002d000117824 */ /* 0x040fe400078e02ff */
[----:B------:R1:W-:Y:S01]  /*1120*/  STL.64 [R1+0x890], R6 ;  /* 0x0008900601007387 */ /* 0x0003e20000100a00 */
[----:B------:R-:W-:-:S02]  /*1130*/  IMAD R21, R0, 0x15, RZ ;  /* 0x0000001500157824 */ /* 0x000fc400078e02ff */
[C---:B------:R-:W-:Y:S01]  /*1140*/  IMAD R25, R0.reuse, 0x54, RZ ;  /* 0x0000005400197824 */ /* 0x040fe200078e02ff */
[----:B------:R-:W-:Y:S01]  /*1150*/  LEA.HI.X.SX32 R9, R29, R27, 0x1, P6 ;  /* 0x0000001b1d097211 */ /* 0x000fe200030f0eff */
[C---:B------:R-:W-:Y:S01]  /*1160*/  IMAD R18, R0.reuse, 0xa8, RZ ;  /* 0x000000a800127824 */ /* 0x040fe200078e02ff */
[----:B------:R2:W-:Y:S01]  /*1170*/  STL.64 [R1+0x648], R14 ;  /* 0x0006480e01007387 */ /* 0x0005e20000100a00 */
[-C--:B0-----:R-:W-:Y:S02]  /*1180*/  IADD3 R2, P4, R17, R26.reuse, RZ ;  /* 0x0000001a11027210 */ /* 0x081fe40007f9e0ff */
[----:B-1----:R-:W-:Y:S01]  /*1190*/  IADD3 R6, P3, R23, R26, RZ ;  /* 0x0000001a17067210 */ /* 0x002fe20007f7e0ff */
[----:B------:R-:W-:-:S03]  /*11a0*/  IMAD R17, R0, 0x150, RZ ;  /* 0x0000015000117824 */ /* 0x000fc600078e02ff */
[-C--:B------:R-:W-:Y:S02]  /*11b0*/  LEA.HI.X.SX32 R7, R21, R27.reuse, 0x1, P3 ;  /* 0x0000001b15077211 */ /* 0x080fe400018f0eff */
[-C--:B--2---:R-:W-:Y:S01]  /*11c0*/  IADD3 R14, P1, R25, R26.reuse, RZ ;  /* 0x0000001a190e7210 */ /* 0x084fe20007f3e0ff */
[----:B------:R0:W-:Y:S01]  /*11d0*/  STL.64 [R1+0x348], R8 ;  /* 0x0003480801007387 */ /* 0x0001e20000100a00 */
[C---:B------:R-:W-:Y:S02]  /*11e0*/  IMAD R21, R0.reuse, 0x2e0, RZ ;  /* 0x000002e000157824 */ /* 0x040fe400078e02ff */
[----:B------:R-:W-:Y:S01]  /*11f0*/  LEA.HI.X.SX32 R15, R23, R27, 0x1, P1 ;  /* 0x0000001b170f7211 */ /* 0x000fe200008f0eff */
[----:B------:R1:W-:Y:S01]  /*1200*/  STL.64 [R1+0xa68], R6 ;  /* 0x000a680601007387 */ /* 0x0003e20000100a00 */
[----:B------:R-:W-:Y:S01]  /*1210*/  IMAD R23, R0, 0x56, RZ ;  /* 0x0000005600177824 */ /* 0x000fe200078e02ff */
[-C--:B0-----:R-:W-:Y:S02]  /*1220*/  IADD3 R8, P6, R18, R26.reuse, RZ ;  /* 0x0000001a12087210 */ /* 0x081fe40007fde0ff */
[----:B-1----:R-:W-:-:S02]  /*1230*/  IADD3 R6, P3, R17, R26, RZ ;  /* 0x0000001a11067210 */ /* 0x002fc40007f7e0ff */
[-C--:B------:R-:W-:Y:S01]  /*1240*/  LEA.HI.X.SX32 R9, R25, R27.reuse, 0x1, P6 ;  /* 0x0000001b19097211 */ /* 0x080fe200030f0eff */
[----:B------:R0:W-:Y:S01]  /*1250*/  STL.64 [R1+0x9c0], R14 ;  /* 0x0009c00e01007387 */ /* 0x0001e20000100a00 */
[-C--:B------:R-:W-:Y:S01]  /*1260*/  LEA.HI.X.SX32 R7, R18, R27.reuse, 0x1, P3 ;  /* 0x0000001b12077211 */ /* 0x080fe200018f0eff */
[C---:B------:R-:W-:Y:S01]  /*1270*/  IMAD R25, R0.reuse, 0xac, RZ ;  /* 0x000000ac00197824 */ /* 0x040fe200078e02ff */
[----:B------:R-:W-:Y:S01]  /*1280*/  LEA.HI.X.SX32 R13, R17, R27, 0x1, P0 ;  /* 0x0000001b110d7211 */ /* 0x000fe200000f0eff */
[----:B------:R1:W-:Y:S01]  /*1290*/  STL.64 [R1+0x880], R8 ;  /* 0x0008800801007387 */ /* 0x0003e20000100a00 */
[----:B------:R-:W-:-:S03]  /*12a0*/  IMAD R18, R0, 0x2b, RZ ;  /* 0x0000002b00127824 */ /* 0x000fc600078e02ff */
[----:B------:R2:W-:Y:S01]  /*12b0*/  STL.64 [R1+0x628], R6 ;  /* 0x0006280601007387 */ /* 0x0005e20000100a00 */
[-C--:B0-----:R-:W-:Y:S01]  /*12c0*/  IADD3 R14, P1, R21, R26.reuse, RZ ;  /* 0x0000001a150e7210 */ /* 0x081fe20007f3e0ff */
[----:B------:R-:W-:Y:S02]  /*12d0*/  IMAD R21, R0, 0x158, RZ ;  /* 0x0000015800157824 */ /* 0x000fe400078e02ff */
[----:B------:R0:W-:Y:S01]  /*12e0*/  STL.64 [R1+0x330], R12 ;  /* 0x0003300c01007387 */ /* 0x0001e20000100a00 */
[-C--:B-1----:R-:W-:Y:S02]  /*12f0*/  IADD3 R8, P6, R23, R26.reuse, RZ ;  /* 0x0000001a17087210 */ /* 0x082fe40007fde0ff */
[----:B--2---:R-:W-:Y:S02]  /*1300*/  IADD3 R6, P3, R25, R26, RZ ;  /* 0x0000001a19067210 */ /* 0x004fe40007f7e0ff */
[-C--:B------:R-:W-:Y:S01]  /*1310*/  LEA.HI.X.SX32 R9, R18, R27.reuse, 0x1, P6 ;  /* 0x0000001b12097211 */ /* 0x080fe200030f0eff */
[----:B------:R-:W-:Y:S01]  /*1320*/  IMAD R18, R0, 0x16, RZ ;  /* 0x0000001600127824 */ /* 0x000fe200078e02ff */
[----:B------:R-:W-:-:S02]  /*1330*/  LEA.HI.X.SX32 R7, R23, R27, 0x1, P3 ;  /* 0x0000001b17077211 */ /* 0x000fc400018f0eff */
[-C--:B0-----:R-:W-:Y:S01]  /*1340*/  IADD3 R12, P0, R21, R26.reuse, RZ ;  /* 0x0000001a150c7210 */ /* 0x081fe20007f1e0ff */
[C---:B------:R-:W-:Y:S01]  /*1350*/  IMAD R23, R0.reuse, 0x2c, RZ ;  /* 0x0000002c00177824 */ /* 0x040fe200078e02ff */
[----:B------:R0:W-:Y:S02]  /*1360*/  STL.64 [R1+0x9b8], R8 ;  /* 0x0009b80801007387 */ /* 0x0001e40000100a00 */
[-C--:B------:R-:W-:Y:S01]  /*1370*/  LEA.HI.X.SX32 R13, R25, R27.reuse, 0x1, P0 ;  /* 0x0000001b190d7211 */ /* 0x080fe200000f0eff */
[C---:B------:R-:W-:Y:S01]  /*1380*/  IMAD R17, R0.reuse, 0x2f0, RZ ;  /* 0x000002f000117824 */ /* 0x040fe200078e02ff */
[----:B------:R1:W-:Y:S01]  /*1390*/  STL.64 [R1+0x878], R6 ;  /* 0x0008780601007387 */ /* 0x0003e20000100a00 */
[C---:B------:R-:W-:Y:S01]  /*13a0*/  IMAD R29, R0.reuse, 0xb, RZ ;  /* 0x0000000b001d7824 */ /* 0x040fe200078e02ff */
[----:B------:R-:W-:Y:S02]  /*13b0*/  LEA.HI.X.SX32 R5, R21, R27, 0x1, P5 ;  /* 0x0000001b15057211 */ /* 0x000fe400028f0eff */
[----:B------:R2:W-:Y:S01]  /*13c0*/  STL.64 [R1+0x610], R12 ;  /* 0x0006100c01007387 */ /* 0x0005e20000100a00 */
[----:B------:R-:W-:Y:S01]  /*13d0*/  IMAD R25, R0, 0x58, RZ ;  /* 0x0000005800197824 */ /* 0x000fe200078e02ff */
[----:B0-----:R-:W-:-:S02]  /*13e0*/  IADD3 R8, P6, R17, R26, RZ ;  /* 0x0000001a11087210 */ /* 0x001fc40007fde0ff */
[-C--:B-1----:R-:W-:Y:S01]  /*13f0*/  IADD3 R6, P3, R18, R26.reuse, RZ ;  /* 0x0000001a12067210 */ /* 0x082fe20007f7e0ff */
[C---:B------:R-:W-:Y:S01]  /*1400*/  IMAD R17, R0.reuse, 0xb0, RZ ;  /* 0x000000b000117824 */ /* 0x040fe200078e02ff */
[----:B--2---:R-:W-:Y:S02]  /*1410*/  IADD3 R12, P0, R23, R26, RZ ;  /* 0x0000001a170c7210 */ /* 0x004fe40007f1e0ff */
[-C--:B------:R-:W-:Y:S01]  /*1420*/  LEA.HI.X.SX32 R7, R29, R27.reuse, 0x1, P3 ;  /* 0x0000001b1d077211 */ /* 0x080fe200018f0eff */
[----:B------:R-:W-:Y:S01]  /*1430*/  IMAD R21, R0, 0x160, RZ ;  /* 0x0000016000157824 */ /* 0x000fe200078e02ff */
[----:B------:R-:W-:Y:S01]  /*1440*/  LEA.HI.X.SX32 R13, R18, R27, 0x1, P0 ;  /* 0x0000001b120d7211 */ /* 0x000fe200000f0eff */
[----:B------:R0:W-:Y:S01]  /*1450*/  STL.64 [R1+0x318], R4 ;  /* 0x0003180401007387 */ /* 0x0001e20000100a00 */
[----:B------:R-:W-:-:S03]  /*1460*/  IMAD R11, R0, 0x2c0, RZ ;  /* 0x000002c0000b7824 */ /* 0x000fc600078e02ff */
[----:B------:R1:W-:Y:S04]  /*1470*/  STL.64 [R1+0xab8], R6 ;  /* 0x000ab80601007387 */ /* 0x0003e80000100a00 */
[----:B------:R2:W-:Y:S01]  /*1480*/  STL.64 [R1+0xa60], R12 ;  /* 0x000a600c01007387 */ /* 0x0005e20000100a00 */
[-C--:B0-----:R-:W-:Y:S02]  /*1490*/  IADD3 R4, P5, R25, R26.reuse, RZ ;  /* 0x0000001a19047210 */ /* 0x081fe40007fbe0ff */
[-C--:B-1----:R-:W-:Y:S02]  /*14a0*/  IADD3 R6, P3, R17, R26.reuse, RZ ;  /* 0x0000001a11067210 */ /* 0x082fe40007f7e0ff */
[-C--:B------:R-:W-:Y:S02]  /*14b0*/  LEA.HI.X.SX32 R5, R23, R27.reuse, 0x1, P5 ;  /* 0x0000001b17057211 */ /* 0x080fe400028f0eff */
[-C--:B--2---:R-:W-:Y:S01]  /*14c0*/  IADD3 R12, P0, R21, R26.reuse, RZ ;  /* 0x0000001a150c7210 */ /* 0x084fe20007f1e0ff */
[C---:B------:R-:W-:Y:S01]  /*14d0*/  IMAD R23, R0.reuse, 0x5a, RZ ;  /* 0x0000005a00177824 */ /* 0x040fe200078e02ff */
[----:B------:R-:W-:Y:S01]  /*14e0*/  LEA.HI.X.SX32 R7, R25, R27, 0x1, P3 ;  /* 0x0000001b19077211 */ /* 0x000fe200018f0eff */
[----:B------:R-:W-:Y:S01]  /*14f0*/  IMAD R25, R0, 0xb4, RZ ;  /* 0x000000b400197824 */ /* 0x000fe200078e02ff */
[----:B------:R-:W-:-:S02]  /*1500*/  IADD3 R10, P2, R11, R26, RZ ;  /* 0x0000001a0b0a7210 */ /* 0x000fc40007f5e0ff */
[-C--:B------:R-:W-:Y:S01]  /*1510*/  LEA.HI.X.SX32 R13, R17, R27.reuse, 0x1, P0 ;  /* 0x0000001b110d7211 */ /* 0x080fe200000f0eff */
[----:B------:R-:W-:Y:S01]  /*1520*/  STL.64 [R1+0x9b0], R4 ;  /* 0x0009b00401007387 */ /* 0x000fe20000100a00 */
[C---:B------:R-:W-:Y:S01]  /*1530*/  IMAD R17, R0.reuse, 0x2d, RZ ;  /* 0x0000002d00117824 */ /* 0x040fe200078e02ff */
[----:B------:R-:W-:Y:S02]  /*1540*/  LEA.HI.X.SX32 R11, R21, R27, 0x1, P2 ;  /* 0x0000001b150b7211 */ /* 0x000fe400010f0eff */
[----:B------:R0:W-:Y:S01]  /*1550*/  STL.64 [R1+0x868], R6 ;  /* 0x0008680601007387 */ /* 0x0001e20000100a00 */
[----:B------:R-:W-:-:S03]  /*1560*/  IMAD R29, R0, 0x168, RZ ;  /* 0x00000168001d7824 */ /* 0x000fc600078e02ff */
[----:B------:R1:W-:Y:S01]  /*1570*/  STL.64 [R1+0x5f0], R12 ;  /* 0x0005f00c01007387 */ /* 0x0003e20000100a00 */
[C---:B------:R-:W-:Y:S01]  /*1580*/  IMAD R21, R0.reuse, 0x310, RZ ;  /* 0x0000031000157824 */ /* 0x040fe200078e02ff */
[-C--:B0-----:R-:W-:Y:S02]  /*1590*/  IADD3 R6, P3, R23, R26.reuse, RZ ;  /* 0x0000001a17067210 */ /* 0x081fe40007f7e0ff */
[----:B------:R0:W-:Y:S01]  /*15a0*/  STL.64 [R1+0x300], R10 ;  /* 0x0003000a01007387 */ /* 0x0001e20000100a00 */
[-C--:B-1----:R-:W-:Y:S02]  /*15b0*/  IADD3 R12, P0, R25, R26.reuse, RZ ;  /* 0x0000001a190c7210 */ /* 0x082fe40007f1e0ff */
[-C--:B------:R-:W-:Y:S01]  /*15c0*/  LEA.HI.X.SX32 R7, R17, R27.reuse, 0x1, P3 ;  /* 0x0000001b11077211 */ /* 0x080fe200018f0eff */
[C---:B------:R-:W-:Y:S01]  /*15d0*/  IMAD R17, R0.reuse, 0x2e, RZ ;  /* 0x0000002e00117824 */ /* 0x040fe200078e02ff */
[----:B------:R-:W-:Y:S02]  /*15e0*/  LEA.HI.X.SX32 R13, R23, R27, 0x1, P0 ;  /* 0x0000001b170d7211 */ /* 0x000fe400000f0eff */
[----:B0-----:R-:W-:Y:S01]  /*15f0*/  IADD3 R10, P2, R29, R26, RZ ;  /* 0x0000001a1d0a7210 */ /* 0x001fe20007f5e0ff */
[----:B------:R0:W-:Y:S01]  /*1600*/  STL.64 [R1+0x9a8], R6 ;  /* 0x0009a80601007387 */ /* 0x0001e20000100a00 */
[----:B------:R-:W-:-:S02]  /*1610*/  IMAD R18, R0, 0x300, RZ ;  /* 0x0000030000127824 */ /* 0x000fc400078e02ff */
[-C--:B------:R-:W-:Y:S01]  /*1620*/  LEA.HI.X.SX32 R11, R25, R27.reuse, 0x1, P2 ;  /* 0x0000001b190b7211 */ /* 0x080fe200010f0eff */
[C---:B------:R-:W-:Y:S01]  /*1630*/  IMAD R23, R0.reuse, 0x5c, RZ ;  /* 0x0000005c00177824 */ /* 0x040fe200078e02ff */
[----:B------:R1:W-:Y:S01]  /*1640*/  STL.64 [R1+0x858], R12 ;  /* 0x0008580c01007387 */ /* 0x0003e20000100a00 */
[-C--:B------:R-:W-:Y:S02]  /*1650*/  LEA.HI.X.SX32 R3, R29, R27.reuse, 0x1, P4 ;  /* 0x0000001b1d037211 */ /* 0x080fe400020f0eff */
[-C--:B0-----:R-:W-:Y:S01]  /*1660*/  IADD3 R6, P3, R21, R26.reuse, RZ ;  /* 0x0000001a15067210 */ /* 0x081fe20007f7e0ff */
[C---:B------:R-:W-:Y:S01]  /*1670*/  IMAD R21, R0.reuse, 0x17, RZ ;  /* 0x0000001700157824 */ /* 0x040fe200078e02ff */
[----:B------:R0:W-:Y:S01]  /*1680*/  STL.64 [R1+0x5d8], R10 ;  /* 0x0005d80a01007387 */ /* 0x0001e20000100a00 */
[-C--:B-1----:R-:W-:Y:S01]  /*1690*/  IADD3 R12, P0, R17, R26.reuse, RZ ;  /* 0x0000001a110c7210 */ /* 0x082fe20007f1e0ff */
[----:B------:R-:W-:Y:S01]  /*16a0*/  IMAD R25, R0, 0xb8, RZ ;  /* 0x000000b800197824 */ /* 0x000fe200078e02ff */
[-C--:B------:R-:W-:Y:S01]  /*16b0*/  IADD3 R4, P5, R18, R26.reuse, RZ ;  /* 0x0000001a12047210 */ /* 0x080fe20007fbe0ff */
[C---:B------:R-:W-:Y:S01]  /*16c0*/  IMAD R18, R0.reuse, 0x170, RZ ;  /* 0x0000017000127824 */ /* 0x040fe200078e02ff */
[----:B------:R-:W-:Y:S01]  /*16d0*/  LEA.HI.X.SX32 R13, R21, R27, 0x1, P0 ;  /* 0x0000001b150d7211 */ /* 0x000fe200000f0eff */
[----:B------:R1:W-:Y:S01]  /*16e0*/  STL.64 [R1+0x2e8], R2 ;  /* 0x0002e80201007387 */ /* 0x0003e20000100a00 */
[----:B0-----:R-:W-:Y:S01]  /*16f0*/  IADD3 R10, P2, R23, R26, RZ ;  /* 0x0000001a170a7210 */ /* 0x001fe20007f5e0ff */
[----:B------:R-:W-:-:S02]  /*1700*/  IMAD R21, R0, 0x320, RZ ;  /* 0x0000032000157824 */ /* 0x000fc400078e02ff */
[----:B------:R0:W-:Y:S01]  /*1710*/  STL.64 [R1+0xa58], R12 ;  /* 0x000a580c01007387 */ /* 0x0001e20000100a00 */
[----:B------:R-:W-:Y:S02]  /*1720*/  LEA.HI.X.SX32 R11, R17, R27, 0x1, P2 ;  /* 0x0000001b110b7211 */ /* 0x000fe400010f0eff */
[----:B-1----:R-:W-:-:S03]  /*1730*/  IADD3 R2, P4, R25, R26, RZ ;  /* 0x0000001a19027210 */ /* 0x002fc60007f9e0ff */
[----:B------:R1:W-:Y:S01]  /*1740*/  STL.64 [R1+0x9a0], R10 ;  /* 0x0009a00a01007387 */ /* 0x0003e20000100a00 */
[----:B------:R-:W-:Y:S01]  /*1750*/  IMAD R17, R0, 0x5e, RZ ;  /* 0x0000005e00117824 */ /* 0x000fe200078e02ff */
[-C--:B0-----:R-:W-:Y:S02]  /*1760*/  IADD3 R12, P0, R18, R26.reuse, RZ ;  /* 0x0000001a120c7210 */ /* 0x081fe40007f1e0ff */
[-C--:B------:R-:W-:Y:S02]  /*1770*/  LEA.HI.X.SX32 R3, R23, R27.reuse, 0x1, P4 ;  /* 0x0000001b17037211 */ /* 0x080fe400020f0eff */
[-C--:B------:R-:W-:Y:S02]  /*1780*/  LEA.HI.X.SX32 R13, R25, R27.reuse, 0x1, P0 ;  /* 0x0000001b190d7211 */ /* 0x080fe400000f0eff */
[-C--:B-1----:R-:W-:Y:S01]  /*1790*/  IADD3 R10, P2, R21, R26.reuse, RZ ;  /* 0x0000001a150a7210 */ /* 0x082fe20007f5e0ff */
[C---:B------:R-:W-:Y:S01]  /*17a0*/  IMAD R21, R0.reuse, 0xbc, RZ ;  /* 0x000000bc00157824 */ /* 0x040fe200078e02ff */
[----:B------:R0:W-:Y:S01]  /*17b0*/  STL.64 [R1+0x848], R2 ;  /* 0x0008480201007387 */ /* 0x0001e20000100a00 */
[----:B------:R-:W-:Y:S01]  /*17c0*/  IMAD R25, R0, 0x2f, RZ ;  /* 0x0000002f00197824 */ /* 0x000fe200078e02ff */
[----:B------:R-:W-:Y:S01]  /*17d0*/  LEA.HI.X.SX32 R15, R18, R27, 0x1, P1 ;  /* 0x0000001b120f7211 */ /* 0x000fe200008f0eff */
[----:B------:R-:W-:Y:S01]  /*17e0*/  IMAD R23, R0, 0x178, RZ ;  /* 0x0000017800177824 */ /* 0x000fe200078e02ff */
        /* <DEDUP_REMOVED lines=8> */
[C---:B------:R-:W-:Y:S01]  /*1870*/  IMAD R18, R0.reuse, 0x330, RZ ;  /* 0x0000033000127824 */ /* 0x040fe200078e02ff */
[----:B------:R0:W-:Y:S01]  /*1880*/  STL.64 [R1+0x998], R2 ;  /* 0x0009980201007387 */ /* 0x0001e20000100a00 */
[----:B------:R-:W-:Y:S01]  /*1890*/  LEA.HI.X.SX32 R15, R21, R27, 0x1, P1 ;  /* 0x0000001b150f7211 */ /* 0x000fe200008f0eff */
[----:B------:R-:W-:-:S02]  /*18a0*/  IMAD R21, R0, 0x3, RZ ;  /* 0x0000000300157824 */ /* 0x000fc400078e02ff */
[----:B------:R1:W-:Y:S01]  /*18b0*/  STL.64 [R1+0x840], R12 ;  /* 0x0008400c01007387 */ /* 0x0003e20000100a00 */
[C---:B------:R-:W-:Y:S01]  /*18c0*/  IMAD R29, R0.reuse, 0xc, RZ ;  /* 0x0000000c001d7824 */ /* 0x040fe200078e02ff */
[----:B------:R-:W-:Y:S01]  /*18d0*/  LEA.HI.X.SX32 R9, R23, R27, 0x1, P6 ;  /* 0x0000001b17097211 */ /* 0x000fe200030f0eff */
[----:B------:R-:W-:Y:S01]  /*18e0*/  IMAD R23, R0, 0x30, RZ ;  /* 0x0000003000177824 */ /* 0x000fe200078e02ff */
[----:B------:R2:W-:Y:S01]  /*18f0*/  STL.64 [R1+0x5a0], R14 ;  /* 0x0005a00e01007387 */ /* 0x0005e20000100a00 */
[-C--:B0-----:R-:W-:Y:S02]  /*1900*/  IADD3 R2, P4, R18, R26.reuse, RZ ;  /* 0x0000001a12027210 */ /* 0x081fe40007f9e0ff */
[----:B-1----:R-:W-:Y:S01]  /*1910*/  IADD3 R12, P0, R25, R26, RZ ;  /* 0x0000001a190c7210 */ /* 0x002fe20007f1e0ff */
[----:B------:R-:W-:-:S03]  /*1920*/  IMAD R18, R0, 0x18, RZ ;  /* 0x0000001800127824 */ /* 0x000fc600078e02ff */
[----:B------:R-:W-:Y:S01]  /*1930*/  LEA.HI.X.SX32 R13, R21, R27, 0x1, P0 ;  /* 0x0000001b150d7211 */ /* 0x000fe200000f0eff */
[----:B------:R0:W-:Y:S01]  /*1940*/  STL.64 [R1+0x2b8], R8 ;  /* 0x0002b80801007387 */ /* 0x0001e20000100a00 */
[----:B--2---:R-:W-:-:S03]  /*1950*/  IADD3 R14, P1, R29, R26, RZ ;  /* 0x0000001a1d0e7210 */ /* 0x004fc60007f3e0ff */
[----:B------:R1:W-:Y:S01]  /*1960*/  STL.64 [R1+0xaf8], R12 ;  /* 0x000af80c01007387 */ /* 0x0003e20000100a00 */
[-C--:B------:R-:W-:Y:S01]  /*1970*/  LEA.HI.X.SX32 R15, R25, R27.reuse, 0x1, P1 ;  /* 0x0000001b190f7211 */ /* 0x080fe200008f0eff */
[----:B------:R-:W-:Y:S01]  /*1980*/  IMAD R21, R0, 0x60, RZ ;  /* 0x0000006000157824 */ /* 0x000fe200078e02ff */
[-C--:B0-----:R-:W-:Y:S02]  /*1990*/  IADD3 R8, P6, R18, R26.reuse, RZ ;  /* 0x0000001a12087210 */ /* 0x081fe40007fde0ff */
[-C--:B-1----:R-:W-:Y:S01]  /*19a0*/  IADD3 R12, P0, R23, R26.reuse, RZ ;  /* 0x0000001a170c7210 */ /* 0x082fe20007f1e0ff */
[C---:B------:R-:W-:Y:S01]  /*19b0*/  IMAD R25, R0.reuse, 0xc0, RZ ;  /* 0x000000c000197824 */ /* 0x040fe200078e02ff */
[-C--:B------:R-:W-:Y:S01]  /*19c0*/  LEA.HI.X.SX32 R9, R29, R27.reuse, 0x1, P6 ;  /* 0x0000001b1d097211 */ /* 0x080fe200030f0eff */
[----:B------:R-:W-:Y:S01]  /*19d0*/  IMAD R17, R0, 0x180, RZ ;  /* 0x0000018000117824 */ /* 0x000fe200078e02ff */
[----:B------:R-:W-:Y:S01]  /*19e0*/  LEA.HI.X.SX32 R13, R18, R27, 0x1, P0 ;  /* 0x0000001b120d7211 */ /* 0x000fe200000f0eff */
[----:B------:R0:W-:Y:S04]  /*19f0*/  STL.64 [R1+0xae0], R14 ;  /* 0x000ae00e01007387 */ /* 0x0001e80000100a00 */
[----:B------:R1:W-:Y:S04]  /*1a00*/  STL.64 [R1+0xab0], R8 ;  /* 0x000ab00801007387 */ /* 0x0003e80000100a00 */
[----:B------:R2:W-:Y:S01]  /*1a10*/  STL.64 [R1+0xa50], R12 ;  /* 0x000a500c01007387 */ /* 0x0005e20000100a00 */
[----:B0-----:R-:W-:-:S02]  /*1a20*/  IADD3 R14, P1, R21, R26, RZ ;  /* 0x0000001a150e7210 */ /* 0x001fc40007f3e0ff */
[-C--:B-1----:R-:W-:Y:S02]  /*1a30*/  IADD3 R8, P6, R25, R26.reuse, RZ ;  /* 0x0000001a19087210 */ /* 0x082fe40007fde0ff */
[-C--:B------:R-:W-:Y:S02]  /*1a40*/  LEA.HI.X.SX32 R15, R23, R27.reuse, 0x1, P1 ;  /* 0x0000001b170f7211 */ /* 0x080fe400008f0eff */
[-C--:B--2---:R-:W-:Y:S01]  /*1a50*/  IADD3 R12, P0, R17, R26.reuse, RZ ;  /* 0x0000001a110c7210 */ /* 0x084fe20007f1e0ff */
[C---:B------:R-:W-:Y:S01]  /*1a60*/  IMAD R23, R0.reuse, 0x62, RZ ;  /* 0x0000006200177824 */ /* 0x040fe200078e02ff */
[-C--:B------:R-:W-:Y:S01]  /*1a70*/  LEA.HI.X.SX32 R9, R21, R27.reuse, 0x1, P6 ;  /* 0x0000001b15097211 */ /* 0x080fe200030f0eff */
[C---:B------:R-:W-:Y:S01]  /*1a80*/  IMAD R21, R0.reuse, 0xc4, RZ ;  /* 0x000000c400157824 */ /* 0x040fe200078e02ff */
        /* <DEDUP_REMOVED lines=19> */
[C---:B------:R-:W-:Y:S02]  /*1bc0*/  IMAD R21, R0.reuse, 0x19, RZ ;  /* 0x0000001900157824 */ /* 0x040fe400078e02ff */
[----:B------:R-:W-:Y:S01]  /*1bd0*/  IMAD R23, R0, 0x64, RZ ;  /* 0x0000006400177824 */ /* 0x000fe200078e02ff */
[-C--:B------:R-:W-:Y:S01]  /*1be0*/  IADD3 R14, P1, R18, R26.reuse, RZ ;  /* 0x0000001a120e7210 */ /* 0x080fe20007f3e0ff */
[C---:B------:R-:W-:Y:S01]  /*1bf0*/  IMAD R18, R0.reuse, 0xc8, RZ ;  /* 0x000000c800127824 */ /* 0x040fe200078e02ff */
[----:B------:R-:W-:Y:S01]  /*1c00*/  LEA.HI.X.SX32 R7, R29, R27, 0x1, P3 ;  /* 0x0000001b1d077211 */ /* 0x000fe200018f0eff */
        /* <DEDUP_REMOVED lines=8> */
[-C--:B------:R-:W-:Y:S01]  /*1c90*/  LEA.HI.X.SX32 R5, R25, R27.reuse, 0x1, P5 ;  /* 0x0000001b19057211 */ /* 0x080fe200028f0eff */
[----:B------:R1:W-:Y:S01]  /*1ca0*/  STL.64 [R1+0xa48], R12 ;  /* 0x000a480c01007387 */ /* 0x0003e20000100a00 */
[----:B------:R-:W-:Y:S01]  /*1cb0*/  IMAD R25, R0, 0x66, RZ ;  /* 0x0000006600197824 */ /* 0x000fe200078e02ff */
[----:B------:R-:W-:Y:S02]  /*1cc0*/  LEA.HI.X.SX32 R11, R17, R27, 0x1, P2 ;  /* 0x0000001b110b7211 */ /* 0x000fe400010f0eff */
[----:B0-----:R-:W-:-:S02]  /*1cd0*/  IADD3 R6, P3, R18, R26, RZ ;  /* 0x0000001a12067210 */ /* 0x001fc40007f7e0ff */
[-C--:B-1----:R-:W-:Y:S01]  /*1ce0*/  IADD3 R12, P0, R17, R26.reuse, RZ ;  /* 0x0000001a110c7210 */ /* 0x082fe20007f1e0ff */
[----:B------:R0:W-:Y:S01]  /*1cf0*/  STL.64 [R1+0x980], R4 ;  /* 0x0009800401007387 */ /* 0x0001e20000100a00 */
[-C--:B------:R-:W-:Y:S01]  /*1d00*/  LEA.HI.X.SX32 R7, R23, R27.reuse, 0x1, P3 ;  /* 0x0000001b17077211 */ /* 0x080fe200018f0eff */
[----:B------:R-:W-:Y:S01]  /*1d10*/  IMAD R23, R0, 0xcc, RZ ;  /* 0x000000cc00177824 */ /* 0x000fe200078e02ff */
[----:B------:R-:W-:Y:S01]  /*1d20*/  LEA.HI.X.SX32 R13, R18, R27, 0x1, P0 ;  /* 0x0000001b120d7211 */ /* 0x000fe200000f0eff */
[C---:B------:R-:W-:Y:S02]  /*1d30*/  IMAD R18, R0.reuse, 0x33, RZ ;  /* 0x0000003300127824 */ /* 0x040fe400078e02ff */
[----:B------:R1:W-:Y:S01]  /*1d40*/  STL.64 [R1+0x810], R6 ;  /* 0x0008100601007387 */ /* 0x0003e20000100a00 */
[-C--:B0-----:R-:W-:Y:S01]  /*1d50*/  IADD3 R4, P5, R21, R26.reuse, RZ ;  /* 0x0000001a15047210 */ /* 0x081fe20007fbe0ff */
[----:B------:R-:W-:Y:S02]  /*1d60*/  IMAD R21, R0, 0x198, RZ ;  /* 0x0000019800157824 */ /* 0x000fe400078e02ff */
[----:B------:R0:W-:Y:S01]  /*1d70*/  STL.64 [R1+0x548], R12 ;  /* 0x0005480c01007387 */ /* 0x0001e20000100a00 */
[----:B-1----:R-:W-:-:S03]  /*1d80*/  IADD3 R6, P3, R25, R26, RZ ;  /* 0x0000001a19067210 */ /* 0x002fc60007f7e0ff */
[----:B------:R1:W-:Y:S01]  /*1d90*/  STL.64 [R1+0x270], R10 ;  /* 0x0002700a01007387 */ /* 0x0003e20000100a00 */
[-C--:B------:R-:W-:Y:S02]  /*1da0*/  LEA.HI.X.SX32 R7, R18, R27.reuse, 0x1, P3 ;  /* 0x0000001b12077211 */ /* 0x080fe400018f0eff */
[-C--:B0-----:R-:W-:Y:S01]  /*1db0*/  IADD3 R12, P0, R23, R26.reuse, RZ ;  /* 0x0000001a170c7210 */ /* 0x081fe20007f1e0ff */
[C---:B------:R-:W-:Y:S01]  /*1dc0*/  IMAD R18, R0.reuse, 0x1a, RZ ;  /* 0x0000001a00127824 */ /* 0x040fe200078e02ff */
[----:B-1----:R-:W-:Y:S02]  /*1dd0*/  IADD3 R10, P2, R21, R26, RZ ;  /* 0x0000001a150a7210 */ /* 0x002fe40007f5e0ff */
[-C--:B------:R-:W-:Y:S01]  /*1de0*/  LEA.HI.X.SX32 R13, R25, R27.reuse, 0x1, P0 ;  /* 0x0000001b190d7211 */ /* 0x080fe200000f0eff */
[C---:B------:R-:W-:Y:S01]  /*1df0*/  IMAD R25, R0.reuse, 0x34, RZ ;  /* 0x0000003400197824 */ /* 0x040fe200078e02ff */
[----:B------:R-:W-:Y:S01]  /*1e00*/  LEA.HI.X.SX32 R11, R23, R27, 0x1, P2 ;  /* 0x0000001b170b7211 */ /* 0x000fe200010f0eff */
[----:B------:R0:W-:Y:S01]  /*1e10*/  STL.64 [R1+0x978], R6 ;  /* 0x0009780601007387 */ /* 0x0001e20000100a00 */
[----:B------:R-:W-:-:S02]  /*1e20*/  IMAD R17, R0, 0x370, RZ ;  /* 0x0000037000117824 */ /* 0x000fc400078e02ff */
[----:B------:R-:W-:Y:S01]  /*1e30*/  IMAD R29, R0, 0xd, RZ ;  /* 0x0000000d001d7824 */ /* 0x000fe200078e02ff */
[----:B------:R1:W-:Y:S01]  /*1e40*/  STL.64 [R1+0x808], R12 ;  /* 0x0008080c01007387 */ /* 0x0003e20000100a00 */
[----:B------:R-:W-:-:S03]  /*1e50*/  LEA.HI.X.SX32 R3, R21, R27, 0x1, P4 ;  /* 0x0000001b15037211 */ /* 0x000fc600020f0eff */
[----:B------:R2:W-:Y:S01]  /*1e60*/  STL.64 [R1+0x530], R10 ;  /* 0x0005300a01007387 */ /* 0x0005e20000100a00 */
[----:B------:R-:W-:Y:S01]  /*1e70*/  IMAD R23, R0, 0x68, RZ ;  /* 0x0000006800177824 */ /* 0x000fe200078e02ff */
[-C--:B0-----:R-:W-:Y:S02]  /*1e80*/  IADD3 R6, P3, R17, R26.reuse, RZ ;  /* 0x0000001a11067210 */ /* 0x081fe40007f7e0ff */
[-C--:B-1----:R-:W-:Y:S02]  /*1e90*/  IADD3 R12, P0, R18, R26.reuse, RZ ;  /* 0x0000001a120c7210 */ /* 0x082fe40007f1e0ff */
[-C--:B--2---:R-:W-:Y:S01]  /*1ea0*/  IADD3 R10, P2, R25, R26.reuse, RZ ;  /* 0x0000001a190a7210 */ /* 0x084fe20007f5e0ff */
        /* <DEDUP_REMOVED lines=10> */
[----:B--2---:R-:W-:Y:S01]  /*1f50*/  IADD3 R10, P2, R21, R26, RZ ;  /* 0x0000001a150a7210 */ /* 0x004fe20007f5e0ff */
[C---:B------:R-:W-:Y:S01]  /*1f60*/  IMAD R25, R0.reuse, 0x6a, RZ ;  /* 0x0000006a00197824 */ /* 0x040fe200078e02ff */
[-C--:B------:R-:W-:Y:S01]  /*1f70*/  LEA.HI.X.SX32 R13, R23, R27.reuse, 0x1, P0 ;  /* 0x0000001b170d7211 */ /* 0x080fe200000f0eff */
[C---:B------:R-:W-:Y:S01]  /*1f80*/  IMAD R23, R0.reuse, 0xd4, RZ ;  /* 0x000000d400177824 */ /* 0x040fe200078e02ff */
[-C--:B------:R-:W-:Y:S01]  /*1f90*/  LEA.HI.X.SX32 R11, R17, R27.reuse, 0x1, P2 ;  /* 0x0000001b110b7211 */ /* 0x080fe200010f0eff */
[----:B------:R-:W-:Y:S01]  /*1fa0*/  STL.64 [R1+0x970], R2 ;  /* 0x0009700201007387 */ /* 0x000fe20000100a00 */
[C---:B------:R-:W-:Y:S01]  /*1fb0*/  IMAD R17, R0.reuse, 0x35, RZ ;  /* 0x0000003500117824 */ /* 0x040fe200078e02ff */
[----:B------:R-:W-:Y:S01]  /*1fc0*/  LEA.HI.X.SX32 R15, R21, R27, 0x1, P1 ;  /* 0x0000001b150f7211 */ /* 0x000fe200008f0eff */
[C---:B------:R-:W-:Y:S01]  /*1fd0*/  IMAD R29, R0.reuse, 0x1a8, RZ ;  /* 0x000001a8001d7824 */ /* 0x040fe200078e02ff */
[----:B------:R0:W-:Y:S04]  /*1fe0*/  STL.64 [R1+0x7f8], R12 ;  /* 0x0007f80c01007387 */ /* 0x0001e80000100a00 */
[----:B------:R1:W-:Y:S01]  /*1ff0*/  STL.64 [R1+0x510], R10 ;  /* 0x0005100a01007387 */ /* 0x0003e20000100a00 */
[----:B------:R-:W-:-:S03]  /*2000*/  IMAD R21, R0, 0x380, RZ ;  /* 0x0000038000157824 */ /* 0x000fc600078e02ff */
[----:B------:R2:W-:Y:S01]  /*2010*/  STL.64 [R1+0x240], R14 ;  /* 0x0002400e01007387 */ /* 0x0005e20000100a00 */
[-C--:B0-----:R-:W-:Y:S02]  /*2020*/  IADD3 R12, P0, R25, R26.reuse, RZ ;  /* 0x0000001a190c7210 */ /* 0x081fe40007f1e0ff */
[-C--:B-1----:R-:W-:Y:S02]  /*2030*/  IADD3 R10, P2, R23, R26.reuse, RZ ;  /* 0x0000001a170a7210 */ /* 0x082fe40007f5e0ff */
[-C--:B------:R-:W-:Y:S01]  /*2040*/  LEA.HI.X.SX32 R13, R17, R27.reuse, 0x1, P0 ;  /* 0x0000001b110d7211 */ /* 0x080fe200000f0eff */
[C---:B------:R-:W-:Y:S01]  /*2050*/  IMAD R17, R0.reuse, 0x36, RZ ;  /* 0x0000003600117824 */ /* 0x040fe200078e02ff */
[----:B--2---:R-:W-:Y:S02]  /*2060*/  IADD3 R14, P1, R29, R26, RZ ;  /* 0x0000001a1d0e7210 */ /* 0x004fe40007f3e0ff */
[-C--:B------:R-:W-:Y:S01]  /*2070*/  LEA.HI.X.SX32 R11, R25, R27.reuse, 0x1, P2 ;  /* 0x0000001b190b7211 */ /* 0x080fe200010f0eff */
[----:B------:R0:W-:Y:S01]  /*2080*/  STL.64 [R1+0x968], R12 ;  /* 0x0009680c01007387 */ /* 0x0001e20000100a00 */
[-C--:B------:R-:W-:Y:S01]  /*2090*/  LEA.HI.X.SX32 R15, R23, R27.reuse, 0x1, P1 ;  /* 0x0000001b170f7211 */ /* 0x080fe200008f0eff */
[C---:B------:R-:W-:Y:S01]  /*20a0*/  IMAD R18, R0.reuse, 0x3fe, RZ ;  /* 0x000003fe00127824 */ /* 0x040fe200078e02ff */
[----:B------:R-:W-:Y:S01]  /*20b0*/  LEA.HI.X.SX32 R9, R29, R27, 0x1, P6 ;  /* 0x0000001b1d097211 */ /* 0x000fe200030f0eff */
[----:B------:R1:W-:Y:S01]  /*20c0*/  STL.64 [R1+0x7e8], R10 ;  /* 0x0007e80a01007387 */ /* 0x0003e20000100a00 */
[----:B------:R-:W-:-:S02]  /*20d0*/  IMAD R23, R0, 0x1b, RZ ;  /* 0x0000001b00177824 */ /* 0x000fc400078e02ff */
[----:B------:R-:W-:Y:S01]  /*20e0*/  IMAD R25, R0, 0x6c, RZ ;  /* 0x0000006c00197824 */ /* 0x000fe200078e02ff */
[-C--:B------:R-:W-:Y:S02]  /*20f0*/  IADD3 R2, P4, R18, R26.reuse, RZ ;  /* 0x0000001a12027210 */ /* 0x080fe40007f9e0ff */
[-C--:B0-----:R-:W-:Y:S01]  /*2100*/  IADD3 R12, P0, R21, R26.reuse, RZ ;  /* 0x0000001a150c7210 */ /* 0x081fe20007f1e0ff */
[C---:B------:R-:W-:Y:S01]  /*2110*/  IMAD R21, R0.reuse, 0xd8, RZ ;  /* 0x000000d800157824 */ /* 0x040fe200078e02ff */
[----:B-1----:R-:W-:Y:S01]  /*2120*/  IADD3 R10, P2, R17, R26, RZ ;  /* 0x0000001a110a7210 */ /* 0x002fe20007f5e0ff */
[----:B------:R0:W-:Y:S01]  /*2130*/  STL.64 [R1+0x4f8], R14 ;  /* 0x0004f80e01007387 */ /* 0x0001e20000100a00 */
[C---:B------:R-:W-:Y:S02]  /*2140*/  IMAD R18, R0.reuse, 0x1b0, RZ ;  /* 0x000001b000127824 */ /* 0x040fe400078e02ff */
[----:B------:R-:W-:Y:S01]  /*2150*/  LEA.HI.X.SX32 R11, R23, R27, 0x1, P2 ;  /* 0x0000001b170b7211 */ /* 0x000fe200010f0eff */
[----:B------:R1:W-:Y:S01]  /*2160*/  STL.64 [R1+0x228], R8 ;  /* 0x0002280801007387 */ /* 0x0003e20000100a00 */
[----:B------:R-:W-:-:S03]  /*2170*/  IMAD R23, R0, 0x390, RZ ;  /* 0x0000039000177824 */ /* 0x000fc600078e02ff */
[----:B------:R2:W-:Y:S01]  /*2180*/  STL.64 [R1+0xa38], R10 ;  /* 0x000a380a01007387 */ /* 0x0005e20000100a00 */
[-C--:B0-----:R-:W-:Y:S02]  /*2190*/  IADD3 R14, P1, R25, R26.reuse, RZ ;  /* 0x0000001a190e7210 */ /* 0x081fe40007f3e0ff */
[-C--:B-1----:R-:W-:Y:S02]  /*21a0*/  IADD3 R8, P6, R21, R26.reuse, RZ ;  /* 0x0000001a15087210 */ /* 0x082fe40007fde0ff */
[-C--:B------:R-:W-:Y:S01]  /*21b0*/  LEA.HI.X.SX32 R15, R17, R27.reuse, 0x1, P1 ;  /* 0x0000001b110f7211 */ /* 0x080fe200008f0eff */
[----:B------:R-:W-:Y:S01]  /*21c0*/  IMAD R17, R0, 0x6e, RZ ;  /* 0x0000006e00117824 */ /* 0x000fe200078e02ff */
[-C--:B--2---:R-:W-:Y:S02]  /*21d0*/  IADD3 R10, P2, R18, R26.reuse, RZ ;  /* 0x0000001a120a7210 */ /* 0x084fe40007f5e0ff */
[-C--:B------:R-:W-:Y:S01]  /*21e0*/  LEA.HI.X.SX32 R9, R25, R27.reuse, 0x1, P6 ;  /* 0x0000001b19097211 */ /* 0x080fe200030f0eff */
[----:B------:R-:W-:Y:S01]  /*21f0*/  STL.64 [R1+0x960], R14 ;  /* 0x0009600e01007387 */ /* 0x000fe20000100a00 */
[-C--:B------:R-:W-:Y:S01]  /*2200*/  LEA.HI.X.SX32 R11, R21, R27.reuse, 0x1, P2 ;  /* 0x0000001b150b7211 */ /* 0x080fe200010f0eff */
[C---:B------:R-:W-:Y:S01]  /*2210*/  IMAD R25, R0.reuse, 0xdc, RZ ;  /* 0x000000dc00197824 */ /* 0x040fe200078e02ff */
[----:B------:R-:W-:Y:S01]  /*2220*/  IADD3 R28, P1, R23, R26, RZ ;  /* 0x0000001a171c7210 */ /* 0x000fe20007f3e0ff */
[----:B------:R0:W-:Y:S01]  /*2230*/  STL.64 [R1+0x7d8], R8 ;  /* 0x0007d80801007387 */ /* 0x0001e20000100a00 */
[----:B------:R-:W-:Y:S01]  /*2240*/  IMAD R21, R0, 0x37, RZ ;  /* 0x0000003700157824 */ /* 0x000fe200078e02ff */
[----:B------:R-:W-:Y:S01]  /*2250*/  LEA.HI.X.SX32 R5, R18, R27, 0x1, P5 ;  /* 0x0000001b12057211 */ /* 0x000fe200028f0eff */
[C---:B------:R-:W-:Y:S01]  /*2260*/  IMAD R23, R0.reuse, 0x1b8, RZ ;  /* 0x000001b800177824 */ /* 0x040fe200078e02ff */
[----:B------:R1:W-:Y:S01]  /*2270*/  STL.64 [R1+0x4d8], R10 ;  /* 0x0004d80a01007387 */ /* 0x0003e20000100a00 */
[----:B------:R-:W-:-:S03]  /*2280*/  IMAD R18, R0, 0x3a0, RZ ;  /* 0x000003a000127824 */ /* 0x000fc600078e02ff */
[----:B------:R2:W-:Y:S01]  /*2290*/  STL.64 [R1+0x210], R4 ;  /* 0x0002100401007387 */ /* 0x0005e20000100a00 */
[-C--:B0-----:R-:W-:Y:S02]  /*22a0*/  IADD3 R8, P6, R17, R26.reuse, RZ ;  /* 0x0000001a11087210 */ /* 0x081fe40007fde0ff */
[-C--:B-1----:R-:W-:Y:S02]  /*22b0*/  IADD3 R10, P2, R25, R26.reuse, RZ ;  /* 0x0000001a190a7210 */ /* 0x082fe40007f5e0ff */
[-C--:B------:R-:W-:Y:S02]  /*22c0*/  LEA.HI.X.SX32 R9, R21, R27.reuse, 0x1, P6 ;  /* 0x0000001b15097211 */ /* 0x080fe400030f0eff */
[-C--:B--2---:R-:W-:Y:S01]  /*22d0*/  IADD3 R4, P5, R23, R26.reuse, RZ ;  /* 0x0000001a17047210 */ /* 0x084fe20007fbe0ff */
[C---:B------:R-:W-:Y:S01]  /*22e0*/  IMAD R21, R0.reuse, 0x3b0, RZ ;  /* 0x000003b000157824 */ /* 0x040fe200078e02ff */
[-C--:B------:R-:W-:Y:S01]  /*22f0*/  LEA.HI.X.SX32 R11, R17, R27.reuse, 0x1, P2 ;  /* 0x0000001b110b7211 */ /* 0x080fe200010f0eff */
[----:B------:R0:W-:Y:S01]  /*2300*/  STL.64 [R1+0x958], R8 ;  /* 0x0009580801007387 */ /* 0x0001e20000100a00 */
[-C--:B------:R-:W-:Y:S01]  /*2310*/  LEA.HI.X.SX32 R5, R25, R27.reuse, 0x1, P5 ;  /* 0x0000001b19057211 */ /* 0x080fe200028f0eff */
[C---:B------:R-:W-:Y:S01]  /*2320*/  IMAD R16, R0.reuse, 0xe, RZ ;  /* 0x0000000e00107824 */ /* 0x040fe200078e02ff */
[----:B------:R-:W-:Y:S01]  /*2330*/  LEA.HI.X.SX32 R7, R23, R27, 0x1, P3 ;  /* 0x0000001b17077211 */ /* 0x000fe200018f0eff */
[----:B------:R-:W-:Y:S01]  /*2340*/  STL.64 [R1+0x7d0], R10 ;  /* 0x0007d00a01007387 */ /* 0x000fe20000100a00 */
[----:B------:R-:W-:Y:S01]  /*2350*/  IADD3 R14, P2, R21, R26, RZ ;  /* 0x0000001a150e7210 */ /* 0x000fe20007f5e0ff */
[----:B------:R-:W-:-:S02]  /*2360*/  IMAD R25, R0, 0x1ff, RZ ;  /* 0x000001ff00197824 */ /* 0x000fc400078e02ff */
[----:B------:R1:W-:Y:S01]  /*2370*/  STL.64 [R1+0x4c0], R4 ;  /* 0x0004c00401007387 */ /* 0x0003e20000100a00 */
[-C--:B0-----:R-:W-:Y:S01]  /*2380*/  IADD3 R8, P6, R18, R26.reuse, RZ ;  /* 0x0000001a12087210 */ /* 0x081fe20007fde0ff */
[C---:B------:R-:W-:Y:S02]  /*2390*/  IMAD R18, R0.reuse, 0x1c, RZ ;  /* 0x0000001c00127824 */ /* 0x040fe400078e02ff */
[----:B------:R0:W-:Y:S01]  /*23a0*/  STL.64 [R1+0x1f8], R6 ;  /* 0x0001f80601007387 */ /* 0x0001e20000100a00 */
[C---:B------:R-:W-:Y:S01]  /*23b0*/  IMAD R21, R0.reuse, 0x7, RZ ;  /* 0x0000000700157824 */ /* 0x040fe200078e02ff */
[----:B------:R-:W-:Y:S01]  /*23c0*/  LEA.HI.X.SX32 R3, R25, R27, 0x1, P4 ;  /* 0x0000001b19037211 */ /* 0x000fe200020f0eff */
[----:B------:R-:W-:Y:S01]  /*23d0*/  IMAD R23, R0, 0x38, RZ ;  /* 0x0000003800177824 */ /* 0x000fe200078e02ff */
[-C--:B-1----:R-:W-:Y:S01]  /*23e0*/  IADD3 R4, P5, R16, R26.reuse, RZ ;  /* 0x0000001a10047210 */ /* 0x082fe20007fbe0ff */
[----:B------:R-:W-:Y:S01]  /*23f0*/  IMAD R25, R0, 0x70, RZ ;  /* 0x0000007000197824 */ /* 0x000fe200078e02ff */
[----:B0-----:R-:W-:-:S02]  /*2400*/  IADD3 R6, P3, R18, R26, RZ ;  /* 0x0000001a12067210 */ /* 0x001fc40007f7e0ff */
[-C--:B------:R-:W-:Y:S01]  /*2410*/  LEA.HI.X.SX32 R5, R21, R27.reuse, 0x1, P5 ;  /* 0x0000001b15057211 */ /* 0x080fe200028f0eff */
[----:B------:R-:W-:Y:S01]  /*2420*/  IMAD R17, R0, 0xe0, RZ ;  /* 0x000000e000117824 */ /* 0x000fe200078e02ff */
[-C--:B------:R-:W-:Y:S01]  /*2430*/  LEA.HI.X.SX32 R7, R16, R27.reuse, 0x1, P3 ;  /* 0x0000001b10077211 */ /* 0x080fe200018f0eff */
[----:B------:R0:W-:Y:S01]  /*2440*/  STL.64 [R1+0x1750], R2 ;  /* 0x0017500201007387 */ /* 0x0001e20000100a00 */
[----:B------:R-:W-:Y:S01]  /*2450*/  IADD3 R10, P4, R23, R26, RZ ;  /* 0x0000001a170a7210 */ /* 0x000fe20007f9e0ff */
[----:B------:R-:W-:Y:S02]  /*2460*/  IMAD R21, R0, 0x1c0, RZ ;  /* 0x000001c000157824 */ /* 0x000fe400078e02ff */
[----:B------:R1:W-:Y:S01]  /*2470*/  STL.64 [R1+0xad8], R4 ;  /* 0x000ad80401007387 */ /* 0x0003e20000100a00 */
[----:B------:R-:W-:-:S03]  /*2480*/  LEA.HI.X.SX32 R11, R18, R27, 0x1, P4 ;  /* 0x0000001b120b7211 */ /* 0x000fc600020f0eff */
[----:B------:R2:W-:Y:S01]  /*2490*/  STL.64 [R1+0xaa0], R6 ;  /* 0x000aa00601007387 */ /* 0x0005e20000100a00 */
[-C--:B0-----:R-:W-:Y:S02]  /*24a0*/  IADD3 R2, P4, R21, R26.reuse, RZ ;  /* 0x0000001a15027210 */ /* 0x081fe40007f9e0ff */
[-C--:B-1----:R-:W-:Y:S02]  /*24b0*/  IADD3 R4, P5, R25, R26.reuse, RZ ;  /* 0x0000001a19047210 */ /* 0x082fe40007fbe0ff */
[----:B--2---:R-:W-:Y:S02]  /*24c0*/  IADD3 R6, P3, R17, R26, RZ ;  /* 0x0000001a11067210 */ /* 0x004fe40007f7e0ff */
[-C--:B------:R-:W-:Y:S01]  /*24d0*/  LEA.HI.X.SX32 R5, R23, R27.reuse, 0x1, P5 ;  /* 0x0000001b17057211 */ /* 0x080fe200028f0eff */
[C---:B------:R-:W-:Y:S01]  /*24e0*/  IMAD R23, R0.reuse, 0x72, RZ ;  /* 0x0000007200177824 */ /* 0x040fe200078e02ff */
[-C--:B------:R-:W-:Y:S01]  /*24f0*/  LEA.HI.X.SX32 R7, R25, R27.reuse, 0x1, P3 ;  /* 0x0000001b19077211 */ /* 0x080fe200018f0eff */
[C---:B------:R-:W-:Y:S01]  /*2500*/  IMAD R25, R0.reuse, 0xe4, RZ ;  /* 0x000000e400197824 */ /* 0x040fe200078e02ff */
[----:B------:R0:W-:Y:S01]  /*2510*/  STL.64 [R1+0xa30], R10 ;  /* 0x000a300a01007387 */ /* 0x0001e20000100a00 */
[----:B------:R-:W-:Y:S01]  /*2520*/  LEA.HI.X.SX32 R3, R17, R27, 0x1, P4 ;  /* 0x0000001b11037211 */ /* 0x000fe200020f0eff */
[----:B------:R-:W-:-:S02]  /*2530*/  IMAD R17, R0, 0x39, RZ ;  /* 0x0000003900117824 */ /* 0x000fc400078e02ff */
[----:B------:R1:W-:Y:S01]  /*2540*/  STL.64 [R1+0x950], R4 ;  /* 0x0009500401007387 */ /* 0x0003e20000100a00 */
[----:B------:R-:W-:-:S03]  /*2550*/  IMAD R16, R0, 0x1c8, RZ ;  /* 0x000001c800107824 */ /* 0x000fc600078e02ff */
[----:B------:R2:W-:Y:S01]  /*2560*/  STL.64 [R1+0x7c0], R6 ;  /* 0x0007c00601007387 */ /* 0x0005e20000100a00 */
[C---:B0-----:R-:W-:Y:S01]  /*2570*/  IMAD R11, R0.reuse, 0x3c0, RZ ;  /* 0x000003c0000b7824 */ /* 0x041fe200078e02ff */
[-C--:B------:R-:W-:Y:S02]  /*2580*/  IADD3 R10, P3, R23, R26.reuse, RZ ;  /* 0x0000001a170a7210 */ /* 0x080fe40007f7e0ff */
[----:B------:R0:W-:Y:S01]  /*2590*/  STL.64 [R1+0x4a0], R2 ;  /* 0x0004a00201007387 */ /* 0x0001e20000100a00 */
[-C--:B------:R-:W-:Y:S01]  /*25a0*/  LEA.HI.X.SX32 R13, R21, R27.reuse, 0x1, P0 ;  /* 0x0000001b150d7211 */ /* 0x080fe200000f0eff */
[C---:B------:R-:W-:Y:S01]  /*25b0*/  IMAD R21, R0.reuse, 0x3d0, RZ ;  /* 0x000003d000157824 */ /* 0x040fe200078e02ff */
[-C--:B-1----:R-:W-:Y:S02]  /*25c0*/  IADD3 R4, P5, R11, R26.reuse, RZ ;  /* 0x0000001a0b047210 */ /* 0x082fe40007fbe0ff */
[----:B--2---:R-:W-:Y:S02]  /*25d0*/  IADD3 R6, P4, R25, R26, RZ ;  /* 0x0000001a19067210 */ /* 0x004fe40007f9e0ff */
[-C--:B------:R-:W-:Y:S01]  /*25e0*/  LEA.HI.X.SX32 R11, R17, R27.reuse, 0x1, P3 ;  /* 0x0000001b110b7211 */ /* 0x080fe200018f0eff */
[----:B------:R-:W-:Y:S01]  /*25f0*/  IMAD R18, R0, 0x3a, RZ ;  /* 0x0000003a00127824 */ /* 0x000fe200078e02ff */
[----:B------:R-:W-:-:S02]  /*2600*/  LEA.HI.X.SX32 R7, R23, R27, 0x1, P4 ;  /* 0x0000001b17077211 */ /* 0x000fc400020f0eff */
[----:B0-----:R-:W-:Y:S01]  /*2610*/  IADD3 R2, P0, R16, R26, RZ ;  /* 0x0000001a10027210 */ /* 0x001fe20007f1e0ff */
[----:B------:R0:W-:Y:S03]  /*2620*/  STL.64 [R1+0x1e0], R12 ;  /* 0x0001e00c01007387 */ /* 0x0001e60000100a00 */
[----:B------:R-:W-:Y:S01]  /*2630*/  LEA.HI.X.SX32 R3, R25, R27, 0x1, P0 ;  /* 0x0000001b19037211 */ /* 0x000fe200000f0eff */
[----:B------:R-:W-:Y:S01]  /*2640*/  STL.64 [R1+0x948], R10 ;  /* 0x0009480a01007387 */ /* 0x000fe20000100a00 */
[----:B------:R-:W-:-:S03]  /*2650*/  IMAD R25, R0, 0x1d, RZ ;  /* 0x0000001d00197824 */ /* 0x000fc600078e02ff */
[----:B------:R1:W-:Y:S01]  /*2660*/  STL.64 [R1+0x7b0], R6 ;  /* 0x0007b00601007387 */ /* 0x0003e20000100a00 */
[-C--:B0-----:R-:W-:Y:S01]  /*2670*/  IADD3 R12, P3, R21, R26.reuse, RZ ;  /* 0x0000001a150c7210 */ /* 0x081fe20007f7e0ff */
[----:B------:R-:W-:Y:S01]  /*2680*/  IMAD R21, R0, 0x74, RZ ;  /* 0x0000007400157824 */ /* 0x000fe200078e02ff */
[-C--:B------:R-:W-:Y:S01]  /*2690*/  LEA.HI.X.SX32 R29, R16, R27.reuse, 0x1, P1 ;  /* 0x0000001b101d7211 */ /* 0x080fe200008f0eff */
[----:B------:R-:W-:Y:S01]  /*26a0*/  IMAD R17, R0, 0xe8, RZ ;  /* 0x000000e800117824 */ /* 0x000fe200078e02ff */
[-C--:B-1----:R-:W-:Y:S01]  /*26b0*/  IADD3 R6, P4, R18, R26.reuse, RZ ;  /* 0x0000001a12067210 */ /* 0x082fe20007f9e0ff */
[----:B------:R-:W-:Y:S01]  /*26c0*/  IMAD R23, R0, 0x1d0, RZ ;  /* 0x000001d000177824 */ /* 0x000fe200078e02ff */
[----:B------:R-:W-:Y:S02]  /*26d0*/  IADD3 R10, P0, R21, R26, RZ ;  /* 0x0000001a150a7210 */ /* 0x000fe40007f1e0ff */
[-C--:B------:R-:W-:Y:S01]  /*26e0*/  LEA.HI.X.SX32 R7, R25, R27.reuse, 0x1, P4 ;  /* 0x0000001b19077211 */ /* 0x080fe200020f0eff */
[----:B------:R0:W-:Y:S01]  /*26f0*/  STL.64 [R1+0x488], R2 ;  /* 0x0004880201007387 */ /* 0x0001e20000100a00 */
[----:B------:R-:W-:-:S03]  /*2700*/  LEA.HI.X.SX32 R11, R18, R27, 0x1, P0 ;  /* 0x0000001b120b7211 */ /* 0x000fc600000f0eff */
[----:B------:R-:W-:Y:S04]  /*2710*/  STL.64 [R1+0x1c8], R28 ;  /* 0x0001c81c01007387 */ /* 0x000fe80000100a00 */
[----:B------:R1:W-:Y:S01]  /*2720*/  STL.64 [R1+0xa28], R6 ;  /* 0x000a280601007387 */ /* 0x0003e20000100a00 */
[----:B0-----:R-:W-:-:S03]  /*2730*/  IADD3 R2, P1, R17, R26, RZ ;  /* 0x0000001a11027210 */ /* 0x001fc60007f3e0ff */
[----:B------:R0:W-:Y:S01]  /*2740*/  STL.64 [R1+0x940], R10 ;  /* 0x0009400a01007387 */ /* 0x0001e20000100a00 */
[----:B------:R-:W-:Y:S02]  /*2750*/  LEA.HI.X.SX32 R3, R21, R27, 0x1, P1 ;  /* 0x0000001b15037211 */ /* 0x000fe400008f0eff */
[----:B-1----:R-:W-:Y:S01]  /*2760*/  IADD3 R6, P4, R23, R26, RZ ;  /* 0x0000001a17067210 */ /* 0x002fe20007f9e0ff */
[----:B------:R-:W-:-:S03]  /*2770*/  IMAD R21, R0, 0xec, RZ ;  /* 0x000000ec00157824 */ /* 0x000fc600078e02ff */
[-C--:B------:R-:W-:Y:S01]  /*2780*/  LEA.HI.X.SX32 R7, R17, R27.reuse, 0x1, P4 ;  /* 0x0000001b11077211 */ /* 0x080fe200020f0eff */
[C---:B0-----:R-:W-:Y:S01]  /*2790*/  IMAD R11, R0.reuse, 0x76, RZ ;  /* 0x00000076000b7824 */ /* 0x041fe200078e02ff */
[----:B------:R0:W-:Y:S01]  /*27a0*/  STL.64 [R1+0x7a0], R2 ;  /* 0x0007a00201007387 */ /* 0x0001e20000100a00 */
[C---:B------:R-:W-:Y:S01]  /*27b0*/  IMAD R17, R0.reuse, 0x3b, RZ ;  /* 0x0000003b00117824 */ /* 0x040fe200078e02ff */
[----:B------:R-:W-:Y:S01]  /*27c0*/  LEA.HI.X.SX32 R9, R23, R27, 0x1, P6 ;  /* 0x0000001b17097211 */ /* 0x000fe200030f0eff */
[----:B------:R-:W-:Y:S01]  /*27d0*/  IMAD R18, R0, 0x1d8, RZ ;  /* 0x000001d800127824 */ /* 0x000fe200078e02ff */
[----:B------:R1:W-:Y:S04]  /*27e0*/  STL.64 [R1+0x478], R6 ;  /* 0x0004780601007387 */ /* 0x0003e80000100a00 */
[----:B------:R2:W-:Y:S01]  /*27f0*/  STL.64 [R1+0x1b0], R8 ;  /* 0x0001b00801007387 */ /* 0x0005e20000100a00 */
[----:B0-----:R-:W-:-:S02]  /*2800*/  IADD3 R2, P1, R11, R26, RZ ;  /* 0x0000001a0b027210 */ /* 0x001fc40007f3e0ff */
[-C--:B-1----:R-:W-:Y:S02]  /*2810*/  IADD3 R6, P4, R21, R26.reuse, RZ ;  /* 0x0000001a15067210 */ /* 0x082fe40007f9e0ff */
[-C--:B------:R-:W-:Y:S01]  /*2820*/  LEA.HI.X.SX32 R3, R17, R27.reuse, 0x1, P1 ;  /* 0x0000001b11037211 */ /* 0x080fe200008f0eff */
[----:B------:R-:W-:Y:S01]  /*2830*/  IMAD R17, R0, 0x1e, RZ ;  /* 0x0000001e00117824 */ /* 0x000fe200078e02ff */
[-C--:B--2---:R-:W-:Y:S02]  /*2840*/  IADD3 R8, P6, R18, R26.reuse, RZ ;  /* 0x0000001a12087210 */ /* 0x084fe40007fde0ff */
[-C--:B------:R-:W-:Y:S01]  /*2850*/  LEA.HI.X.SX32 R7, R11, R27.reuse, 0x1, P4 ;  /* 0x0000001b0b077211 */ /* 0x080fe200020f0eff */
[----:B------:R-:W-:Y:S01]  /*2860*/  STL.64 [R1+0x1758], R2 ;  /* 0x0017580201007387 */ /* 0x000fe20000100a00 */
[-C--:B------:R-:W-:Y:S01]  /*2870*/  LEA.HI.X.SX32 R9, R21, R27.reuse, 0x1, P6 ;  /* 0x0000001b15097211 */ /* 0x080fe200030f0eff */
[C---:B------:R-:W-:Y:S02]  /*2880*/  IMAD R11, R0.reuse, 0x3c, RZ ;  /* 0x0000003c000b7824 */ /* 0x040fe400078e02ff */
[----:B------:R0:W-:Y:S01]  /*2890*/  STL.64 [R1+0x790], R6 ;  /* 0x0007900601007387 */ /* 0x0001e20000100a00 */
[----:B------:R-:W-:Y:S01]  /*28a0*/  IMAD R29, R0, 0xf, RZ ;  /* 0x0000000f001d7824 */ /* 0x000fe200078e02ff */
[----:B------:R-:W-:Y:S01]  /*28b0*/  LEA.HI.X.SX32 R15, R18, R27, 0x1, P2 ;  /* 0x0000001b120f7211 */ /* 0x000fe200010f0eff */
[C---:B------:R-:W-:Y:S01]  /*28c0*/  IMAD R21, R0.reuse, 0x78, RZ ;  /* 0x0000007800157824 */ /* 0x040fe200078e02ff */
[----:B------:R1:W-:Y:S01]  /*28d0*/  STL.64 [R1+0x468], R8 ;  /* 0x0004680801007387 */ /* 0x0003e20000100a00 */
[----:B------:R-:W-:Y:S01]  /*28e0*/  IMAD R10, R0, 0xf0, RZ ;  /* 0x000000f0000a7824 */ /* 0x000fe200078e02ff */
[----:B0-----:R-:W-:-:S02]  /*28f0*/  IADD3 R6, P4, R17, R26, RZ ;  /* 0x0000001a11067210 */ /* 0x001fc40007f9e0ff */
[----:B-1----:R-:W-:Y:S02]  /*2900*/  IADD3 R8, P6, R11, R26, RZ ;  /* 0x0000001a0b087210 */ /* 0x002fe40007fde0ff */
[-C--:B------:R-:W-:Y:S01]  /*2910*/  LEA.HI.X.SX32 R7, R29, R27.reuse, 0x1, P4 ;  /* 0x0000001b1d077211 */ /* 0x080fe200020f0eff */
[----:B------:R0:W-:Y:S01]  /*2920*/  STL.64 [R1+0x198], R14 ;  /* 0x0001980e01007387 */ /* 0x0001e20000100a00 */
[----:B------:R-:W-:Y:S01]  /*2930*/  LEA.HI.X.SX32 R9, R17, R27, 0x1, P6 ;  /* 0x0000001b11097211 */ /* 0x000fe200030f0eff */
[C---:B------:R-:W-:Y:S02]  /*2940*/  IMAD R18, R0.reuse, 0x1e0, RZ ;  /* 0x000001e000127824 */ /* 0x040fe400078e02ff */
        /* <DEDUP_REMOVED lines=12> */
[-C--:B------:R-:W-:Y:S01]  /*2a10*/  IADD3 R28, P2, R17, R26.reuse, RZ ;  /* 0x0000001a111c7210 */ /* 0x080fe20007f5e0ff */
[----:B------:R0:W-:Y:S01]  /*2a20*/  STL.64 [R1+0x780], R6 ;  /* 0x0007800601007387 */ /* 0x0001e20000100a00 */
[----:B------:R-:W-:Y:S01]  /*2a30*/  IMAD R17, R0, 0xf4, RZ ;  /* 0x000000f400117824 */ /* 0x000fe200078e02ff */
[----:B------:R-:W-:Y:S01]  /*2a40*/  LEA.HI.X.SX32 R5, R18, R27, 0x1, P5 ;  /* 0x0000001b12057211 */ /* 0x000fe200028f0eff */
[C---:B------:R-:W-:Y:S01]  /*2a50*/  IMAD R18, R0.reuse, 0x212, RZ ;  /* 0x0000021200127824 */ /* 0x040fe200078e02ff */
[----:B------:R1:W-:Y:S01]  /*2a60*/  STL.64 [R1+0x458], R8 ;  /* 0x0004580801007387 */ /* 0x0003e20000100a00 */
[----:B------:R-:W-:Y:S01]  /*2a70*/  IMAD R21, R0, 0x1e8, RZ ;  /* 0x000001e800157824 */ /* 0x000fe200078e02ff */
[----:B0-----:R-:W-:-:S04]  /*2a80*/  IADD3 R6, P4, R11, R26, RZ ;  /* 0x0000001a0b067210 */ /* 0x001fc80007f9e0ff */
[-C--:B------:R-:W-:Y:S02]  /*2a90*/  LEA.HI.X.SX32 R7, R10, R27.reuse, 0x1, P4 ;  /* 0x0000001b0a077211 */ /* 0x080fe400020f0eff */
        /* <DEDUP_REMOVED lines=8> */
[-C--:B-1----:R-:W-:Y:S01]  /*2b20*/  IADD3 R6, P4, R18, R26.reuse, RZ ;  /* 0x0000001a12067210 */ /* 0x082fe20007f9e0ff */
[----:B------:R-:W-:Y:S01]  /*2b30*/  IMAD R18, R0, 0x7c, RZ ;  /* 0x0000007c00127824 */ /* 0x000fe200078e02ff */
[-C--:B------:R-:W-:Y:S02]  /*2b40*/  LEA.HI.X.SX32 R5, R17, R27.reuse, 0x1, P5 ;  /* 0x0000001b11057211 */ /* 0x080fe400028f0eff */
[-C--:B--2---:R-:W-:Y:S02]  /*2b50*/  IADD3 R8, P6, R10, R26.reuse, RZ ;  /* 0x0000001a0a087210 */ /* 0x084fe40007fde0ff */
[----:B------:R-:W-:Y:S02]  /*2b60*/  IADD3 R14, P5, R18, R26, RZ ;  /* 0x0000001a120e7210 */ /* 0x000fe40007fbe0ff */
[----:B------:R-:W-:-:S02]  /*2b70*/  LEA.HI.X.SX32 R13, R21, R27, 0x1, P3 ;  /* 0x0000001b150d7211 */ /* 0x000fc400018f0eff */
[-C--:B------:R-:W-:Y:S02]  /*2b80*/  LEA.HI.X.SX32 R9, R11, R27.reuse, 0x1, P6 ;  /* 0x0000001b0b097211 */ /* 0x080fe400030f0eff */
[----:B------:R-:W-:Y:S01]  /*2b90*/  LEA.HI.X.SX32 R15, R10, R27, 0x1, P5 ;  /* 0x0000001b0a0f7211 */ /* 0x000fe200028f0eff */
[----:B------:R-:W-:Y:S04]  /*2ba0*/  STL.64 [R1+0x448], R4 ;  /* 0x0004480401007387 */ /* 0x000fe80000100a00 */
[----:B------:R-:W-:Y:S04]  /*2bb0*/  STL.64 [R1+0x18a8], R12 ;  /* 0x0018a80c01007387 */ /* 0x000fe80000100a00 */
[----:B------:R-:W-:Y:S04]  /*2bc0*/  STL.64 [R1+0xa18], R8 ;  /* 0x000a180801007387 */ /* 0x000fe80000100a00 */
[----:B------:R0:W-:Y:S04]  /*2bd0*/  STL.64 [R1+0x920], R14 ;  /* 0x0009200e01007387 */ /* 0x0001e80000100a00 */
[----:B0-----:R-:W2:Y:S01]  /*2be0*/  LDL.LU R15, [R1+0x1b4c] ;  /* 0x001b4c00010f7983 */ /* 0x001ea20000300800 */
[----:B------:R-:W-:-:S02]  /*2bf0*/  IMAD R17, R0, 0xf8, RZ ;  /* 0x000000f800117824 */ /* 0x000fc400078e02ff */
[----:B------:R-:W-:-:S03]  /*2c00*/  IMAD R21, R0, 0x1f0, RZ ;  /* 0x000001f000157824 */ /* 0x000fc600078e02ff */
[-C--:B------:R-:W-:Y:S02]  /*2c10*/  IADD3 R4, P3, R17, R26.reuse, RZ ;  /* 0x0000001a11047210 */ /* 0x080fe40007f7e0ff */
[----:B------:R-:W-:Y:S02]  /*2c20*/  IADD3 R8, P6, R21, R26, RZ ;  /* 0x0000001a15087210 */ /* 0x000fe40007fde0ff */
[-C--:B------:R-:W-:Y:S02]  /*2c30*/  LEA.HI.X.SX32 R5, R18, R27.reuse, 0x1, P3 ;  /* 0x0000001b12057211 */ /* 0x080fe400018f0eff */
[----:B------:R-:W-:-:S03]  /*2c40*/  LEA.HI.X.SX32 R9, R17, R27, 0x1, P6 ;  /* 0x0000001b11097211 */ /* 0x000fc600030f0eff */
[----:B------:R-:W-:Y:S04]  /*2c50*/  STL.64 [R1+0x760], R4 ;  /* 0x0007600401007387 */ /* 0x000fe80000100a00 */
[----:B------:R0:W-:Y:S04]  /*2c60*/  STL.64 [R1+0x440], R8 ;  /* 0x0004400801007387 */ /* 0x0001e80000100a00 */
[----:B0-----:R0:W3:Y:S01]  /*2c70*/  LDL.LU R9, [R1+0x1b48] ;  /* 0x001b480001097983 */ /* 0x0010e20000300800 */
[C---:B------:R-:W-:Y:S02]  /*2c80*/  IMAD R25, R0.reuse, 0x3e0, RZ ;  /* 0x000003e000197824 */ /* 0x040fe400078e02ff */
[----:B------:R-:W-:-:S03]  /*2c90*/  IMAD R18, R0, 0xfc, RZ ;  /* 0x000000fc00127824 */ /* 0x000fc600078e02ff */
[-C--:B------:R-:W-:Y:S01]  /*2ca0*/  IADD3 R24, P0, R25, R26.reuse, RZ ;  /* 0x0000001a19187210 */ /* 0x080fe20007f1e0ff */
[----:B------:R-:W-:Y:S01]  /*2cb0*/  IMAD R16, R0, 0x7e, RZ ;  /* 0x0000007e00107824 */ /* 0x000fe200078e02ff */
[-C--:B------:R-:W-:Y:S02]  /*2cc0*/  IADD3 R14, P6, R18, R26.reuse, RZ ;  /* 0x0000001a120e7210 */ /* 0x080fe40007fde0ff */
[-C--:B------:R-:W-:Y:S01]  /*2cd0*/  LEA.HI.X.SX32 R25, R21, R27.reuse, 0x1, P0 ;  /* 0x0000001b15197211 */ /* 0x080fe200000f0eff */
[----:B------:R-:W-:Y:S01]  /*2ce0*/  IMAD R8, R0, 0x1f8, RZ ;  /* 0x000001f800087824 */ /* 0x000fe200078e02ff */
[----:B------:R-:W-:Y:S01]  /*2cf0*/  IADD3 R4, P3, R16, R26, RZ ;  /* 0x0000001a10047210 */ /* 0x000fe20007f7e0ff */
[C---:B------:R-:W-:Y:S02]  /*2d00*/  IMAD R21, R0.reuse, 0x3f, RZ ;  /* 0x0000003f00157824 */ /* 0x040fe400078e02ff */
[----:B------:R1:W-:Y:S04]  /*2d10*/  STL.64 [R1+0x18a0], R24 ;  /* 0x0018a01801007387 */ /* 0x0003e80000100a00 */
[----:B------:R4:W-:Y:S01]  /*2d20*/  STL [R1+0x750], R14 ;  /* 0x0007500e01007387 */ /* 0x0009e20000100800 */
[----:B------:R-:W-:Y:S01]  /*2d30*/  LEA.HI.X.SX32 R5, R21, R27, 0x1, P3 ;  /* 0x0000001b15057211 */ /* 0x000fe200018f0eff */
[----:B------:R-:W-:-:S02]  /*2d40*/  IMAD R23, R0, 0x3f0, RZ ;  /* 0x000003f000177824 */ /* 0x000fc400078e02ff */
[----:B-1----:R-:W-:Y:S01]  /*2d50*/  IMAD.MOV.U32 R24, RZ, RZ, R14 ;  /* 0x000000ffff187224 */ /* 0x002fe200078e000e */
[-C--:B----4-:R-:W-:Y:S01]  /*2d60*/  IADD3 R14, P0, R8, R26.reuse, RZ ;  /* 0x0000001a080e7210 */ /* 0x090fe20007f1e0ff */
[----:B------:R1:W-:Y:S01]  /*2d70*/  STL.64 [R1+0x918], R4 ;  /* 0x0009180401007387 */ /* 0x0003e20000100a00 */
[----:B------:R-:W-:-:S04]  /*2d80*/  IADD3 R22, P1, R23, R26, RZ ;  /* 0x0000001a17167210 */ /* 0x000fc80007f3e0ff */
[----:B------:R-:W-:Y:S01]  /*2d90*/  LEA.HI.X.SX32 R23, R8, R27, 0x1, P1 ;  /* 0x0000001b08177211 */ /* 0x000fe200008f0eff */
[C---:B------:R-:W-:Y:S02]  /*2da0*/  IMAD R8, R0.reuse, 0x109, RZ ;  /* 0x0000010900087824 */ /* 0x040fe400078e02ff */
[----:B------:R-:W-:-:S03]  /*2db0*/  IMAD R17, R0, 0x232, RZ ;  /* 0x0000023200117824 */ /* 0x000fc600078e02ff */
[----:B------:R-:W-:Y:S01]  /*2dc0*/  LEA.HI.X.SX32 R7, R8, R27, 0x1, P4 ;  /* 0x0000001b08077211 */ /* 0x000fe200020f0eff */
[C---:B------:R-:W-:Y:S01]  /*2dd0*/  IMAD R11, R0.reuse, 0x222, RZ ;  /* 0x00000222000b7824 */ /* 0x040fe200078e02ff */
[----:B-1----:R-:W-:Y:S01]  /*2de0*/  IADD3 R4, P3, R17, R26, RZ ;  /* 0x0000001a11047210 */ /* 0x002fe20007f7e0ff */
[----:B------:R-:W-:-:S03]  /*2df0*/  IMAD R17, R0, 0x252, RZ ;  /* 0x0000025200117824 */ /* 0x000fc600078e02ff */
[----:B------:R-:W-:Y:S01]  /*2e00*/  IADD3 R10, P5, R11, R26, RZ ;  /* 0x0000001a0b0a7210 */ /* 0x000fe20007fbe0ff */
[C---:B------:R-:W-:Y:S02]  /*2e10*/  IMAD R21, R0.reuse, 0x242, RZ ;  /* 0x0000024200157824 */ /* 0x040fe400078e02ff */
[C---:B------:R-:W-:Y:S02]  /*2e20*/  IMAD R8, R0.reuse, 0x131, RZ ;  /* 0x0000013100087824 */ /* 0x040fe400078e02ff */
[C---:B------:R-:W-:Y:S02]  /*2e30*/  IMAD R24, R0.reuse, 0xc2, RZ ;  /* 0x000000c200187824 */ /* 0x040fe400078e02ff */
[C---:B------:R-:W-:Y:S02]  /*2e40*/  IMAD R3, R0.reuse, 0x59, RZ ;  /* 0x0000005900037824 */ /* 0x040fe400078e02ff */
[----:B------:R-:W-:Y:S01]  /*2e50*/  IMAD R13, R0, 0xe2, RZ ;  /* 0x000000e2000d7824 */ /* 0x000fe200078e02ff */
[----:B--2---:R-:W-:-:S02]  /*2e60*/  MOV R25, R15 ;  /* 0x0000000f00197202 */ /* 0x004fc40000000f00 */
[-C--:B------:R-:W-:Y:S02]  /*2e70*/  LEA.HI.X.SX32 R25, R16, R27.reuse, 0x1, P6 ;  /* 0x0000001b10197211 */ /* 0x080fe400030f0eff */
[----:B------:R-:W-:-:S03]  /*2e80*/  LEA.HI.X.SX32 R15, R18, R27, 0x1, P0 ;  /* 0x0000001b120f7211 */ /* 0x000fc600000f0eff */
[----:B------:R-:W-:Y:S04]  /*2e90*/  STL [R1+0x754], R25 ;  /* 0x0007541901007387 */ /* 0x000fe80000100800 */
[----:B------:R1:W-:Y:S02]  /*2ea0*/  STL.64 [R1+0x430], R14 ;  /* 0x0004300e01007387 */ /* 0x0003e40000100a00 */
[----:B-1----:R-:W-:Y:S02]  /*2eb0*/  IMAD R15, R0, 0x101, RZ ;  /* 0x00000101000f7824 */ /* 0x002fe400078e02ff */
[----:B------:R-:W-:Y:S03]  /*2ec0*/  STL.64 [R1+0x18b0], R22 ;  /* 0x0018b01601007387 */ /* 0x000fe60000100a00 */
[----:B------:R-:W-:-:S05]  /*2ed0*/  LEA.HI.X.SX32 R29, R15, R27, 0x1, P2 ;  /* 0x0000001b0f1d7211 */ /* 0x000fca00010f0eff */
[----:B------:R1:W-:Y:S04]  /*2ee0*/  STL.64 [R1+0x420], R28 ;  /* 0x0004201c01007387 */ /* 0x0003e80000100a00 */
[----:B------:R2:W-:Y:S01]  /*2ef0*/  STL.64 [R1+0x408], R6 ;  /* 0x0004080601007387 */ /* 0x0005e20000100a00 */
[----:B-1----:R-:W-:-:S05]  /*2f00*/  IMAD R29, R0, 0x282, RZ ;  /* 0x00000282001d7824 */ /* 0x002fca00078e02ff */
[-C--:B------:R-:W-:Y:S01]  /*2f10*/  IADD3 R22, P4, R29, R26.reuse, RZ ;  /* 0x0000001a1d167210 */ /* 0x080fe20007f9e0ff */
[C---:B------:R-:W-:Y:S02]  /*2f20*/  IMAD R29, R0.reuse, 0x119, RZ ;  /* 0x00000119001d7824 */ /* 0x040fe400078e02ff */
[C---:B--2---:R-:W-:Y:S01]  /*2f30*/  IMAD R7, R0.reuse, 0x111, RZ ;  /* 0x0000011100077824 */ /* 0x044fe200078e02ff */
[-C--:B------:R-:W-:Y:S02]  /*2f40*/  IADD3 R18, P0, R17, R26.reuse, RZ ;  /* 0x0000001a11127210 */ /* 0x080fe40007f1e0ff */
[-C--:B------:R-:W-:Y:S01]  /*2f50*/  LEA.HI.X.SX32 R5, R29, R27.reuse, 0x1, P3 ;  /* 0x0000001b1d057211 */ /* 0x080fe200018f0eff */
[C---:B------:R-:W-:Y:S01]  /*2f60*/  IMAD R29, R0.reuse, 0x129, RZ ;  /* 0x00000129001d7824 */ /* 0x040fe200078e02ff */
[-C--:B------:R-:W-:Y:S01]  /*2f70*/  LEA.HI.X.SX32 R11, R7, R27.reuse, 0x1, P5 ;  /* 0x0000001b070b7211 */ /* 0x080fe200028f0eff */
[C---:B------:R-:W-:Y:S02]  /*2f80*/  IMAD R14, R0.reuse, 0x272, RZ ;  /* 0x00000272000e7824 */ /* 0x040fe400078e02ff */
[C---:B------:R-:W-:Y:S01]  /*2f90*/  IMAD R17, R0.reuse, 0x262, RZ ;  /* 0x0000026200117824 */ /* 0x040fe200078e02ff */
[----:B------:R-:W-:Y:S01]  /*2fa0*/  LEA.HI.X.SX32 R19, R29, R27, 0x1, P0 ;  /* 0x0000001b1d137211 */ /* 0x000fe200000f0eff */
[----:B------:R-:W-:Y:S01]  /*2fb0*/  STL.64 [R1+0x3f0], R10 ;  /* 0x0003f00a01007387 */ /* 0x000fe20000100a00 */
[----:B------:R-:W-:Y:S01]  /*2fc0*/  IMAD R29, R0, 0x139, RZ ;  /* 0x00000139001d7824 */ /* 0x000fe200078e02ff */
[----:B------:R-:W-:-:S02]  /*2fd0*/  IADD3 R14, P2, R14, R26, RZ ;  /* 0x0000001a0e0e7210 */ /* 0x000fc40007f5e0ff */
[----:B------:R1:W-:Y:S01]  /*2fe0*/  STL.64 [R1+0x3d8], R4 ;  /* 0x0003d80401007387 */ /* 0x0003e20000100a00 */
[-C--:B------:R-:W-:Y:S01]  /*2ff0*/  IADD3 R20, P6, R21, R26.reuse, RZ ;  /* 0x0000001a15147210 */ /* 0x080fe20007fde0ff */
[C---:B------:R-:W-:Y:S01]  /*3000*/  IMAD R6, R0.reuse, 0x292, RZ ;  /* 0x0000029200067824 */ /* 0x040fe200078e02ff */
[----:B------:R-:W-:Y:S02]  /*3010*/  IADD3 R16, P1, R17, R26, RZ ;  /* 0x0000001a11107210 */ /* 0x000fe40007f3e0ff */
[-C--:B------:R-:W-:Y:S01]  /*3020*/  LEA.HI.X.SX32 R15, R29, R27.reuse, 0x1, P2 ;  /* 0x0000001b1d0f7211 */ /* 0x080fe200010f0eff */
[C---:B------:R-:W-:Y:S02]  /*3030*/  IMAD R29, R0.reuse, 0x141, RZ ;  /* 0x00000141001d7824 */ /* 0x040fe400078e02ff */
[----:B-1----:R-:W-:Y:S01]  /*3040*/  IMAD R5, R0, 0x121, RZ ;  /* 0x0000012100057824 */ /* 0x002fe200078e02ff */
[----:B------:R-:W-:Y:S01]  /*3050*/  LEA.HI.X.SX32 R17, R8, R27, 0x1, P1 ;  /* 0x0000001b08117211 */ /* 0x000fe200008f0eff */
[----:B------:R-:W-:-:S03]  /*3060*/  IMAD R8, R0, 0x149, RZ ;  /* 0x0000014900087824 */ /* 0x000fc600078e02ff */
[-C--:B------:R-:W-:Y:S02]  /*3070*/  LEA.HI.X.SX32 R21, R5, R27.reuse, 0x1, P6 ;  /* 0x0000001b05157211 */ /* 0x080fe400030f0eff */
[----:B------:R-:W-:Y:S02]  /*3080*/  IADD3 R6, P5, R6, R26, RZ ;  /* 0x0000001a06067210 */ /* 0x000fe40007fbe0ff */
[-C--:B------:R-:W-:Y:S01]  /*3090*/  LEA.HI.X.SX32 R23, R29, R27.reuse, 0x1, P4 ;  /* 0x0000001b1d177211 */ /* 0x080fe200020f0eff */
[----:B------:R-:W-:Y:S01]  /*30a0*/  STL.64 [R1+0x3c0], R20 ;  /* 0x0003c01401007387 */ /* 0x000fe20000100a00 */
[----:B------:R-:W-:Y:S01]  /*30b0*/  IMAD R29, R0, 0x302, RZ ;  /* 0x00000302001d7824 */ /* 0x000fe200078e02ff */
[----:B------:R-:W-:Y:S01]  /*30c0*/  LEA.HI.X.SX32 R7, R8, R27, 0x1, P5 ;  /* 0x0000001b08077211 */ /* 0x000fe200028f0eff */
[C---:B------:R-:W-:Y:S01]  /*30d0*/  IMAD R4, R0.reuse, 0x2b2, RZ ;  /* 0x000002b200047824 */ /* 0x040fe200078e02ff */
[----:B------:R1:W-:Y:S01]  /*30e0*/  STL.64 [R1+0x3a8], R18 ;  /* 0x0003a81201007387 */ /* 0x0003e20000100a00 */
[----:B------:R-:W-:-:S03]  /*30f0*/  IMAD R11, R0, 0x2a2, RZ ;  /* 0x000002a2000b7824 */ /* 0x000fc600078e02ff */
[----:B------:R-:W-:Y:S04]  /*3100*/  STL.64 [R1+0x390], R16 ;  /* 0x0003901001007387 */ /* 0x000fe80000100a00 */
[----:B------:R-:W-:Y:S01]  /*3110*/  STL.64 [R1+0x370], R14 ;  /* 0x0003700e01007387 */ /* 0x000fe20000100a00 */
[----:B------:R-:W-:-:S03]  /*3120*/  IADD3 R4, P6, R4, R26, RZ ;  /* 0x0000001a04047210 */ /* 0x000fc60007fde0ff */
[----:B------:R2:W-:Y:S01]  /*3130*/  STL.64 [R1+0x358], R22 ;  /* 0x0003581601007387 */ /* 0x0005e20000100a00 */
[C---:B-1----:R-:W-:Y:S01]  /*3140*/  IMAD R18, R0.reuse, 0x2d2, RZ ;  /* 0x000002d200127824 */ /* 0x042fe200078e02ff */
[-C--:B------:R-:W-:Y:S02]  /*3150*/  IADD3 R10, P3, R11, R26.reuse, RZ ;  /* 0x0000001a0b0a7210 */ /* 0x080fe40007f7e0ff */
[----:B------:R1:W-:Y:S01]  /*3160*/  STL.64 [R1+0x340], R6 ;  /* 0x0003400601007387 */ /* 0x0003e20000100a00 */
[----:B--2---:R-:W-:Y:S01]  /*3170*/  IADD3 R22, P5, R29, R26, RZ ;  /* 0x0000001a1d167210 */ /* 0x004fe20007fbe0ff */
[C---:B------:R-:W-:Y:S02]  /*3180*/  IMAD R29, R0.reuse, 0x159, RZ ;  /* 0x00000159001d7824 */ /* 0x040fe400078e02ff */
[----:B-1----:R-:W-:-:S03]  /*3190*/  IMAD R7, R0, 0x151, RZ ;  /* 0x0000015100077824 */ /* 0x002fc600078e02ff */
[-C--:B------:R-:W-:Y:S01]  /*31a0*/  LEA.HI.X.SX32 R5, R29, R27.reuse, 0x1, P6 ;  /* 0x0000001b1d057211 */ /* 0x080fe200030f0eff */
[----:B------:R-:W-:Y:S01]  /*31b0*/  IMAD R29, R0, 0x169, RZ ;  /* 0x00000169001d7824 */ /* 0x000fe200078e02ff */
[-C--:B------:R-:W-:Y:S01]  /*31c0*/  IADD3 R18, P1, R18, R26.reuse, RZ ;  /* 0x0000001a12127210 */ /* 0x080fe20007f3e0ff */
[C---:B------:R-:W-:Y:S01]  /*31d0*/  IMAD R14, R0.reuse, 0x2f2, RZ ;  /* 0x000002f2000e7824 */ /* 0x040fe200078e02ff */
[-C--:B------:R-:W-:Y:S01]  /*31e0*/  LEA.HI.X.SX32 R11, R7, R27.reuse, 0x1, P3 ;  /* 0x0000001b070b7211 */ /* 0x080fe200018f0eff */
[C---:B------:R-:W-:Y:S01]  /*31f0*/  IMAD R21, R0.reuse, 0x2c2, RZ ;  /* 0x000002c200157824 */ /* 0x040fe200078e02ff */
[----:B------:R-:W-:Y:S01]  /*3200*/  LEA.HI.X.SX32 R19, R29, R27, 0x1, P1 ;  /* 0x0000001b1d137211 */ /* 0x000fe200008f0eff */
[----:B------:R-:W-:Y:S01]  /*3210*/  IMAD R17, R0, 0x2e2, RZ ;  /* 0x000002e200117824 */ /* 0x000fe200078e02ff */
[-C--:B------:R-:W-:Y:S01]  /*3220*/  IADD3 R14, P4, R14, R26.reuse, RZ ;  /* 0x0000001a0e0e7210 */ /* 0x080fe20007f9e0ff */
[----:B------:R-:W-:Y:S01]  /*3230*/  STL.64 [R1+0x328], R10 ;  /* 0x0003280a01007387 */ /* 0x000fe20000100a00 */
[----:B------:R-:W-:Y:S01]  /*3240*/  IMAD R29, R0, 0x179, RZ ;  /* 0x00000179001d7824 */ /* 0x000fe200078e02ff */
[----:B------:R-:W-:-:S02]  /*3250*/  IADD3 R20, P0, R21, R26, RZ ;  /* 0x0000001a15147210 */ /* 0x000fc40007f1e0ff */
[----:B------:R1:W-:Y:S01]  /*3260*/  STL.64 [R1+0x310], R4 ;  /* 0x0003100401007387 */ /* 0x0003e20000100a00 */
[C---:B------:R-:W-:Y:S01]  /*3270*/  IMAD R8, R0.reuse, 0x171, RZ ;  /* 0x0000017100087824 */ /* 0x040fe200078e02ff */
[-C--:B------:R-:W-:Y:S01]  /*3280*/  IADD3 R16, P2, R17, R26.reuse, RZ ;  /* 0x0000001a11107210 */ /* 0x080fe20007f5e0ff */
[C---:B------:R-:W-:Y:S01]  /*3290*/  IMAD R6, R0.reuse, 0x312, RZ ;  /* 0x0000031200067824 */ /* 0x040fe200078e02ff */
[-C--:B------:R-:W-:Y:S01]  /*32a0*/  LEA.HI.X.SX32 R15, R29, R27.reuse, 0x1, P4 ;  /* 0x0000001b1d0f7211 */ /* 0x080fe200020f0eff */
[----:B------:R-:W-:Y:S01]  /*32b0*/  IMAD R29, R0, 0x181, RZ ;  /* 0x00000181001d7824 */ /* 0x000fe200078e02ff */
[----:B------:R-:W-:Y:S01]  /*32c0*/  LEA.HI.X.SX32 R17, R8, R27, 0x1, P2 ;  /* 0x0000001b08117211 */ /* 0x000fe200010f0eff */
[----:B-1----:R-:W-:Y:S01]  /*32d0*/  IMAD R5, R0, 0x161, RZ ;  /* 0x0000016100057824 */ /* 0x002fe200078e02ff */
[----:B------:R-:W-:Y:S01]  /*32e0*/  IADD3 R6, P3, R6, R26, RZ ;  /* 0x0000001a06067210 */ /* 0x000fe20007f7e0ff */
[----:B------:R-:W-:-:S03]  /*32f0*/  IMAD R8, R0, 0x189, RZ ;  /* 0x0000018900087824 */ /* 0x000fc600078e02ff */
[-C--:B------:R-:W-:Y:S02]  /*3300*/  LEA.HI.X.SX32 R21, R5, R27.reuse, 0x1, P0 ;  /* 0x0000001b05157211 */ /* 0x080fe400000f0eff */
[-C--:B------:R-:W-:Y:S01]  /*3310*/  LEA.HI.X.SX32 R23, R29, R27.reuse, 0x1, P5 ;  /* 0x0000001b1d177211 */ /* 0x080fe200028f0eff */
[C---:B------:R-:W-:Y:S02]  /*3320*/  IMAD R29, R0.reuse, 0x382, RZ ;  /* 0x00000382001d7824 */ /* 0x040fe400078e02ff */
[----:B------:R-:W-:Y:S01]  /*3330*/  STL.64 [R1+0x2f8], R20 ;  /* 0x0002f81401007387 */ /* 0x000fe20000100a00 */
[----:B------:R-:W-:Y:S01]  /*3340*/  IMAD R4, R0, 0x332, RZ ;  /* 0x0000033200047824 */ /* 0x000fe200078e02ff */
[----:B------:R-:W-:Y:S02]  /*3350*/  LEA.HI.X.SX32 R7, R8, R27, 0x1, P3 ;  /* 0x0000001b08077211 */ /* 0x000fe400018f0eff */
        /* <DEDUP_REMOVED lines=18> */
[-C--:B------:R-:W-:Y:S01]  /*3480*/  LEA.HI.X.SX32 R19, R29, R27.reuse, 0x1, P2 ;  /* 0x0000001b1d137211 */ /* 0x080fe200010f0eff */
[----:B------:R-:W-:Y:S01]  /*3490*/  IMAD R21, R0, 0x342, RZ ;  /* 0x0000034200157824 */ /* 0x000fe200078e02ff */
[-C--:B------:R-:W-:Y:S01]  /*34a0*/  IADD3 R14, P5, R14, R26.reuse, RZ ;  /* 0x0000001a0e0e7210 */ /* 0x080fe20007fbe0ff */
[----:B------:R-:W-:Y:S01]  /*34b0*/  STL.64 [R1+0x268], R10 ;  /* 0x0002680a01007387 */ /* 0x000fe20000100a00 */
[C---:B------:R-:W-:Y:S01]  /*34c0*/  IMAD R29, R0.reuse, 0x1b9, RZ ;  /* 0x000001b9001d7824 */ /* 0x040fe200078e02ff */
[-C--:B------:R-:W-:Y:S01]  /*34d0*/  IADD3 R16, P4, R17, R26.reuse, RZ ;  /* 0x0000001a11107210 */ /* 0x080fe20007f9e0ff */
[C---:B------:R-:W-:Y:S01]  /*34e0*/  IMAD R8, R0.reuse, 0x1b1, RZ ;  /* 0x000001b100087824 */ /* 0x040fe200078e02ff */
[----:B------:R1:W-:Y:S01]  /*34f0*/  STL.64 [R1+0x250], R4 ;  /* 0x0002500401007387 */ /* 0x0003e20000100a00 */
[----:B------:R-:W-:Y:S01]  /*3500*/  IADD3 R20, P1, R21, R26, RZ ;  /* 0x0000001a15147210 */ /* 0x000fe20007f3e0ff */
[C---:B------:R-:W-:Y:S01]  /*3510*/  IMAD R6, R0.reuse, 0x392, RZ ;  /* 0x0000039200067824 */ /* 0x040fe200078e02ff */
[-C--:B------:R-:W-:Y:S01]  /*3520*/  LEA.HI.X.SX32 R15, R29, R27.reuse, 0x1, P5 ;  /* 0x0000001b1d0f7211 */ /* 0x080fe200028f0eff */
[----:B------:R-:W-:Y:S01]  /*3530*/  IMAD R29, R0, 0x1c1, RZ ;  /* 0x000001c1001d7824 */ /* 0x000fe200078e02ff */
[----:B------:R-:W-:Y:S01]  /*3540*/  LEA.HI.X.SX32 R17, R8, R27, 0x1, P4 ;  /* 0x0000001b08117211 */ /* 0x000fe200020f0eff */
[----:B------:R-:W-:-:S02]  /*3550*/  IMAD R8, R0, 0x1c9, RZ ;  /* 0x000001c900087824 */ /* 0x000fc400078e02ff */
[----:B-1----:R-:W-:Y:S01]  /*3560*/  IMAD R5, R0, 0x1a1, RZ ;  /* 0x000001a100057824 */ /* 0x002fe200078e02ff */
[----:B------:R-:W-:Y:S01]  /*3570*/  IADD3 R6, P6, R6, R26, RZ ;  /* 0x0000001a06067210 */ /* 0x000fe20007fde0ff */
[----:B------:R-:W-:-:S03]  /*3580*/  IMAD R11, R0, 0x3a2, RZ ;  /* 0x000003a2000b7824 */ /* 0x000fc600078e02ff */
[-C--:B------:R-:W-:Y:S02]  /*3590*/  LEA.HI.X.SX32 R21, R5, R27.reuse, 0x1, P1 ;  /* 0x0000001b05157211 */ /* 0x080fe400008f0eff */
[-C--:B------:R-:W-:Y:S01]  /*35a0*/  LEA.HI.X.SX32 R23, R29, R27.reuse, 0x1, P3 ;  /* 0x0000001b1d177211 */ /* 0x080fe200018f0eff */
[----:B------:R-:W-:Y:S01]  /*35b0*/  IMAD R29, R0, 0x204, RZ ;  /* 0x00000204001d7824 */ /* 0x000fe200078e02ff */
[----:B------:R-:W-:Y:S01]  /*35c0*/  LEA.HI.X.SX32 R7, R8, R27, 0x1, P6 ;  /* 0x0000001b08077211 */ /* 0x000fe200030f0eff */
[----:B------:R-:W-:Y:S01]  /*35d0*/  STL.64 [R1+0x238], R20 ;  /* 0x0002381401007387 */ /* 0x000fe20000100a00 */
[C---:B------:R-:W-:Y:S01]  /*35e0*/  IMAD R28, R0.reuse, 0x1d1, RZ ;  /* 0x000001d1001c7824 */ /* 0x040fe200078e02ff */
[----:B------:R-:W-:Y:S02]  /*35f0*/  IADD3 R10, P0, R11, R26, RZ ;  /* 0x0000001a0b0a7210 */ /* 0x000fe40007f1e0ff */
[----:B------:R-:W-:Y:S01]  /*3600*/  STL.64 [R1+0x220], R18 ;  /* 0x0002201201007387 */ /* 0x000fe20000100a00 */
[----:B------:R-:W-:-:S03]  /*3610*/  IMAD R4, R0, 0x3b2, RZ ;  /* 0x000003b200047824 */ /* 0x000fc600078e02ff */
[----:B------:R-:W-:Y:S04]  /*3620*/  STL.64 [R1+0x208], R16 ;  /* 0x0002081001007387 */ /* 0x000fe80000100a00 */
[----:B------:R-:W-:Y:S01]  /*3630*/  STL.64 [R1+0x1f0], R14 ;  /* 0x0001f00e01007387 */ /* 0x000fe20000100a00 */
[----:B------:R-:W-:-:S03]  /*3640*/  LEA.HI.X.SX32 R11, R28, R27, 0x1, P0 ;  /* 0x0000001b1c0b7211 */ /* 0x000fc600000f0eff */
[----:B------:R-:W-:Y:S01]  /*3650*/  STL.64 [R1+0x1d8], R22 ;  /* 0x0001d81601007387 */ /* 0x000fe20000100a00 */
[----:B------:R-:W-:-:S03]  /*3660*/  IADD3 R4, P1, R4, R26, RZ ;  /* 0x0000001a04047210 */ /* 0x000fc60007f3e0ff */
[----:B------:R1:W-:Y:S01]  /*3670*/  STL.64 [R1+0x1c0], R6 ;  /* 0x0001c00601007387 */ /* 0x0003e20000100a00 */
[----:B------:R-:W-:-:S03]  /*3680*/  IMAD R8, R0, 0x214, RZ ;  /* 0x0000021400087824 */ /* 0x000fc600078e02ff */
[----:B------:R2:W-:Y:S01]  /*3690*/  STL.64 [R1+0x1a8], R10 ;  /* 0x0001a80a01007387 */ /* 0x0005e20000100a00 */
[-C--:B-1----:R-:W-:Y:S01]  /*36a0*/  IADD3 R6, P6, R29, R26.reuse, RZ ;  /* 0x0000001a1d067210 */ /* 0x082fe20007fde0ff */
[C---:B------:R-:W-:Y:S02]  /*36b0*/  IMAD R29, R0.reuse, 0x1d9, RZ ;  /* 0x000001d9001d7824 */ /* 0x040fe400078e02ff */
[C---:B------:R-:W-:Y:S02]  /*36c0*/  IMAD R21, R0.reuse, 0x3c2, RZ ;  /* 0x000003c200157824 */ /* 0x040fe400078e02ff */
[C---:B--2---:R-:W-:Y:S01]  /*36d0*/  IMAD R11, R0.reuse, 0x224, RZ ;  /* 0x00000224000b7824 */ /* 0x044fe200078e02ff */
[----:B------:R-:W-:Y:S01]  /*36e0*/  LEA.HI.X.SX32 R5, R29, R27, 0x1, P1 ;  /* 0x0000001b1d057211 */ /* 0x000fe200008f0eff */
[----:B------:R-:W-:Y:S01]  /*36f0*/  IMAD R18, R0, 0x3d2, RZ ;  /* 0x000003d200127824 */ /* 0x000fe200078e02ff */
[-C--:B------:R-:W-:Y:S02]  /*3700*/  IADD3 R12, P0, R8, R26.reuse, RZ ;  /* 0x0000001a080c7210 */ /* 0x080fe40007f1e0ff */
[-C--:B------:R-:W-:Y:S01]  /*3710*/  IADD3 R8, P1, R11, R26.reuse, RZ ;  /* 0x0000001a0b087210 */ /* 0x080fe20007f3e0ff */
[----:B------:R1:W-:Y:S01]  /*3720*/  STL.64 [R1+0x190], R4 ;  /* 0x0001900401007387 */ /* 0x0003e20000100a00 */
[-C--:B------:R-:W-:Y:S01]  /*3730*/  IADD3 R20, P2, R21, R26.reuse, RZ ;  /* 0x0000001a15147210 */ /* 0x080fe20007f5e0ff */
[----:B------:R-:W-:Y:S01]  /*3740*/  IMAD R11, R0, 0x1e9, RZ ;  /* 0x000001e9000b7824 */ /* 0x000fe200078e02ff */
[----:B------:R-:W-:Y:S01]  /*3750*/  IADD3 R18, P4, R18, R26, RZ ;  /* 0x0000001a12127210 */ /* 0x000fe20007f9e0ff */
[----:B------:R-:W-:-:S02]  /*3760*/  IMAD R29, R0, 0x234, RZ ;  /* 0x00000234001d7824 */ /* 0x000fc400078e02ff */
[C---:B------:R-:W-:Y:S02]  /*3770*/  IMAD R14, R0.reuse, 0x3f2, RZ ;  /* 0x000003f2000e7824 */ /* 0x040fe400078e02ff */
[C---:B-1----:R-:W-:Y:S01]  /*3780*/  IMAD R4, R0.reuse, 0x1e1, RZ ;  /* 0x000001e100047824 */ /* 0x042fe200078e02ff */
[----:B------:R-:W-:Y:S01]  /*3790*/  LEA.HI.X.SX32 R19, R11, R27, 0x1, P4 ;  /* 0x0000001b0b137211 */ /* 0x000fe200020f0eff */
[----:B------:R-:W-:-:S03]  /*37a0*/  IMAD R17, R0, 0x3e2, RZ ;  /* 0x000003e200117824 */ /* 0x000fc600078e02ff */
[-C--:B------:R-:W-:Y:S01]  /*37b0*/  LEA.HI.X.SX32 R21, R4, R27.reuse, 0x1, P2 ;  /* 0x0000001b04157211 */ /* 0x080fe200010f0eff */
[----:B------:R-:W-:Y:S01]  /*37c0*/  STL [R1+0x400], R12 ;  /* 0x0004000c01007387 */ /* 0x000fe20000100800 */
[-C--:B------:R-:W-:Y:S01]  /*37d0*/  IADD3 R2, P2, R29, R26.reuse, RZ ;  /* 0x0000001a1d027210 */ /* 0x080fe20007f5e0ff */
[----:B------:R-:W-:Y:S01]  /*37e0*/  IMAD R29, R0, 0x1f9, RZ ;  /* 0x000001f9001d7824 */ /* 0x000fe200078e02ff */
[-C--:B------:R-:W-:Y:S01]  /*37f0*/  IADD3 R14, P3, R14, R26.reuse, RZ ;  /* 0x0000001a0e0e7210 */ /* 0x080fe20007f7e0ff */
[----:B------:R-:W-:Y:S01]  /*3800*/  STL [R1+0x3e8], R8 ;  /* 0x0003e80801007387 */ /* 0x000fe20000100800 */
[C---:B------:R-:W-:Y:S01]  /*3810*/  IMAD R11, R0.reuse, 0x1f1, RZ ;  /* 0x000001f1000b7824 */ /* 0x040fe200078e02ff */
[----:B------:R-:W-:Y:S01]  /*3820*/  IADD3 R16, P5, R17, R26, RZ ;  /* 0x0000001a11107210 */ /* 0x000fe20007fbe0ff */
[----:B------:R-:W-:Y:S01]  /*3830*/  IMAD R23, R0, 0x92, RZ ;  /* 0x0000009200177824 */ /* 0x000fe200078e02ff */
[----:B------:R-:W-:Y:S01]  /*3840*/  STL.64 [R1+0x1830], R20 ;  /* 0x0018301401007387 */ /* 0x000fe20000100a00 */
[----:B------:R-:W-:-:S03]  /*3850*/  LEA.HI.X.SX32 R15, R29, R27, 0x1, P3 ;  /* 0x0000001b1d0f7211 */ /* 0x000fc600018f0eff */
[----:B------:R1:W-:Y:S01]  /*3860*/  STL.64 [R1+0x1838], R18 ;  /* 0x0018381201007387 */ /* 0x0003e20000100a00 */
[----:B------:R-:W-:Y:S01]  /*3870*/  LEA.HI.X.SX32 R17, R11, R27, 0x1, P5 ;  /* 0x0000001b0b117211 */ /* 0x000fe200028f0eff */
[C---:B------:R-:W-:Y:S01]  /*3880*/  IMAD R29, R0.reuse, 0x49, RZ ;  /* 0x00000049001d7824 */ /* 0x040fe200078e02ff */
[----:B------:R-:W-:Y:S01]  /*3890*/  IADD3 R10, P5, R23, R26, RZ ;  /* 0x0000001a170a7210 */ /* 0x000fe20007fbe0ff */
[----:B------:R2:W-:Y:S01]  /*38a0*/  STL [R1+0x3d0], R2 ;  /* 0x0003d00201007387 */ /* 0x0005e20000100800 */
[C---:B------:R-:W-:Y:S02]  /*38b0*/  IMAD R28, R0.reuse, 0x41, RZ ;  /* 0x00000041001c7824 */ /* 0x040fe400078e02ff */
[C---:B-1----:R-:W-:Y:S02]  /*38c0*/  IMAD R19, R0.reuse, 0x82, RZ ;  /* 0x0000008200137824 */ /* 0x042fe400078e02ff */
[----:B--2---:R-:W-:-:S03]  /*38d0*/  IMAD R2, R0, 0xa2, RZ ;  /* 0x000000a200027824 */ /* 0x004fc600078e02ff */
[-C--:B------:R-:W-:Y:S01]  /*38e0*/  IADD3 R4, P4, R19, R26.reuse, RZ ;  /* 0x0000001a13047210 */ /* 0x080fe20007f9e0ff */
[----:B------:R-:W-:Y:S01]  /*38f0*/  STL [R1+0x1b3c], R19 ;  /* 0x001b3c1301007387 */ /* 0x000fe20000100800 */
[-C--:B------:R-:W-:Y:S01]  /*3900*/  LEA.HI.X.SX32 R11, R29, R27.reuse, 0x1, P5 ;  /* 0x0000001b1d0b7211 */ /* 0x080fe200028f0eff */
[----:B------:R-:W-:Y:S01]  /*3910*/  IMAD R29, R0, 0x51, RZ ;  /* 0x00000051001d7824 */ /* 0x000fe200078e02ff */
[-C--:B------:R-:W-:Y:S01]  /*3920*/  LEA.HI.X.SX32 R5, R28, R27.reuse, 0x1, P4 ;  /* 0x0000001b1c057211 */ /* 0x080fe200020f0eff */
[----:B------:R-:W-:Y:S01]  /*3930*/  STL.64 [R1+0x1840], R16 ;  /* 0x0018401001007387 */ /* 0x000fe20000100a00 */
[----:B------:R-:W-:Y:S01]  /*3940*/  IMAD R25, R0, 0xb2, RZ ;  /* 0x000000b200197824 */ /* 0x000fe200078e02ff */
[----:B------:R-:W-:Y:S02]  /*3950*/  IADD3 R8, P3, R2, R26, RZ ;  /* 0x0000001a02087210 */ /* 0x000fe40007f7e0ff */
[----:B------:R-:W-:Y:S02]  /*3960*/  STL [R1+0x1b34], R17 ;  /* 0x001b341101007387 */ /* 0x000fe40000100800 */
[----:B---3--:R-:W-:-:S02]  /*3970*/  LEA.HI.X.SX32 R9, R29, R27, 0x1, P3 ;  /* 0x0000001b1d097211 */ /* 0x008fc400018f0eff */
[----:B------:R-:W-:Y:S01]  /*3980*/  STL [R1+0x1b38], R17 ;  /* 0x001b381101007387 */ /* 0x000fe20000100800 */
[----:B------:R-:W-:-:S03]  /*3990*/  IMAD R29, R0, 0x61, RZ ;  /* 0x00000061001d7824 */ /* 0x000fc600078e02ff */
[----:B------:R-:W-:Y:S04]  /*39a0*/  STL.64 [R1+0x1848], R14 ;  /* 0x0018480e01007387 */ /* 0x000fe80000100a00 */
[----:B------:R1:W-:Y:S04]  /*39b0*/  STL.64 [R1+0x908], R4 ;  /* 0x0009080401007387 */ /* 0x0003e80000100a00 */
[----:B------:R2:W-:Y:S01]  /*39c0*/  STL.64 [R1+0x8d0], R10 ;  /* 0x0008d00a01007387 */ /* 0x0005e20000100a00 */
[----:B------:R-:W-:Y:S01]  /*39d0*/  IMAD R28, R0, 0xd2, RZ ;  /* 0x000000d2001c7824 */ /* 0x000fe200078e02ff */
[----:B-1----:R-:W-:-:S02]  /*39e0*/  IADD3 R4, P4, R25, R26, RZ ;  /* 0x0000001a19047210 */ /* 0x002fc40007f9e0ff */
[----:B--2---:R-:W-:Y:S02]  /*39f0*/  IADD3 R10, P5, R24, R26, RZ ;  /* 0x0000001a180a7210 */ /* 0x004fe40007fbe0ff */
[-C--:B------:R-:W-:Y:S02]  /*3a00*/  LEA.HI.X.SX32 R5, R3, R27.reuse, 0x1, P4 ;  /* 0x0000001b03057211 */ /* 0x080fe400020f0eff */
[----:B------:R-:W-:Y:S01]  /*3a10*/  LEA.HI.X.SX32 R11, R29, R27, 0x1, P5 ;  /* 0x0000001b1d0b7211 */ /* 0x000fe200028f0eff */
[----:B------:R-:W-:Y:S04]  /*3a20*/  STL.64 [R1+0x1b40], R24 ;  /* 0x001b401801007387 */ /* 0x000fe80000100a00 */
[----:B------:R1:W-:Y:S01]  /*3a30*/  STL.64 [R1+0x898], R8 ;  /* 0x0008980801007387 */ /* 0x0003e20000100a00 */
[----:B------:R-:W-:-:S03]  /*3a40*/  IMAD R29, R0, 0x71, RZ ;  /* 0x00000071001d7824 */ /* 0x000fc600078e02ff */
[----:B------:R2:W-:Y:S04]  /*3a50*/  STL.64 [R1+0x860], R4 ;  /* 0x0008600401007387 */ /* 0x0005e80000100a00 */
[----:B------:R3:W-:Y:S01]  /*3a60*/  STL.64 [R1+0x828], R10 ;  /* 0x0008280a01007387 */ /* 0x0007e20000100a00 */
[-C--:B-1----:R-:W-:Y:S02]  /*3a70*/  IADD3 R8, P3, R28, R26.reuse, RZ ;  /* 0x0000001a1c087210 */ /* 0x082fe40007f7e0ff */
[----:B--2---:R-:W-:Y:S01]  /*3a80*/  IADD3 R4, P4, R13, R26, RZ ;  /* 0x0000001a0d047210 */ /* 0x004fe20007f9e0ff */
[----:B---3--:R-:W-:-:S03]  /*3a90*/  IMAD R10, R0, 0x69, RZ ;  /* 0x00000069000a7824 */ /* 0x008fc600078e02ff */
[-C--:B------:R-:W-:Y:S01]  /*3aa0*/  LEA.HI.X.SX32 R5, R29, R27.reuse, 0x1, P4 ;  /* 0x0000001b1d057211 */ /* 0x080fe200020f0eff */
[----:B------:R-:W-:Y:S01]  /*3ab0*/  IMAD R12, R0, 0xf2, RZ ;  /* 0x000000f2000c7824 */ /* 0x000fe200078e02ff */
[----:B------:R-:W-:Y:S01]  /*3ac0*/  LEA.HI.X.SX32 R9, R10, R27, 0x1, P3 ;  /* 0x0000001b0a097211 */ /* 0x000fe200018f0eff */
[----:B------:R-:W-:-:S03]  /*3ad0*/  IMAD R7, R0, 0x102, RZ ;  /* 0x0000010200077824 */ /* 0x000fc600078e02ff */
[----:B------:R-:W-:Y:S01]  /*3ae0*/  IADD3 R16, P5, R12, R26, RZ ;  /* 0x0000001a0c107210 */ /* 0x000fe20007fbe0ff */
[----:B------:R1:W-:Y:S01]  /*3af0*/  STL.64 [R1+0x7f0], R8 ;  /* 0x0007f00801007387 */ /* 0x0003e20000100a00 */
[----:B------:R-:W-:-:S03]  /*3b00*/  IMAD R29, R0, 0x81, RZ ;  /* 0x00000081001d7824 */ /* 0x000fc600078e02ff */
[----:B------:R2:W-:Y:S01]  /*3b10*/  STL.64 [R1+0x7b8], R4 ;  /* 0x0007b80401007387 */ /* 0x0005e20000100a00 */
[C---:B------:R-:W-:Y:S01]  /*3b20*/  IMAD R11, R0.reuse, 0x112, RZ ;  /* 0x00000112000b7824 */ /* 0x040fe200078e02ff */
[----:B-1----:R-:W-:Y:S01]  /*3b30*/  IADD3 R8, P3, R7, R26, RZ ;  /* 0x0000001a07087210 */ /* 0x002fe20007f7e0ff */
[----:B--2---:R-:W-:-:S03]  /*3b40*/  IMAD R5, R0, 0x79, RZ ;  /* 0x0000007900057824 */ /* 0x004fc600078e02ff */
[-C--:B------:R-:W-:Y:S02]  /*3b50*/  LEA.HI.X.SX32 R9, R29, R27.reuse, 0x1, P3 ;  /* 0x0000001b1d097211 */ /* 0x080fe400018f0eff */
[----:B------:R-:W-:Y:S01]  /*3b60*/  LEA.HI.X.SX32 R17, R5, R27, 0x1, P5 ;  /* 0x0000001b05117211 */ /* 0x000fe200028f0eff */
[----:B------:R-:W-:Y:S01]  /*3b70*/  IMAD R4, R0, 0x122, RZ ;  /* 0x0000012200047824 */ /* 0x000fe200078e02ff */
[----:B------:R-:W-:-:S03]  /*3b80*/  IADD3 R14, P4, R11, R26, RZ ;  /* 0x0000001a0b0e7210 */ /* 0x000fc60007f9e0ff */
[----:B------:R-:W-:Y:S01]  /*3b90*/  STL.64 [R1+0x778], R16 ;  /* 0x0007781001007387 */ /* 0x000fe20000100a00 */
[----:B------:R-:W-:-:S03]  /*3ba0*/  IMAD R29, R0, 0x91, RZ ;  /* 0x00000091001d7824 */ /* 0x000fc600078e02ff */
[----:B------:R1:W-:Y:S01]  /*3bb0*/  STL.64 [R1+0x738], R8 ;  /* 0x0007380801007387 */ /* 0x0003e20000100a00 */
[----:B------:R-:W-:Y:S01]  /*3bc0*/  IADD3 R4, P5, R4, R26, RZ ;  /* 0x0000001a04047210 */ /* 0x000fe20007fbe0ff */
[----:B------:R-:W-:-:S03]  /*3bd0*/  IMAD R11, R0, 0x132, RZ ;  /* 0x00000132000b7824 */ /* 0x000fc600078e02ff */
[----:B------:R-:W-:Y:S01]  /*3be0*/  LEA.HI.X.SX32 R5, R29, R27, 0x1, P5 ;  /* 0x0000001b1d057211 */ /* 0x000fe200028f0eff */
[----:B-1----:R-:W-:-:S05]  /*3bf0*/  IMAD R9, R0, 0x89, RZ ;  /* 0x0000008900097824 */ /* 0x002fca00078e02ff */
        /* <DEDUP_REMOVED lines=9> */
[C---:B-1----:R-:W-:Y:S02]  /*3c90*/  IMAD R5, R0.reuse, 0x99, RZ ;  /* 0x0000009900057824 */ /* 0x042fe400078e02ff */
[----:B------:R-:W-:-:S03]  /*3ca0*/  IMAD R4, R0, 0x162, RZ ;  /* 0x0000016200047824 */ /* 0x000fc600078e02ff */
[-C--:B------:R-:W-:Y:S01]  /*3cb0*/  LEA.HI.X.SX32 R17, R5, R27.reuse, 0x1, P3 ;  /* 0x0000001b05117211 */ /* 0x080fe200018f0eff */
[C---:B------:R-:W-:Y:S01]  /*3cc0*/  IMAD R29, R0.reuse, 0xb1, RZ ;  /* 0x000000b1001d7824 */ /* 0x040fe200078e02ff */
[-C--:B------:R-:W-:Y:S01]  /*3cd0*/  IADD3 R14, P5, R11, R26.reuse, RZ ;  /* 0x0000001a0b0e7210 */ /* 0x080fe20007fbe0ff */
[----:B------:R-:W-:Y:S01]  /*3ce0*/  IMAD R11, R0, 0x172, RZ ;  /* 0x00000172000b7824 */ /* 0x000fe200078e02ff */
[-C--:B------:R-:W-:Y:S01]  /*3cf0*/  IADD3 R4, P3, R4, R26.reuse, RZ ;  /* 0x0000001a04047210 */ /* 0x080fe20007f7e0ff */
[----:B------:R1:W-:Y:S04]  /*3d00*/  STL.64 [R1+0x690], R16 ;  /* 0x0006901001007387 */ /* 0x0003e80000100a00 */
[----:B------:R2:W-:Y:S01]  /*3d10*/  STL.64 [R1+0x658], R8 ;  /* 0x0006580801007387 */ /* 0x0005e20000100a00 */
[----:B------:R-:W-:Y:S01]  /*3d20*/  LEA.HI.X.SX32 R5, R29, R27, 0x1, P3 ;  /* 0x0000001b1d057211 */ /* 0x000fe200018f0eff */
[C---:B------:R-:W-:Y:S01]  /*3d30*/  IMAD R29, R0.reuse, 0xb9, RZ ;  /* 0x000000b9001d7824 */ /* 0x040fe200078e02ff */
[----:B-1----:R-:W-:Y:S01]  /*3d40*/  IADD3 R16, P4, R11, R26, RZ ;  /* 0x0000001a0b107210 */ /* 0x002fe20007f9e0ff */
[----:B--2---:R-:W-:-:S03]  /*3d50*/  IMAD R9, R0, 0xa9, RZ ;  /* 0x000000a900097824 */ /* 0x004fc600078e02ff */
[-C--:B------:R-:W-:Y:S02]  /*3d60*/  LEA.HI.X.SX32 R17, R29, R27.reuse, 0x1, P4 ;  /* 0x0000001b1d117211 */ /* 0x080fe400020f0eff */
[----:B------:R-:W-:-:S05]  /*3d70*/  LEA.HI.X.SX32 R15, R9, R27, 0x1, P5 ;  /* 0x0000001b090f7211 */ /* 0x000fca00028f0eff */
[----:B------:R-:W-:Y:S04]  /*3d80*/  STL.64 [R1+0x620], R14 ;  /* 0x0006200e01007387 */ /* 0x000fe80000100a00 */
[----:B------:R1:W-:Y:S04]  /*3d90*/  STL.64 [R1+0x5e8], R4 ;  /* 0x0005e80401007387 */ /* 0x0003e80000100a00 */
[----:B------:R2:W-:Y:S04]  /*3da0*/  STL.64 [R1+0x5b0], R16 ;  /* 0x0005b01001007387 */ /* 0x0005e80000100a00 */
[----:B------:R0:W3:Y:S01]  /*3db0*/  LDL.64 R18, [R1+0x400] ;  /* 0x0004000001127983 */ /* 0x0000e20000100a00 */
[----:B------:R-:W-:-:S02]  /*3dc0*/  IMAD R8, R0, 0x182, RZ ;  /* 0x0000018200087824 */ /* 0x000fc400078e02ff */
[C---:B------:R-:W-:Y:S02]  /*3dd0*/  IMAD R11, R0.reuse, 0x192, RZ ;  /* 0x00000192000b7824 */ /* 0x040fe400078e02ff */
[----:B-1----:R-:W-:Y:S01]  /*3de0*/  IMAD R5, R0, 0xc1, RZ ;  /* 0x000000c100057824 */ /* 0x002fe200078e02ff */
[-C--:B------:R-:W-:Y:S01]  /*3df0*/  IADD3 R8, P5, R8, R26.reuse, RZ ;  /* 0x0000001a08087210 */ /* 0x080fe20007fbe0ff */
[----:B------:R-:W-:Y:S01]  /*3e00*/  IMAD R29, R0, 0xc9, RZ ;  /* 0x000000c9001d7824 */ /* 0x000fe200078e02ff */
[----:B------:R-:W-:Y:S02]  /*3e10*/  IADD3 R14, P3, R11, R26, RZ ;  /* 0x0000001a0b0e7210 */ /* 0x000fe40007f7e0ff */
[-C--:B------:R-:W-:Y:S02]  /*3e20*/  LEA.HI.X.SX32 R9, R5, R27.reuse, 0x1, P5 ;  /* 0x0000001b05097211 */ /* 0x080fe400028f0eff */
[----:B------:R-:W-:-:S03]  /*3e30*/  LEA.HI.X.SX32 R15, R29, R27, 0x1, P3 ;  /* 0x0000001b1d0f7211 */ /* 0x000fc600018f0eff */
[----:B------:R1:W-:Y:S04]  /*3e40*/  STL.64 [R1+0x578], R8 ;  /* 0x0005780801007387 */ /* 0x0003e80000100a00 */
[----:B------:R0:W4:Y:S04]  /*3e50*/  LDL.64 R20, [R1+0x3e8] ;  /* 0x0003e80001147983 */ /* 0x0001280000100a00 */
[----:B------:R-:W-:Y:S04]  /*3e60*/  STL.64 [R1+0x540], R14 ;  /* 0x0005400e01007387 */ /* 0x000fe80000100a00 */
[----:B--2---:R0:W2:Y:S01]  /*3e70*/  LDL.64 R16, [R1+0x3d0] ;  /* 0x0003d00001107983 */ /* 0x0040a20000100a00 */
[----:B------:R-:W-:-:S02]  /*3e80*/  IMAD R11, R0, 0x1a2, RZ ;  /* 0x000001a2000b7824 */ /* 0x000fc400078e02ff */
[----:B------:R-:W-:-:S03]  /*3e90*/  IMAD R29, R0, 0xd1, RZ ;  /* 0x000000d1001d7824 */ /* 0x000fc600078e02ff */
[----:B------:R-:W-:Y:S01]  /*3ea0*/  IADD3 R10, P4, R11, R26, RZ ;  /* 0x0000001a0b0a7210 */ /* 0x000fe20007f9e0ff */
[----:B------:R-:W-:-:S03]  /*3eb0*/  IMAD R4, R0, 0x1b2, RZ ;  /* 0x000001b200047824 */ /* 0x000fc600078e02ff */
[----:B------:R-:W-:Y:S01]  /*3ec0*/  LEA.HI.X.SX32 R11, R29, R27, 0x1, P4 ;  /* 0x0000001b1d0b7211 */ /* 0x000fe200020f0eff */
[----:B------:R-:W-:Y:S01]  /*3ed0*/  IMAD R5, R0, 0x1c2, RZ ;  /* 0x000001c200057824 */ /* 0x000fe200078e02ff */
[----:B-1----:R-:W-:-:S03]  /*3ee0*/  IADD3 R8, P5, R4, R26, RZ ;  /* 0x0000001a04087210 */ /* 0x002fc60007fbe0ff */
[----:B------:R1:W-:Y:S01]  /*3ef0*/  STL.64 [R1+0x508], R10 ;  /* 0x0005080a01007387 */ /* 0x0003e20000100a00 */
[C---:B------:R-:W-:Y:S01]  /*3f00*/  IMAD R22, R0.reuse, 0x1d2, RZ ;  /* 0x000001d200167824 */ /* 0x040fe200078e02ff */
[----:B------:R-:W-:Y:S01]  /*3f10*/  IADD3 R24, P3, R5, R26, RZ ;  /* 0x0000001a05187210 */ /* 0x000fe20007f7e0ff */
[C---:B------:R-:W-:Y:S02]  /*3f20*/  IMAD R3, R0.reuse, 0x1e2, RZ ;  /* 0x000001e200037824 */ /* 0x040fe400078e02ff */
[----:B-1----:R-:W-:-:S05]  /*3f30*/  IMAD R11, R0, 0xd9, RZ ;  /* 0x000000d9000b7824 */ /* 0x002fca00078e02ff */
[-C--:B------:R-:W-:Y:S01]  /*3f40*/  LEA.HI.X.SX32 R9, R11, R27.reuse, 0x1, P5 ;  /* 0x0000001b0b097211 */ /* 0x080fe200028f0eff */
[----:B------:R-:W-:Y:S01]  /*3f50*/  IMAD R11, R0, 0xe1, RZ ;  /* 0x000000e1000b7824 */ /* 0x000fe200078e02ff */
[-C--:B------:R-:W-:Y:S01]  /*3f60*/  IADD3 R14, P4, R22, R26.reuse, RZ ;  /* 0x0000001a160e7210 */ /* 0x080fe20007f9e0ff */
[C---:B------:R-:W-:Y:S02]  /*3f70*/  IMAD R5, R0.reuse, 0xe9, RZ ;  /* 0x000000e900057824 */ /* 0x040fe400078e02ff */
[C---:B------:R-:W-:Y:S01]  /*3f80*/  IMAD R29, R0.reuse, 0x1f2, RZ ;  /* 0x000001f2001d7824 */ /* 0x040fe200078e02ff */
[-C--:B------:R-:W-:Y:S01]  /*3f90*/  LEA.HI.X.SX32 R25, R11, R27.reuse, 0x1, P3 ;  /* 0x0000001b0b197211 */ /* 0x080fe200018f0eff */
[----:B------:R1:W-:Y:S01]  /*3fa0*/  STL.64 [R1+0x4d0], R8 ;  /* 0x0004d00801007387 */ /* 0x0003e20000100a00 */
[C---:B------:R-:W-:Y:S01]  /*3fb0*/  IMAD R11, R0.reuse, 0xf1, RZ ;  /* 0x000000f1000b7824 */ /* 0x040fe200078e02ff */
[----:B------:R-:W-:Y:S01]  /*3fc0*/  LEA.HI.X.SX32 R15, R5, R27, 0x1, P4 ;  /* 0x0000001b050f7211 */ /* 0x000fe200020f0eff */
[----:B------:R-:W-:Y:S01]  /*3fd0*/  IMAD.SHL.U32 R10, R0, 0x2, RZ ;  /* 0x00000002000a7824 */ /* 0x000fe200078e00ff */
[----:B------:R5:W-:Y:S01]  /*3fe0*/  STL.64 [R1+0x498], R24 ;  /* 0x0004981801007387 */ /* 0x000be20000100a00 */
[----:B-1----:R-:W-:-:S02]  /*3ff0*/  IADD3 R8, P5, R3, R26, RZ ;  /* 0x0000001a03087210 */ /* 0x002fc40007fbe0ff */
[----:B-----5:R-:W-:Y:S02]  /*4000*/  IADD3 R24, P3, R29, R26, RZ ;  /* 0x0000001a1d187210 */ /* 0x020fe40007f7e0ff */
[----:B------:R-:W-:Y:S01]  /*4010*/  LEA.HI.X.SX32 R9, R11, R27, 0x1, P5 ;  /* 0x0000001b0b097211 */ /* 0x000fe200028f0eff */
[----:B------:R1:W-:Y:S01]  /*4020*/  STL.64 [R1+0x470], R14 ;  /* 0x0004700e01007387 */ /* 0x0003e20000100a00 */
[----:B------:R-:W-:-:S03]  /*4030*/  IMAD R11, R0, 0x244, RZ ;  /* 0x00000244000b7824 */ /* 0x000fc600078e02ff */
[----:B------:R5:W-:Y:S01]  /*4040*/  STL.64 [R1+0x450], R8 ;  /* 0x0004500801007387 */ /* 0x000be20000100a00 */
[-C--:B-1----:R-:W-:Y:S02]  /*4050*/  IADD3 R14, P4, R10, R26.reuse, RZ ;  /* 0x0000001a0a0e7210 */ /* 0x082fe40007f9e0ff */
[C---:B-----5:R-:W-:Y:S02]  /*4060*/  LEA R8, P5, R0.reuse, R26, 0x2 ;  /* 0x0000001a00087211 */ /* 0x060fe400078a10ff */
[-C--:B------:R-:W-:Y:S02]  /*4070*/  LEA.HI.X.SX32 R15, R0, R27.reuse, 0x1, P4 ;  /* 0x0000001b000f7211 */ /* 0x080fe400020f0eff */
[-C--:B------:R-:W-:Y:S01]  /*4080*/  LEA.HI.X.SX32 R9, R10, R27.reuse, 0x1, P5 ;  /* 0x0000001b0a097211 */ /* 0x080fe200028f0eff */
[C---:B------:R-:W-:Y:S01]  /*4090*/  IMAD R5, R0.reuse, 0x10a, RZ ;  /* 0x0000010a00057824 */ /* 0x040fe200078e02ff */
[----:B------:R-:W-:Y:S01]  /*40a0*/  LEA.HI.X.SX32 R7, R7, R27, 0x1, P6 ;  /* 0x0000001b07077211 */ /* 0x000fe200030f0eff */
[----:B------:R-:W-:-:S02]  /*40b0*/  IMAD R10, R0, 0x11a, RZ ;  /* 0x0000011a000a7824 */ /* 0x000fc400078e02ff */
[----:B---3--:R-:W-:-:S05]  /*40c0*/  IMAD R19, R0, 0xf9, RZ ;  /* 0x000000f900137824 */ /* 0x008fca00078e02ff */
[----:B------:R-:W-:-:S05]  /*40d0*/  LEA.HI.X.SX32 R25, R19, R27, 0x1, P3 ;  /* 0x0000001b13197211 */ /* 0x000fca00018f0eff */
[----:B------:R1:W-:Y:S04]  /*40e0*/  STL.64 [R1+0x438], R24 ;  /* 0x0004381801007387 */ /* 0x0003e80000100a00 */
[----:B------:R3:W-:Y:S01]  /*40f0*/  STL.64 [R1+0xb08], R14 ;  /* 0x000b080e01007387 */ /* 0x0007e20000100a00 */
[-C--:B-1----:R-:W-:Y:S01]  /*4100*/  IADD3 R24, P3, R11, R26.reuse, RZ ;  /* 0x0000001a0b187210 */ /* 0x082fe20007f7e0ff */
[C---:B------:R-:W-:Y:S02]  /*4110*/  IMAD R11, R0.reuse, 0x254, RZ ;  /* 0x00000254000b7824 */ /* 0x040fe400078e02ff */
[----:B------:R1:W-:Y:S01]  /*4120*/  STL.64 [R1+0xb00], R8 ;  /* 0x000b000801007387 */ /* 0x0003e20000100a00 */
[----:B------:R-:W-:Y:S01]  /*4130*/  IMAD R19, R0, 0x85, RZ ;  /* 0x0000008500137824 */ /* 0x000fe200078e02ff */
[----:B---3--:R-:W-:-:S02]  /*4140*/  IADD3 R14, P4, R5, R26, RZ ;  /* 0x0000001a050e7210 */ /* 0x008fc40007f9e0ff */
[----:B------:R3:W-:Y:S01]  /*4150*/  STL.64 [R1+0x418], R6 ;  /* 0x0004180601007387 */ /* 0x0007e20000100a00 */
[----:B-1----:R-:W-:Y:S01]  /*4160*/  IADD3 R8, P5, R11, R26, RZ ;  /* 0x0000001a0b087210 */ /* 0x002fe20007fbe0ff */
[----:B------:R-:W-:Y:S01]  /*4170*/  IMAD R11, R0, 0x264, RZ ;  /* 0x00000264000b7824 */ /* 0x000fe200078e02ff */
[----:B------:R-:W-:-:S04]  /*4180*/  LEA.HI.X.SX32 R15, R19, R27, 0x1, P4 ;  /* 0x0000001b130f7211 */ /* 0x000fc800020f0eff */
[-C--:B---3--:R-:W-:Y:S01]  /*4190*/  IADD3 R6, P6, R11, R26.reuse, RZ ;  /* 0x0000001a0b067210 */ /* 0x088fe20007fde0ff */
[C---:B------:R-:W-:Y:S01]  /*41a0*/  IMAD R11, R0.reuse, 0x274, RZ ;  /* 0x00000274000b7824 */ /* 0x040fe200078e02ff */
[-C--:B------:R-:W-:Y:S01]  /*41b0*/  LEA.HI.X.SX32 R19, R5, R27.reuse, 0x1, P0 ;  /* 0x0000001b05137211 */ /* 0x080fe200000f0eff */
[C---:B----4-:R-:W-:Y:S01]  /*41c0*/  IMAD R21, R0.reuse, 0x112, RZ ;  /* 0x0000011200157824 */ /* 0x050fe200078e02ff */
[----:B------:R1:W-:Y:S02]  /*41d0*/  STL.64 [R1+0x720], R14 ;  /* 0x0007200e01007387 */ /* 0x0003e40000100a00 */
[-C--:B------:R-:W-:Y:S01]  /*41e0*/  IADD3 R18, P0, R11, R26.reuse, RZ ;  /* 0x0000001a0b127210 */ /* 0x080fe20007f1e0ff */
[C---:B------:R-:W-:Y:S02]  /*41f0*/  IMAD R11, R0.reuse, 0x284, RZ ;  /* 0x00000284000b7824 */ /* 0x040fe400078e02ff */
[C---:B--2---:R-:W-:Y:S01]  /*4200*/  IMAD R17, R0.reuse, 0x8d, RZ ;  /* 0x0000008d00117824 */ /* 0x044fe200078e02ff */
[----:B------:R-:W-:Y:S01]  /*4210*/  LEA.HI.X.SX32 R21, R21, R27, 0x1, P1 ;  /* 0x0000001b15157211 */ /* 0x000fe200008f0eff */
[----:B------:R-:W-:Y:S01]  /*4220*/  IMAD R25, R0, 0x122, RZ ;  /* 0x0000012200197824 */ /* 0x000fe200078e02ff */
[----:B------:R-:W-:-:S02]  /*4230*/  IADD3 R20, P1, R11, R26, RZ ;  /* 0x0000001a0b147210 */ /* 0x000fc40007f3e0ff */
[-C--:B-1----:R-:W-:Y:S01]  /*4240*/  IADD3 R14, P4, R10, R26.reuse, RZ ;  /* 0x0000001a0a0e7210 */ /* 0x082fe20007f9e0ff */
[C---:B------:R-:W-:Y:S02]  /*4250*/  IMAD R11, R0.reuse, 0x294, RZ ;  /* 0x00000294000b7824 */ /* 0x040fe400078e02ff */
[----:B------:R-:W-:Y:S01]  /*4260*/  IMAD R5, R0, 0x12a, RZ ;  /* 0x0000012a00057824 */ /* 0x000fe200078e02ff */
[-C--:B------:R-:W-:Y:S01]  /*4270*/  LEA.HI.X.SX32 R15, R17, R27.reuse, 0x1, P4 ;  /* 0x0000001b110f7211 */ /* 0x080fe200020f0eff */
[----:B------:R-:W-:Y:S01]  /*4280*/  STL [R1+0x404], R19 ;  /* 0x0004041301007387 */ /* 0x000fe20000100800 */
[-C--:B------:R-:W-:Y:S01]  /*4290*/  LEA.HI.X.SX32 R17, R10, R27.reuse, 0x1, P2 ;  /* 0x0000001b0a117211 */ /* 0x080fe200010f0eff */
[C---:B------:R-:W-:Y:S01]  /*42a0*/  IMAD R9, R0.reuse, 0x95, RZ ;  /* 0x0000009500097824 */ /* 0x040fe200078e02ff */
[----:B------:R-:W-:Y:S01]  /*42b0*/  IADD3 R16, P2, R11, R26, RZ ;  /* 0x0000001a0b107210 */ /* 0x000fe20007f5e0ff */
[----:B------:R-:W-:Y:S01]  /*42c0*/  STL [R1+0x3ec], R21 ;  /* 0x0003ec1501007387 */ /* 0x000fe20000100800 */
[----:B------:R-:W-:Y:S01]  /*42d0*/  LEA.HI.X.SX32 R25, R25, R27, 0x1, P3 ;  /* 0x0000001b19197211 */ /* 0x000fe200018f0eff */
[----:B------:R-:W-:-:S02]  /*42e0*/  IMAD R11, R0, 0x2a4, RZ ;  /* 0x000002a4000b7824 */ /* 0x000fc400078e02ff */
[----:B------:R1:W-:Y:S01]  /*42f0*/  STL.64 [R1+0x6e8], R14 ;  /* 0x0006e80e01007387 */ /* 0x0003e20000100a00 */
[----:B------:R-:W-:-:S03]  /*4300*/  IMAD R7, R0, 0x132, RZ ;  /* 0x0000013200077824 */ /* 0x000fc600078e02ff */
[----:B------:R-:W-:Y:S01]  /*4310*/  STL [R1+0x3d4], R17 ;  /* 0x0003d41101007387 */ /* 0x000fe20000100800 */
[----:B------:R-:W-:-:S03]  /*4320*/  IMAD R10, R0, 0x13a, RZ ;  /* 0x0000013a000a7824 */ /* 0x000fc600078e02ff */
[----:B------:R2:W-:Y:S01]  /*4330*/  STL.64 [R1+0x3b8], R24 ;  /* 0x0003b81801007387 */ /* 0x0005e20000100a00 */
[----:B-1----:R-:W-:-:S04]  /*4340*/  IADD3 R14, P4, R5, R26, RZ ;  /* 0x0000001a050e7210 */ /* 0x002fc80007f9e0ff */
[-C--:B------:R-:W-:Y:S02]  /*4350*/  LEA.HI.X.SX32 R15, R9, R27.reuse, 0x1, P4 ;  /* 0x0000001b090f7211 */ /* 0x080fe400020f0eff */
[-C--:B------:R-:W-:Y:S02]  /*4360*/  LEA.HI.X.SX32 R9, R5, R27.reuse, 0x1, P5 ;  /* 0x0000001b05097211 */ /* 0x080fe400028f0eff */
[----:B--2---:R-:W-:Y:S01]  /*4370*/  IADD3 R24, P3, R11, R26, RZ ;  /* 0x0000001a0b187210 */ /* 0x004fe20007f7e0ff */
[C---:B------:R-:W-:Y:S01]  /*4380*/  IMAD R11, R0.reuse, 0x2b4, RZ ;  /* 0x000002b4000b7824 */ /* 0x040fe200078e02ff */
[----:B------:R1:W-:Y:S01]  /*4390*/  STL.64 [R1+0x6b0], R14 ;  /* 0x0006b00e01007387 */ /* 0x0003e20000100a00 */
[C---:B------:R-:W-:Y:S01]  /*43a0*/  IMAD R19, R0.reuse, 0x9d, RZ ;  /* 0x0000009d00137824 */ /* 0x040fe200078e02ff */
[----:B------:R-:W-:Y:S02]  /*43b0*/  LEA.HI.X.SX32 R7, R7, R27, 0x1, P6 ;  /* 0x0000001b07077211 */ /* 0x000fe400030f0eff */
[----:B------:R2:W-:Y:S01]  /*43c0*/  STL.64 [R1+0x3a0], R8 ;  /* 0x0003a00801007387 */ /* 0x0005e20000100a00 */
[----:B------:R-:W-:-:S03]  /*43d0*/  IMAD R21, R0, 0x142, RZ ;  /* 0x0000014200157824 */ /* 0x000fc600078e02ff */
[----:B------:R3:W-:Y:S01]  /*43e0*/  STL.64 [R1+0x388], R6 ;  /* 0x0003880601007387 */ /* 0x0007e20000100a00 */
[-C--:B-1----:R-:W-:Y:S02]  /*43f0*/  IADD3 R14, P4, R10, R26.reuse, RZ ;  /* 0x0000001a0a0e7210 */ /* 0x082fe40007f9e0ff */
[-C--:B--2---:R-:W-:Y:S01]  /*4400*/  IADD3 R8, P5, R11, R26.reuse, RZ ;  /* 0x0000001a0b087210 */ /* 0x084fe20007fbe0ff */
[----:B------:R-:W-:Y:S01]  /*4410*/  IMAD R11, R0, 0x2c4, RZ ;  /* 0x000002c4000b7824 */ /* 0x000fe200078e02ff */
[-C--:B------:R-:W-:Y:S02]  /*4420*/  LEA.HI.X.SX32 R15, R19, R27.reuse, 0x1, P4 ;  /* 0x0000001b130f7211 */ /* 0x080fe400020f0eff */
[----:B------:R-:W-:Y:S02]  /*4430*/  LEA.HI.X.SX32 R19, R10, R27, 0x1, P0 ;  /* 0x0000001b0a137211 */ /* 0x000fe400000f0eff */
[----:B---3--:R-:W-:Y:S01]  /*4440*/  IADD3 R6, P6, R11, R26, RZ ;  /* 0x0000001a0b067210 */ /* 0x008fe20007fde0ff */
[----:B------:R-:W-:-:S02]  /*4450*/  IMAD R11, R0, 0x2d4, RZ ;  /* 0x000002d4000b7824 */ /* 0x000fc400078e02ff */
        /* <DEDUP_REMOVED lines=9> */
[C---:B------:R-:W-:Y:S01]  /*44f0*/  IMAD R11, R0.reuse, 0x2e4, RZ ;  /* 0x000002e4000b7824 */ /* 0x040fe200078e02ff */
[-C--:B------:R-:W-:Y:S01]  /*4500*/  LEA.HI.X.SX32 R15, R17, R27.reuse, 0x1, P4 ;  /* 0x0000001b110f7211 */ /* 0x080fe200020f0eff */
[C---:B------:R-:W-:Y:S01]  /*4510*/  IMAD R25, R0.reuse, 0x152, RZ ;  /* 0x0000015200197824 */ /* 0x040fe200078e02ff */
[-C--:B------:R-:W-:Y:S02]  /*4520*/  LEA.HI.X.SX32 R17, R5, R27.reuse, 0x1, P2 ;  /* 0x0000001b05117211 */ /* 0x080fe400010f0eff */
[----:B---3--:R-:W-:Y:S01]  /*4530*/  IADD3 R20, P1, R11, R26, RZ ;  /* 0x0000001a0b147210 */ /* 0x008fe20007f3e0ff */
[C---:B------:R-:W-:Y:S01]  /*4540*/  IMAD R11, R0.reuse, 0x2f4, RZ ;  /* 0x000002f4000b7824 */ /* 0x040fe200078e02ff */
[----:B------:R1:W-:Y:S01]  /*4550*/  STL.64 [R1+0x640], R14 ;  /* 0x0006400e01007387 */ /* 0x0003e20000100a00 */
[----:B------:R-:W-:Y:S01]  /*4560*/  IMAD R9, R0, 0xad, RZ ;  /* 0x000000ad00097824 */ /* 0x000fe200078e02ff */
[----:B------:R-:W-:-:S02]  /*4570*/  LEA.HI.X.SX32 R25, R25, R27, 0x1, P3 ;  /* 0x0000001b19197211 */ /* 0x000fc400018f0eff */
[----:B------:R2:W-:Y:S01]  /*4580*/  STL.64 [R1+0x338], R16 ;  /* 0x0003381001007387 */ /* 0x0005e20000100a00 */
[----:B------:R-:W-:Y:S01]  /*4590*/  IMAD R5, R0, 0x16a, RZ ;  /* 0x0000016a00057824 */ /* 0x000fe200078e02ff */
[-C--:B-1----:R-:W-:Y:S02]  /*45a0*/  IADD3 R14, P4, R10, R26.reuse, RZ ;  /* 0x0000001a0a0e7210 */ /* 0x082fe40007f9e0ff */
[-C--:B--2---:R-:W-:Y:S01]  /*45b0*/  IADD3 R16, P2, R11, R26.reuse, RZ ;  /* 0x0000001a0b107210 */ /* 0x084fe20007f5e0ff */
[----:B------:R-:W-:Y:S01]  /*45c0*/  IMAD R11, R0, 0x304, RZ ;  /* 0x00000304000b7824 */ /* 0x000fe200078e02ff */
[-C--:B------:R-:W-:Y:S01]  /*45d0*/  LEA.HI.X.SX32 R15, R9, R27.reuse, 0x1, P4 ;  /* 0x0000001b090f7211 */ /* 0x080fe200020f0eff */
[----:B------:R1:W-:Y:S01]  /*45e0*/  STL.64 [R1+0x320], R24 ;  /* 0x0003201801007387 */ /* 0x0003e20000100a00 */
[----:B------:R-:W-:Y:S01]  /*45f0*/  LEA.HI.X.SX32 R9, R10, R27, 0x1, P5 ;  /* 0x0000001b0a097211 */ /* 0x000fe200028f0eff */
[C---:B------:R-:W-:Y:S02]  /*4600*/  IMAD R7, R0.reuse, 0x162, RZ ;  /* 0x0000016200077824 */ /* 0x040fe400078e02ff */
[----:B------:R2:W-:Y:S01]  /*4610*/  STL.64 [R1+0x608], R14 ;  /* 0x0006080e01007387 */ /* 0x0005e20000100a00 */
[C---:B------:R-:W-:Y:S01]  /*4620*/  IMAD R19, R0.reuse, 0xb5, RZ ;  /* 0x000000b500137824 */ /* 0x040fe200078e02ff */
[-C--:B-1----:R-:W-:Y:S01]  /*4630*/  IADD3 R24, P3, R11, R26.reuse, RZ ;  /* 0x0000001a0b187210 */ /* 0x082fe20007f7e0ff */
[----:B------:R-:W-:Y:S01]  /*4640*/  IMAD R11, R0, 0x314, RZ ;  /* 0x00000314000b7824 */ /* 0x000fe200078e02ff */
[----:B------:R1:W-:Y:S01]  /*4650*/  STL.64 [R1+0x308], R8 ;  /* 0x0003080801007387 */ /* 0x0003e20000100a00 */
[----:B--2---:R-:W-:-:S02]  /*4660*/  IADD3 R14, P4, R5, R26, RZ ;  /* 0x0000001a050e7210 */ /* 0x004fc40007f9e0ff */
[-C--:B------:R-:W-:Y:S01]  /*4670*/  LEA.HI.X.SX32 R7, R7, R27.reuse, 0x1, P6 ;  /* 0x0000001b07077211 */ /* 0x080fe200030f0eff */
[C---:B------:R-:W-:Y:S01]  /*4680*/  IMAD R10, R0.reuse, 0x17a, RZ ;  /* 0x0000017a000a7824 */ /* 0x040fe200078e02ff */
[-C--:B------:R-:W-:Y:S02]  /*4690*/  LEA.HI.X.SX32 R15, R19, R27.reuse, 0x1, P4 ;  /* 0x0000001b130f7211 */ /* 0x080fe400020f0eff */
[----:B-1----:R-:W-:Y:S01]  /*46a0*/  IADD3 R8, P5, R11, R26, RZ ;  /* 0x0000001a0b087210 */ /* 0x002fe20007fbe0ff */
[C---:B------:R-:W-:Y:S01]  /*46b0*/  IMAD R11, R0.reuse, 0x324, RZ ;  /* 0x00000324000b7824 */ /* 0x040fe200078e02ff */
[----:B------:R1:W-:Y:S01]  /*46c0*/  STL.64 [R1+0x2f0], R6 ;  /* 0x0002f00601007387 */ /* 0x0003e20000100a00 */
[----:B------:R-:W-:Y:S01]  /*46d0*/  LEA.HI.X.SX32 R19, R5, R27, 0x1, P0 ;  /* 0x0000001b05137211 */ /* 0x000fe200000f0eff */
[C---:B------:R-:W-:Y:S02]  /*46e0*/  IMAD R21, R0.reuse, 0x172, RZ ;  /* 0x0000017200157824 */ /* 0x040fe400078e02ff */
[----:B------:R2:W-:Y:S01]  /*46f0*/  STL.64 [R1+0x5d0], R14 ;  /* 0x0005d00e01007387 */ /* 0x0005e20000100a00 */
[----:B------:R-:W-:-:S02]  /*4700*/  IMAD R17, R0, 0xbd, RZ ;  /* 0x000000bd00117824 */ /* 0x000fc400078e02ff */
[-C--:B------:R-:W-:Y:S02]  /*4710*/  LEA.HI.X.SX32 R21, R21, R27.reuse, 0x1, P1 ;  /* 0x0000001b15157211 */ /* 0x080fe400008f0eff */
[-C--:B-1----:R-:W-:Y:S01]  /*4720*/  IADD3 R6, P6, R11, R26.reuse, RZ ;  /* 0x0000001a0b067210 */ /* 0x082fe20007fde0ff */
[----:B------:R-:W-:Y:S01]  /*4730*/  IMAD R11, R0, 0x334, RZ ;  /* 0x00000334000b7824 */ /* 0x000fe200078e02ff */
[-C--:B--2---:R-:W-:Y:S01]  /*4740*/  IADD3 R14, P4, R10, R26.reuse, RZ ;  /* 0x0000001a0a0e7210 */ /* 0x084fe20007f9e0ff */
[----:B------:R1:W-:Y:S01]  /*4750*/  STL.64 [R1+0x2d8], R18 ;  /* 0x0002d81201007387 */ /* 0x0003e20000100a00 */
[C---:B------:R-:W-:Y:S02]  /*4760*/  IMAD R5, R0.reuse, 0x18a, RZ ;  /* 0x0000018a00057824 */ /* 0x040fe400078e02ff */
[-C--:B------:R-:W-:Y:S01]  /*4770*/  LEA.HI.X.SX32 R15, R17, R27.reuse, 0x1, P4 ;  /* 0x0000001b110f7211 */ /* 0x080fe200020f0eff */
[----:B------:R2:W-:Y:S01]  /*4780*/  STL.64 [R1+0x2c0], R20 ;  /* 0x0002c01401007387 */ /* 0x0005e20000100a00 */
[----:B------:R-:W-:Y:S01]  /*4790*/  IMAD R25, R0, 0x182, RZ ;  /* 0x0000018200197824 */ /* 0x000fe200078e02ff */
[-C--:B------:R-:W-:Y:S01]  /*47a0*/  LEA.HI.X.SX32 R17, R10, R27.reuse, 0x1, P2 ;  /* 0x0000001b0a117211 */ /* 0x080fe200010f0eff */
[C---:B------:R-:W-:Y:S01]  /*47b0*/  IMAD R9, R0.reuse, 0xc5, RZ ;  /* 0x000000c500097824 */ /* 0x040fe200078e02ff */
[----:B-1----:R-:W-:Y:S01]  /*47c0*/  IADD3 R18, P0, R11, R26, RZ ;  /* 0x0000001a0b127210 */ /* 0x002fe20007f1e0ff */
[----:B------:R-:W-:Y:S01]  /*47d0*/  IMAD R11, R0, 0x344, RZ ;  /* 0x00000344000b7824 */ /* 0x000fe200078e02ff */
[----:B------:R1:W-:Y:S01]  /*47e0*/  STL.64 [R1+0x598], R14 ;  /* 0x0005980e01007387 */ /* 0x0003e20000100a00 */
[----:B------:R-:W-:-:S03]  /*47f0*/  LEA.HI.X.SX32 R25, R25, R27, 0x1, P3 ;  /* 0x0000001b19197211 */ /* 0x000fc600018f0eff */
[-C--:B--2---:R-:W-:Y:S01]  /*4800*/  IADD3 R20, P1, R11, R26.reuse, RZ ;  /* 0x0000001a0b147210 */ /* 0x084fe20007f3e0ff */
[C---:B------:R-:W-:Y:S01]  /*4810*/  IMAD R11, R0.reuse, 0x354, RZ ;  /* 0x00000354000b7824 */ /* 0x040fe200078e02ff */
[----:B------:R2:W-:Y:S01]  /*4820*/  STL.64 [R1+0x2a8], R16 ;  /* 0x0002a81001007387 */ /* 0x0005e20000100a00 */
[----:B------:R-:W-:Y:S01]  /*4830*/  IMAD R10, R0, 0x19a, RZ ;  /* 0x0000019a000a7824 */ /* 0x000fe200078e02ff */
[----:B-1----:R-:W-:-:S04]  /*4840*/  IADD3 R14, P4, R5, R26, RZ ;  /* 0x0000001a050e7210 */ /* 0x002fc80007f9e0ff */
[-C--:B------:R-:W-:Y:S02]  /*4850*/  LEA.HI.X.SX32 R15, R9, R27.reuse, 0x1, P4 ;  /* 0x0000001b090f7211 */ /* 0x080fe400020f0eff */
[-C--:B--2---:R-:W-:Y:S01]  /*4860*/  IADD3 R16, P2, R11, R26.reuse, RZ ;  /* 0x0000001a0b107210 */ /* 0x084fe20007f5e0ff */
[C---:B------:R-:W-:Y:S01]  /*4870*/  IMAD R11, R0.reuse, 0x364, RZ ;  /* 0x00000364000b7824 */ /* 0x040fe200078e02ff */
[----:B------:R1:W-:Y:S01]  /*4880*/  STL.64 [R1+0x290], R24 ;  /* 0x0002901801007387 */ /* 0x0003e20000100a00 */
[C---:B------:R-:W-:Y:S02]  /*4890*/  IMAD R7, R0.reuse, 0x192, RZ ;  /* 0x0000019200077824 */ /* 0x040fe400078e02ff */
[C---:B------:R-:W-:Y:S01]  /*48a0*/  IMAD R19, R0.reuse, 0xcd, RZ ;  /* 0x000000cd00137824 */ /* 0x040fe200078e02ff */
[----:B------:R2:W-:Y:S01]  /*48b0*/  STL.64 [R1+0x560], R14 ;  /* 0x0005600e01007387 */ /* 0x0005e20000100a00 */
[-C--:B------:R-:W-:Y:S02]  /*48c0*/  LEA.HI.X.SX32 R9, R5, R27.reuse, 0x1, P5 ;  /* 0x0000001b05097211 */ /* 0x080fe400028f0eff */
[-C--:B------:R-:W-:Y:S01]  /*48d0*/  LEA.HI.X.SX32 R7, R7, R27.reuse, 0x1, P6 ;  /* 0x0000001b07077211 */ /* 0x080fe200030f0eff */
[C---:B------:R-:W-:Y:S01]  /*48e0*/  IMAD R5, R0.reuse, 0x1aa, RZ ;  /* 0x000001aa00057824 */ /* 0x040fe200078e02ff */
[-C--:B-1----:R-:W-:Y:S01]  /*48f0*/  IADD3 R24, P3, R11, R26.reuse, RZ ;  /* 0x0000001a0b187210 */ /* 0x082fe20007f7e0ff */
[----:B------:R-:W-:Y:S01]  /*4900*/  IMAD R11, R0, 0x374, RZ ;  /* 0x00000374000b7824 */ /* 0x000fe200078e02ff */
[C---:B--2---:R-:W-:Y:S01]  /*4910*/  IADD3 R14, P4, R10.reuse, R26, RZ ;  /* 0x0000001a0a0e7210 */ /* 0x044fe20007f9e0ff */
[----:B------:R1:W-:Y:S03]  /*4920*/  STL.64 [R1+0x278], R8 ;  /* 0x0002780801007387 */ /* 0x0003e60000100a00 */
[-C--:B------:R-:W-:Y:S01]  /*4930*/  LEA.HI.X.SX32 R15, R19, R27.reuse, 0x1, P4 ;  /* 0x0000001b130f7211 */ /* 0x080fe200020f0eff */
[----:B------:R-:W-:Y:S01]  /*4940*/  STL.64 [R1+0x260], R6 ;  /* 0x0002600601007387 */ /* 0x000fe20000100a00 */
[----:B------:R-:W-:Y:S01]  /*4950*/  LEA.HI.X.SX32 R19, R10, R27, 0x1, P0 ;  /* 0x0000001b0a137211 */ /* 0x000fe200000f0eff */
[----:B------:R-:W-:-:S02]  /*4960*/  IMAD R21, R0, 0x1a2, RZ ;  /* 0x000001a200157824 */ /* 0x000fc400078e02ff */
[----:B------:R2:W-:Y:S01]  /*4970*/  STL.64 [R1+0x528], R14 ;  /* 0x0005280e01007387 */ /* 0x0005e20000100a00 */
[C---:B------:R-:W-:Y:S01]  /*4980*/  IMAD R10, R0.reuse, 0xd5, RZ ;  /* 0x000000d5000a7824 */ /* 0x040fe200078e02ff */
[-C--:B-1----:R-:W-:Y:S01]  /*4990*/  IADD3 R8, P5, R11, R26.reuse, RZ ;  /* 0x0000001a0b087210 */ /* 0x082fe20007fbe0ff */
[C---:B------:R-:W-:Y:S01]  /*49a0*/  IMAD R11, R0.reuse, 0x384, RZ ;  /* 0x00000384000b7824 */ /* 0x040fe200078e02ff */
[-C--:B------:R-:W-:Y:S01]  /*49b0*/  LEA.HI.X.SX32 R21, R21, R27.reuse, 0x1, P1 ;  /* 0x0000001b15157211 */ /* 0x080fe200008f0eff */
[C---:B------:R-:W-:Y:S01]  /*49c0*/  IMAD R9, R0.reuse, 0x1ba, RZ ;  /* 0x000001ba00097824 */ /* 0x040fe200078e02ff */
[-C--:B--2---:R-:W-:Y:S02]  /*49d0*/  IADD3 R14, P4, R5, R26.reuse, RZ ;  /* 0x0000001a050e7210 */ /* 0x084fe40007f9e0ff */
[----:B------:R-:W-:Y:S01]  /*49e0*/  IADD3 R6, P6, R11, R26, RZ ;  /* 0x0000001a0b067210 */ /* 0x000fe20007fde0ff */
[----:B------:R-:W-:Y:S01]  /*49f0*/  IMAD R11, R0, 0x394, RZ ;  /* 0x00000394000b7824 */ /* 0x000fe200078e02ff */
[----:B------:R-:W-:Y:S01]  /*4a00*/  LEA.HI.X.SX32 R15, R10, R27, 0x1, P4 ;  /* 0x0000001b0a0f7211 */ /* 0x000fe200020f0eff */
[----:B------:R1:W-:Y:S01]  /*4a10*/  STL.64 [R1+0x248], R18 ;  /* 0x0002481201007387 */ /* 0x0003e20000100a00 */
[----:B------:R-:W-:-:S03]  /*4a20*/  IMAD R7, R0, 0xdd, RZ ;  /* 0x000000dd00077824 */ /* 0x000fc600078e02ff */
[----:B------:R-:W-:Y:S01]  /*4a30*/  STL.64 [R1+0x230], R20 ;  /* 0x0002301401007387 */ /* 0x000fe20000100a00 */
[----:B------:R-:W-:-:S03]  /*4a40*/  LEA.HI.X.SX32 R17, R5, R27, 0x1, P2 ;  /* 0x0000001b05117211 */ /* 0x000fc600010f0eff */
[----:B------:R2:W-:Y:S01]  /*4a50*/  STL.64 [R1+0x4f0], R14 ;  /* 0x0004f00e01007387 */ /* 0x0005e20000100a00 */
[----:B------:R-:W-:Y:S02]  /*4a60*/  LEA.HI.X.SX32 R25, R4, R27, 0x1, P3 ;  /* 0x0000001b04197211 */ /* 0x000fe400018f0eff */
[-C--:B-1----:R-:W-:Y:S01]  /*4a70*/  IADD3 R18, P0, R11, R26.reuse, RZ ;  /* 0x0000001a0b127210 */ /* 0x082fe20007f1e0ff */
[C---:B------:R-:W-:Y:S01]  /*4a80*/  IMAD R11, R0.reuse, 0x3a4, RZ ;  /* 0x000003a4000b7824 */ /* 0x040fe200078e02ff */
[----:B------:R-:W-:Y:S01]  /*4a90*/  STL.64 [R1+0x218], R16 ;  /* 0x0002181001007387 */ /* 0x000fe20000100a00 */
[----:B------:R-:W-:Y:S01]  /*4aa0*/  IMAD R5, R0, 0x1ca, RZ ;  /* 0x000001ca00057824 */ /* 0x000fe200078e02ff */
[-C--:B--2---:R-:W-:Y:S02]  /*4ab0*/  IADD3 R14, P4, R9, R26.reuse, RZ ;  /* 0x0000001a090e7210 */ /* 0x084fe40007f9e0ff */
[----:B------:R1:W-:Y:S01]  /*4ac0*/  STL.64 [R1+0x200], R24 ;  /* 0x0002001801007387 */ /* 0x0003e20000100a00 */
[----:B------:R-:W-:-:S02]  /*4ad0*/  IADD3 R20, P1, R11, R26, RZ ;  /* 0x0000001a0b147210 */ /* 0x000fc40007f3e0ff */
[----:B------:R-:W-:Y:S01]  /*4ae0*/  LEA.HI.X.SX32 R15, R7, R27, 0x1, P4 ;  /* 0x0000001b070f7211 */ /* 0x000fe200020f0eff */
[C---:B------:R-:W-:Y:S02]  /*4af0*/  IMAD R11, R0.reuse, 0x3b4, RZ ;  /* 0x000003b4000b7824 */ /* 0x040fe400078e02ff */
[C---:B------:R-:W-:Y:S02]  /*4b00*/  IMAD R7, R0.reuse, 0x1c2, RZ ;  /* 0x000001c200077824 */ /* 0x040fe400078e02ff */
[----:B------:R-:W-:Y:S01]  /*4b10*/  IMAD R19, R0, 0xe5, RZ ;  /* 0x000000e500137824 */ /* 0x000fe200078e02ff */
[----:B-1----:R-:W2:Y:S01]  /*4b20*/  LDL.LU.64 R24, [R1+0x1b40] ;  /* 0x001b400001187983 */ /* 0x002ea20000300a00 */
[----:B------:R-:W-:-:S03]  /*4b30*/  IADD3 R16, P2, R11, R26, RZ ;  /* 0x0000001a0b107210 */ /* 0x000fc60007f5e0ff */
[----:B------:R1:W-:Y:S01]  /*4b40*/  STL.64 [R1+0x4b8], R14 ;  /* 0x0004b80e01007387 */ /* 0x0003e20000100a00 */
[-C--:B------:R-:W-:Y:S01]  /*4b50*/  LEA.HI.X.SX32 R9, R9, R27.reuse, 0x1, P5 ;  /* 0x0000001b09097211 */ /* 0x080fe200028f0eff */
[C---:B------:R-:W-:Y:S01]  /*4b60*/  IMAD R11, R0.reuse, 0x3c4, RZ ;  /* 0x000003c4000b7824 */ /* 0x040fe200078e02ff */
[-C--:B------:R-:W-:Y:S01]  /*4b70*/  LEA.HI.X.SX32 R7, R7, R27.reuse, 0x1, P6 ;  /* 0x0000001b07077211 */ /* 0x080fe200030f0eff */
[C---:B------:R-:W-:Y:S01]  /*4b80*/  IMAD R17, R0.reuse, 0x1da, RZ ;  /* 0x000001da00117824 */ /* 0x040fe200078e02ff */
[-C--:B-1----:R-:W-:Y:S01]  /*4b90*/  IADD3 R14, P4, R5, R26.reuse, RZ ;  /* 0x0000001a050e7210 */ /* 0x082fe20007f9e0ff */
[----:B------:R-:W-:Y:S03]  /*4ba0*/  STL.64 [R1+0x1e8], R8 ;  /* 0x0001e80801007387 */ /* 0x000fe60000100a00 */
[----:B------:R-:W-:Y:S01]  /*4bb0*/  LEA.HI.X.SX32 R15, R19, R27, 0x1, P4 ;  /* 0x0000001b130f7211 */ /* 0x000fe200020f0eff */
[----:B------:R-:W-:Y:S01]  /*4bc0*/  STL.64 [R1+0x1d0], R6 ;  /* 0x0001d00601007387 */ /* 0x000fe20000100a00 */
[----:B------:R-:W-:Y:S01]  /*4bd0*/  IADD3 R10, P3, R11, R26, RZ ;  /* 0x0000001a0b0a7210 */ /* 0x000fe20007f7e0ff */
[----:B------:R-:W-:-:S02]  /*4be0*/  IMAD R11, R0, 0xed, RZ ;  /* 0x000000ed000b7824 */ /* 0x000fc400078e02ff */
[----:B------:R1:W-:Y:S01]  /*4bf0*/  STL.64 [R1+0x480], R14 ;  /* 0x0004800e01007387 */ /* 0x0003e20000100a00 */
[-C--:B------:R-:W-:Y:S02]  /*4c00*/  LEA.HI.X.SX32 R19, R5, R27.reuse, 0x1, P0 ;  /* 0x0000001b05137211 */ /* 0x080fe400000f0eff */
[----:B------:R-:W-:-:S03]  /*4c10*/  LEA.HI.X.SX32 R21, R22, R27, 0x1, P1 ;  /* 0x0000001b16157211 */ /* 0x000fc600008f0eff */
[----:B------:R3:W-:Y:S01]  /*4c20*/  STL.64 [R1+0x1b8], R18 ;  /* 0x0001b81201007387 */ /* 0x0007e20000100a00 */
[C---:B-1----:R-:W-:Y:S02]  /*4c30*/  IADD3 R14, P4, R17.reuse, R26, RZ ;  /* 0x0000001a110e7210 */ /* 0x042fe40007f9e0ff */
[-C--:B------:R-:W-:Y:S02]  /*4c40*/  LEA.HI.X.SX32 R17, R17, R27.reuse, 0x1, P2 ;  /* 0x0000001b11117211 */ /* 0x080fe400010f0eff */
[----:B------:R-:W-:Y:S01]  /*4c50*/  LEA.HI.X.SX32 R15, R11, R27, 0x1, P4 ;  /* 0x0000001b0b0f7211 */ /* 0x000fe200020f0eff */
[----:B---3--:R-:W3:Y:S04]  /*4c60*/  LDL.LU R19, [R1+0x1b3c] ;  /* 0x001b3c0001137983 */ /* 0x008ee80000300800 */
[----:B------:R-:W-:Y:S04]  /*4c70*/  STL.64 [R1+0x1a0], R20 ;  /* 0x0001a01401007387 */ /* 0x000fe80000100a00 */
[----:B------:R-:W-:Y:S04]  /*4c80*/  STL.64 [R1+0x460], R14 ;  /* 0x0004600e01007387 */ /* 0x000fe80000100a00 */
[----:B------:R1:W-:Y:S04]  /*4c90*/  STL.64 [R1+0x188], R16 ;  /* 0x0001881001007387 */ /* 0x0003e80000100a00 */
[----:B-1----:R0:W4:Y:S01]  /*4ca0*/  LDL.LU R17, [R1+0x1b38] ;  /* 0x001b380001117983 */ /* 0x0021220000300800 */
[----:B------:R-:W-:-:S05]  /*4cb0*/  MOV R22, c[0x0][0x198] ;  /* 0x0000660000167a02 */ /* 0x000fca0000000f00 */
[----:B------:R-:W-:-:S05]  /*4cc0*/  IMAD R22, R22, 0x206, RZ ;  /* 0x0000020616167824 */ /* 0x000fca00078e02ff */
[----:B------:R-:W-:-:S05]  /*4cd0*/  IADD3 R16, P2, R22, R26, RZ ;  /* 0x0000001a16107210 */ /* 0x000fca0007f5e0ff */
[----:B------:R1:W-:Y:S01]  /*4ce0*/  STL [R1+0x60], R16 ;  /* 0x0000601001007387 */ /* 0x0003e20000100800 */
[C---:B------:R-:W-:Y:S01]  /*4cf0*/  IMAD R4, R0.reuse, 0x3d4, RZ ;  /* 0x000003d400047824 */ /* 0x040fe200078e02ff */
[----:B------:R-:W-:Y:S01]  /*4d00*/  MOV R22, c[0x0][0x198] ;  /* 0x0000660000167a02 */ /* 0x000fe20000000f00 */
[----:B------:R-:W-:-:S03]  /*4d10*/  IMAD R18, R0, 0x1ea, RZ ;  /* 0x000001ea00127824 */ /* 0x000fc600078e02ff */
[-C--:B------:R-:W-:Y:S01]  /*4d20*/  IADD3 R8, P5, R4, R26.reuse, RZ ;  /* 0x0000001a04087210 */ /* 0x080fe20007fbe0ff */
[----:B------:R-:W-:Y:S02]  /*4d30*/  IMAD R4, R0, 0x3e4, RZ ;  /* 0x000003e400047824 */ /* 0x000fe400078e02ff */
[----:B-1----:R-:W-:Y:S01]  /*4d40*/  IMAD.MOV.U32 R16, RZ, RZ, c[0x0][0x198] ;  /* 0x00006600ff107624 */ /* 0x002fe200078e00ff */
[-C--:B------:R-:W-:Y:S01]  /*4d50*/  IADD3 R14, P4, R18, R26.reuse, RZ ;  /* 0x0000001a120e7210 */ /* 0x080fe20007f9e0ff */
[----:B------:R-:W-:Y:S01]  /*4d60*/  IMAD R22, R22, 0xf5, RZ ;  /* 0x000000f516167824 */ /* 0x000fe200078e02ff */
[----:B------:R-:W-:Y:S01]  /*4d70*/  IADD3 R6, P6, R4, R26, RZ ;  /* 0x0000001a04067210 */ /* 0x000fe20007fde0ff */
[----:B------:R-:W-:Y:S01]  /*4d80*/  IMAD R16, R16, 0x208, RZ ;  /* 0x0000020810107824 */ /* 0x000fe200078e02ff */
[-C--:B------:R-:W-:Y:S01]  /*4d90*/  LEA.HI.X.SX32 R11, R3, R27.reuse, 0x1, P3 ;  /* 0x0000001b030b7211 */ /* 0x080fe200018f0eff */
[----:B------:R-:W-:Y:S01]  /*4da0*/  IMAD.MOV.U32 R3, RZ, RZ, c[0x0][0x198] ;  /* 0x00006600ff037624 */ /* 0x000fe200078e00ff */
[----:B------:R-:W-:-:S02]  /*4db0*/  LEA.HI.X.SX32 R7, R29, R27, 0x1, P6 ;  /* 0x0000001b1d077211 */ /* 0x000fc400030f0eff */
[----:B------:R-:W-:Y:S01]  /*4dc0*/  IADD3 R16, P3, R16, R26, RZ ;  /* 0x0000001a10107210 */ /* 0x000fe20007f7e0ff */
[----:B------:R-:W-:Y:S01]  /*4dd0*/  IMAD R3, R3, 0x1fa, RZ ;  /* 0x000001fa03037824 */ /* 0x000fe200078e02ff */
[----:B------:R-:W-:Y:S02]  /*4de0*/  LEA.HI.X.SX32 R15, R22, R27, 0x1, P4 ;  /* 0x0000001b160f7211 */ /* 0x000fe400020f0eff */
[----:B------:R-:W-:Y:S02]  /*4df0*/  MOV R29, c[0x0][0x198] ;  /* 0x00006600001d7a02 */ /* 0x000fe40000000f00 */
[----:B------:R-:W-:-:S03]  /*4e00*/  MOV R22, c[0x0][0x198] ;  /* 0x0000660000167a02 */ /* 0x000fc60000000f00 */
[----:B------:R-:W-:Y:S02]  /*4e10*/  IMAD R29, R29, 0xfd, RZ ;  /* 0x000000fd1d1d7824 */ /* 0x000fe400078e02ff */
[----:B------:R-:W-:Y:S01]  /*4e20*/  IMAD R22, R22, 0x20a, RZ ;  /* 0x0000020a16167824 */ /* 0x000fe200078e02ff */
[----:B------:R-:W-:Y:S01]  /*4e30*/  LEA.HI.X.SX32 R9, R18, R27, 0x1, P5 ;  /* 0x0000001b12097211 */ /* 0x000fe200028f0eff */
[----:B------:R-:W-:Y:S02]  /*4e40*/  IMAD R4, R0, 0x3f4, RZ ;  /* 0x000003f400047824 */ /* 0x000fe400078e02ff */
[----:B------:R-:W-:-:S03]  /*4e50*/  IMAD.MOV.U32 R18, RZ, RZ, c[0x0][0x198] ;  /* 0x00006600ff127624 */ /* 0x000fc600078e00ff */
[----:B------:R-:W-:Y:S01]  /*4e60*/  IADD3 R4, P0, R4, R26, RZ ;  /* 0x0000001a04047210 */ /* 0x000fe20007f1e0ff */
[----:B------:R-:W-:-:S03]  /*4e70*/  IMAD R18, R18, 0x104, RZ ;  /* 0x0000010412127824 */ /* 0x000fc600078e02ff */
[----:B------:R-:W-:Y:S01]  /*4e80*/  LEA.HI.X.SX32 R5, R3, R27, 0x1, P0 ;  /* 0x0000001b03057211 */ /* 0x000fe200000f0eff */
[----:B----4-:R0:W4:Y:S04]  /*4e90*/  LDL.LU R17, [R1+0x1b34] ;  /* 0x001b340001117983 */ /* 0x0101280000300800 */
[----:B------:R1:W-:Y:S04]  /*4ea0*/  STL.64 [R1+0x1760], R10 ;  /* 0x0017600a01007387 */ /* 0x0003e80000100a00 */
[----:B------:R-:W-:Y:S04]  /*4eb0*/  STL [R1+0x58], R16 ;  /* 0x0000581001007387 */ /* 0x000fe80000100800 */
[----:B------:R5:W-:Y:S01]  /*4ec0*/  STL.64 [R1+0xa0], R14 ;  /* 0x0000a00e01007387 */ /* 0x000be20000100a00 */
[----:B-1----:R-:W-:-:S02]  /*4ed0*/  IADD3 R10, P5, R22, R26, RZ ;  /* 0x0000001a160a7210 */ /* 0x002fc40007fbe0ff */
[----:B-----5:R-:W-:-:S04]  /*4ee0*/  IADD3 R14, P4, R3, R26, RZ ;  /* 0x0000001a030e7210 */ /* 0x020fc80007f9e0ff */
[----:B------:R-:W-:Y:S02]  /*4ef0*/  LEA.HI.X.SX32 R15, R29, R27, 0x1, P4 ;  /* 0x0000001b1d0f7211 */ /* 0x000fe400020f0eff */
[----:B------:R-:W-:Y:S01]  /*4f00*/  MOV R29, c[0x0][0x198] ;  /* 0x00006600001d7a02 */ /* 0x000fe20000000f00 */
[----:B------:R-:W-:Y:S04]  /*4f10*/  STL.64 [R1+0x1768], R8 ;  /* 0x0017680801007387 */ /* 0x000fe80000100a00 */
[----:B------:R-:W-:Y:S01]  /*4f20*/  IMAD R29, R29, 0x114, RZ ;  /* 0x000001141d1d7824 */ /* 0x000fe200078e02ff */
[----:B------:R1:W-:Y:S04]  /*4f30*/  STL [R1+0x50], R10 ;  /* 0x0000500a01007387 */ /* 0x0003e80000100800 */
[----:B------:R-:W-:Y:S04]  /*4f40*/  STL.64 [R1+0x1770], R6 ;  /* 0x0017700601007387 */ /* 0x000fe80000100a00 */
[----:B------:R5:W-:Y:S01]  /*4f50*/  STL.64 [R1+0x78], R14 ;  /* 0x0000780e01007387 */ /* 0x000be20000100a00 */
[----:B-1----:R-:W-:Y:S01]  /*4f60*/  IADD3 R10, P6, R18, R26, RZ ;  /* 0x0000001a120a7210 */ /* 0x002fe20007fde0ff */
[----:B------:R-:W-:-:S03]  /*4f70*/  IMAD.MOV.U32 R22, RZ, RZ, c[0x0][0x198] ;  /* 0x00006600ff167624 */ /* 0x000fc600078e00ff */
[----:B---3--:R-:W-:Y:S02]  /*4f80*/  LEA.HI.X.SX32 R11, R19, R27, 0x1, P6 ;  /* 0x0000001b130b7211 */ /* 0x008fe400030f0eff */
[-C--:B-----5:R-:W-:Y:S02]  /*4f90*/  IADD3 R14, P0, R29, R26.reuse, RZ ;  /* 0x0000001a1d0e7210 */ /* 0x0a0fe40007f1e0ff */
[----:B------:R-:W-:Y:S01]  /*4fa0*/  MOV R29, c[0x0][0x198] ;  /* 0x00006600001d7a02 */ /* 0x000fe20000000f00 */
[----:B------:R-:W-:Y:S01]  /*4fb0*/  IMAD R22, R22, 0x8a, RZ ;  /* 0x0000008a16167824 */ /* 0x000fe200078e02ff */
[----:B------:R-:W-:Y:S03]  /*4fc0*/  STL.64 [R1+0x1778], R4 ;  /* 0x0017780401007387 */ /* 0x000fe60000100a00 */
[----:B------:R-:W-:Y:S01]  /*4fd0*/  IMAD R29, R29, 0x124, RZ ;  /* 0x000001241d1d7824 */ /* 0x000fe200078e02ff */
[----:B------:R1:W-:Y:S01]  /*4fe0*/  STL.64 [R1+0x148], R10 ;  /* 0x0001480a01007387 */ /* 0x0003e20000100a00 */
[----:B------:R-:W-:Y:S01]  /*4ff0*/  IMAD.MOV.U32 R19, RZ, RZ, c[0x0][0x198] ;  /* 0x00006600ff137624 */ /* 0x000fe200078e00ff */
[----:B------:R-:W-:Y:S01]  /*5000*/  IADD3 R6, P4, R22, R26, RZ ;  /* 0x0000001a16067210 */ /* 0x000fe20007f9e0ff */
[----:B------:R-:W-:-:S02]  /*5010*/  IMAD.MOV.U32 R3, RZ, RZ, c[0x0][0x198] ;  /* 0x00006600ff037624 */ /* 0x000fc400078e00ff */
[----:B------:R-:W-:Y:S01]  /*5020*/  IMAD R19, R19, 0x45, RZ ;  /* 0x0000004513137824 */ /* 0x000fe200078e02ff */
[-C--:B-1----:R-:W-:Y:S02]  /*5030*/  IADD3 R10, P6, R29, R26.reuse, RZ ;  /* 0x0000001a1d0a7210 */ /* 0x082fe40007fde0ff */
[----:B------:R-:W-:Y:S01]  /*5040*/  MOV R29, c[0x0][0x198] ;  /* 0x00006600001d7a02 */ /* 0x000fe20000000f00 */
[----:B------:R-:W-:Y:S01]  /*5050*/  IMAD R3, R3, 0x9a, RZ ;  /* 0x0000009a03037824 */ /* 0x000fe200078e02ff */
[-C--:B------:R-:W-:Y:S02]  /*5060*/  LEA.HI.X.SX32 R7, R19, R27.reuse, 0x1, P4 ;  /* 0x0000001b13077211 */ /* 0x080fe400020f0eff */
[-C--:B------:R-:W-:Y:S01]  /*5070*/  LEA.HI.X.SX32 R11, R23, R27.reuse, 0x1, P6 ;  /* 0x0000001b170b7211 */ /* 0x080fe200030f0eff */
[----:B------:R-:W-:Y:S02]  /*5080*/  IMAD R29, R29, 0x134, RZ ;  /* 0x000001341d1d7824 */ /* 0x000fe400078e02ff */
[----:B------:R-:W-:Y:S01]  /*5090*/  IMAD.MOV.U32 R23, RZ, RZ, c[0x0][0x198] ;  /* 0x00006600ff177624 */ /* 0x000fe200078e00ff */
[----:B------:R-:W-:Y:S01]  /*50a0*/  LEA.HI.X.SX32 R15, R22, R27, 0x1, P0 ;  /* 0x0000001b160f7211 */ /* 0x000fe200000f0eff */
[----:B------:R1:W-:Y:S01]  /*50b0*/  STL.64 [R1+0x178], R6 ;  /* 0x0001780601007387 */ /* 0x0003e20000100a00 */
[-C--:B------:R-:W-:Y:S01]  /*50c0*/  IADD3 R4, P0, R29, R26.reuse, RZ ;  /* 0x0000001a1d047210 */ /* 0x080fe20007f1e0ff */
[----:B------:R-:W-:Y:S01]  /*50d0*/  IMAD R23, R23, 0x4d, RZ ;  /* 0x0000004d17177824 */ /* 0x000fe200078e02ff */
[----:B------:R-:W-:Y:S01]  /*50e0*/  MOV R29, c[0x0][0x198] ;  /* 0x00006600001d7a02 */ /* 0x000fe20000000f00 */
[----:B------:R-:W-:Y:S01]  /*50f0*/  IMAD.MOV.U32 R22, RZ, RZ, c[0x0][0x198] ;  /* 0x00006600ff167624 */ /* 0x000fe200078e00ff */
[----:B------:R-:W-:Y:S03]  /*5100*/  STL.64 [R1+0x140], R14 ;  /* 0x0001400e01007387 */ /* 0x000fe60000100a00 */
[----:B------:R-:W-:Y:S01]  /*5110*/  IMAD R29, R29, 0x144, RZ ;  /* 0x000001441d1d7824 */ /* 0x000fe200078e02ff */
[----:B-1----:R-:W-:Y:S01]  /*5120*/  IADD3 R6, P4, R3, R26, RZ ;  /* 0x0000001a03067210 */ /* 0x002fe20007f9e0ff */
[----:B------:R-:W-:-:S03]  /*5130*/  IMAD R22, R22, 0xaa, RZ ;  /* 0x000000aa16167824 */ /* 0x000fc600078e02ff */
[-C--:B------:R-:W-:Y:S02]  /*5140*/  LEA.HI.X.SX32 R7, R23, R27.reuse, 0x1, P4 ;  /* 0x0000001b17077211 */ /* 0x080fe400020f0eff */
[----:B------:R-:W-:Y:S01]  /*5150*/  MOV R23, c[0x0][0x198] ;  /* 0x0000660000177a02 */ /* 0x000fe20000000f00 */
[----:B------:R1:W-:Y:S01]  /*5160*/  STL.64 [R1+0x138], R10 ;  /* 0x0001380a01007387 */ /* 0x0003e20000100a00 */
[----:B------:R-:W-:-:S03]  /*5170*/  LEA.HI.X.SX32 R5, R3, R27, 0x1, P0 ;  /* 0x0000001b03057211 */ /* 0x000fc600000f0eff */
[----:B------:R3:W-:Y:S01]  /*5180*/  STL.64 [R1+0x170], R6 ;  /* 0x0001700601007387 */ /* 0x0007e20000100a00 */
[----:B------:R-:W-:Y:S02]  /*5190*/  IMAD R23, R23, 0x55, RZ ;  /* 0x0000005517177824 */ /* 0x000fe400078e02ff */
[----:B------:R-:W-:Y:S01]  /*51a0*/  IMAD.MOV.U32 R3, RZ, RZ, c[0x0][0x198] ;  /* 0x00006600ff037624 */ /* 0x000fe200078e00ff */
[-C--:B-1----:R-:W-:Y:S02]  /*51b0*/  IADD3 R10, P6, R29, R26.reuse, RZ ;  /* 0x0000001a1d0a7210 */ /* 0x082fe40007fde0ff */
[----:B------:R-:W-:Y:S02]  /*51c0*/  MOV R29, c[0x0][0x198] ;  /* 0x00006600001d7a02 */ /* 0x000fe40000000f00 */
[-C--:B---3--:R-:W-:Y:S02]  /*51d0*/  IADD3 R6, P4, R22, R26.reuse, RZ ;  /* 0x0000001a16067210 */ /* 0x088fe40007f9e0ff */
[-C--:B------:R-:W-:Y:S01]  /*51e0*/  LEA.HI.X.SX32 R11, R2, R27.reuse, 0x1, P6 ;  /* 0x0000001b020b7211 */ /* 0x080fe200030f0eff */
[----:B------:R-:W-:Y:S01]  /*51f0*/  IMAD R29, R29, 0x154, RZ ;  /* 0x000001541d1d7824 */ /* 0x000fe200078e02ff */
[----:B------:R-:W-:Y:S01]  /*5200*/  LEA.HI.X.SX32 R7, R23, R27, 0x1, P4 ;  /* 0x0000001b17077211 */ /* 0x000fe200020f0eff */
[----:B------:R-:W-:Y:S01]  /*5210*/  IMAD R3, R3, 0x164, RZ ;  /* 0x0000016403037824 */ /* 0x000fe200078e02ff */
[----:B------:R1:W-:Y:S04]  /*5220*/  STL.64 [R1+0x130], R4 ;  /* 0x0001300401007387 */ /* 0x0003e80000100a00 */
[----:B------:R-:W-:Y:S01]  /*5230*/  STL.64 [R1+0x128], R10 ;  /* 0x0001280a01007387 */ /* 0x000fe20000100a00 */
[----:B------:R-:W-:-:S03]  /*5240*/  IADD3 R2, P6, R3, R26, RZ ;  /* 0x0000001a03027210 */ /* 0x000fc60007fde0ff */
[----:B------:R3:W-:Y:S01]  /*5250*/  STL.64 [R1+0x168], R6 ;  /* 0x0001680601007387 */ /* 0x0007e20000100a00 */
[----:B-1----:R-:W-:Y:S02]  /*5260*/  IADD3 R4, P0, R29, R26, RZ ;  /* 0x0000001a1d047210 */ /* 0x002fe40007f1e0ff */
[-C--:B--2---:R-:W-:Y:S02]  /*5270*/  LEA.HI.X.SX32 R3, R25, R27.reuse, 0x1, P6 ;  /* 0x0000001b19037211 */ /* 0x084fe400030f0eff */
[----:B------:R-:W-:Y:S01]  /*5280*/  LEA.HI.X.SX32 R5, R22, R27, 0x1, P0 ;  /* 0x0000001b16057211 */ /* 0x000fe200000f0eff */
[----:B---3--:R-:W-:-:S04]  /*5290*/  IMAD.MOV.U32 R6, RZ, RZ, c[0x0][0x198] ;  /* 0x00006600ff067624 */ /* 0x008fc800078e00ff */
[----:B------:R-:W-:Y:S01]  /*52a0*/  IMAD R6, R6, 0x184, RZ ;  /* 0x0000018406067824 */ /* 0x000fe200078e02ff */
[----:B------:R-:W-:Y:S01]  /*52b0*/  STL.64 [R1+0x120], R4 ;  /* 0x0001200401007387 */ /* 0x000fe20000100a00 */
[----:B------:R-:W-:-:S03]  /*52c0*/  IMAD.MOV.U32 R29, RZ, RZ, c[0x0][0x198] ;  /* 0x00006600ff1d7624 */ /* 0x000fc600078e00ff */
[----:B------:R-:W-:Y:S01]  /*52d0*/  STL [R1+0x1b30], R6 ;  /* 0x001b300601007387 */ /* 0x000fe20000100800 */
[----:B------:R-:W-:-:S03]  /*52e0*/  IMAD R29, R29, 0xba, RZ ;  /* 0x000000ba1d1d7824 */ /* 0x000fc600078e02ff */
[----:B------:R1:W-:Y:S01]  /*52f0*/  STL.64 [R1+0x118], R2 ;  /* 0x0001180201007387 */ /* 0x0003e20000100a00 */
[----:B------:R-:W-:Y:S02]  /*5300*/  MOV R23, c[0x0][0x198] ;  /* 0x0000660000177a02 */ /* 0x000fe40000000f00 */
[----:B------:R-:W-:Y:S01]  /*5310*/  IADD3 R14, P4, R29, R26, RZ ;  /* 0x0000001a1d0e7210 */ /* 0x000fe20007f9e0ff */
[----:B-1----:R-:W-:Y:S01]  /*5320*/  IMAD.MOV.U32 R3, RZ, RZ, c[0x0][0x198] ;  /* 0x00006600ff037624 */ /* 0x002fe200078e00ff */
[----:B------:R-:W-:-:S03]  /*5330*/  MOV R2, c[0x0][0x198] ;  /* 0x0000660000027a02 */ /* 0x000fc60000000f00 */
[----:B------:R-:W-:Y:S02]  /*5340*/  IMAD R3, R3, 0x5d, RZ ;  /* 0x0000005d03037824 */ /* 0x000fe400078e02ff */
[----:B------:R-:W-:-:S03]  /*5350*/  IMAD R23, R23, 0x174, RZ ;  /* 0x0000017417177824 */ /* 0x000fc600078e02ff */
[-C--:B------:R-:W-:Y:S01]  /*5360*/  LEA.HI.X.SX32 R15, R3, R27.reuse, 0x1, P4 ;  /* 0x0000001b030f7211 */ /* 0x080fe200020f0eff */
[----:B------:R-:W-:Y:S01]  /*5370*/  IMAD R2, R2, 0xca, RZ ;  /* 0x000000ca02027824 */ /* 0x000fe200078e02ff */
[----:B------:R-:W-:Y:S01]  /*5380*/  MOV R3, c[0x0][0x198] ;  /* 0x0000660000037a02 */ /* 0x000fe20000000f00 */
[----:B------:R-:W-:Y:S01]  /*5390*/  IMAD.MOV.U32 R25, RZ, RZ, c[0x0][0x198] ;  /* 0x00006600ff197624 */ /* 0x000fe200078e00ff */
[-C--:B------:R-:W-:Y:S01]  /*53a0*/  IADD3 R10, P0, R23, R26.reuse, RZ ;  /* 0x0000001a170a7210 */ /* 0x080fe20007f1e0ff */
[----:B------:R1:W-:Y:S01]  /*53b0*/  STL.64 [R1+0x160], R14 ;  /* 0x0001600e01007387 */ /* 0x0003e20000100a00 */
[----:B------:R-:W-:Y:S01]  /*53c0*/  MOV R4, c[0x0][0x198] ;  /* 0x0000660000047a02 */ /* 0x000fe20000000f00 */
[----:B------:R-:W-:Y:S01]  /*53d0*/  IMAD R3, R3, 0x65, RZ ;  /* 0x0000006503037824 */ /* 0x000fe200078e02ff */
[-C--:B------:R-:W-:Y:S01]  /*53e0*/  IADD3 R16, P6, R6, R26.reuse, RZ ;  /* 0x0000001a06107210 */ /* 0x080fe20007fde0ff */
[----:B------:R-:W-:Y:S01]  /*53f0*/  IMAD R25, R25, 0x1a4, RZ ;  /* 0x000001a419197824 */ /* 0x000fe200078e02ff */
[----:B------:R-:W-:Y:S01]  /*5400*/  LEA.HI.X.SX32 R11, R29, R27, 0x1, P0 ;  /* 0x0000001b1d0b7211 */ /* 0x000fe200000f0eff */
[----:B------:R-:W-:Y:S01]  /*5410*/  IMAD R4, R4, 0x194, RZ ;  /* 0x0000019404047824 */ /* 0x000fe200078e02ff */
[----:B-1----:R-:W-:Y:S01]  /*5420*/  IADD3 R14, P4, R2, R26, RZ ;  /* 0x0000001a020e7210 */ /* 0x002fe20007f9e0ff */
[----:B------:R-:W-:-:S03]  /*5430*/  IMAD.MOV.U32 R29, RZ, RZ, c[0x0][0x198] ;  /* 0x00006600ff1d7624 */ /* 0x000fc600078e00ff */
[----:B------:R-:W-:Y:S02]  /*5440*/  LEA.HI.X.SX32 R15, R3, R27, 0x1, P4 ;  /* 0x0000001b030f7211 */ /* 0x000fe400020f0eff */
[----:B------:R-:W-:Y:S01]  /*5450*/  MOV R3, c[0x0][0x198] ;  /* 0x0000660000037a02 */ /* 0x000fe20000000f00 */
[----:B------:R1:W-:Y:S01]  /*5460*/  STL.64 [R1+0x110], R10 ;  /* 0x0001100a01007387 */ /* 0x0003e20000100a00 */
[----:B------:R-:W-:Y:S02]  /*5470*/  IMAD R29, R29, 0xda, RZ ;  /* 0x000000da1d1d7824 */ /* 0x000fe400078e02ff */
[----:B------:R-:W-:Y:S02]  /*5480*/  IMAD.MOV.U32 R18, RZ, RZ, c[0x0][0x198] ;  /* 0x00006600ff127624 */ /* 0x000fe400078e00ff */
[----:B------:R-:W-:Y:S01]  /*5490*/  IMAD R3, R3, 0x1b4, RZ ;  /* 0x000001b403037824 */ /* 0x000fe200078e02ff */
[----:B------:R2:W-:Y:S01]  /*54a0*/  STL [R1+0x1b2c], R4 ;  /* 0x001b2c0401007387 */ /* 0x0005e20000100800 */
[----:B------:R-:W-:Y:S01]  /*54b0*/  IMAD R18, R18, 0x1c4, RZ ;  /* 0x000001c412127824 */ /* 0x000fe200078e02ff */
[----:B-1----:R-:W-:-:S02]  /*54c0*/  IADD3 R10, P0, R4, R26, RZ ;  /* 0x0000001a040a7210 */ /* 0x002fc40007f1e0ff */
[-C--:B--2---:R-:W-:Y:S02]  /*54d0*/  IADD3 R4, P4, R29, R26.reuse, RZ ;  /* 0x0000001a1d047210 */ /* 0x084fe40007f9e0ff */
[----:B------:R-:W-:Y:S02]  /*54e0*/  LEA.HI.X.SX32 R11, R2, R27, 0x1, P0 ;  /* 0x0000001b020b7211 */ /* 0x000fe400000f0eff */
[----:B------:R-:W-:-:S04]  /*54f0*/  IADD3 R2, P0, R3, R26, RZ ;  /* 0x0000001a03027210 */ /* 0x000fc80007f1e0ff */
[----:B------:R-:W-:Y:S01]  /*5500*/  LEA.HI.X.SX32 R3, R29, R27, 0x1, P0 ;  /* 0x0000001b1d037211 */ /* 0x000fe200000f0eff */
[----:B------:R-:W-:-:S04]  /*5510*/  IMAD.MOV.U32 R29, RZ, RZ, c[0x0][0x198] ;  /* 0x00006600ff1d7624 */ /* 0x000fc800078e00ff */
[----:B------:R-:W-:Y:S01]  /*5520*/  IMAD R29, R29, 0x1e4, RZ ;  /* 0x000001e41d1d7824 */ /* 0x000fe200078e02ff */
[-C--:B------:R-:W-:Y:S02]  /*5530*/  LEA R20, P1, R0, R26.reuse, 0x3 ;  /* 0x0000001a00147211 */ /* 0x080fe400078218ff */
[-C--:B----4-:R-:W-:Y:S02]  /*5540*/  LEA.HI.X.SX32 R17, R24, R27.reuse, 0x1, P6 ;  /* 0x0000001b18117211 */ /* 0x090fe400030f0eff */
[----:B------:R-:W-:Y:S01]  /*5550*/  IADD3 R6, P6, R25, R26, RZ ;  /* 0x0000001a19067210 */ /* 0x000fe20007fde0ff */
[----:B------:R-:W-:Y:S02]  /*5560*/  IMAD.MOV.U32 R25, RZ, RZ, c[0x0][0x198] ;  /* 0x00006600ff197624 */ /* 0x000fe400078e00ff */
[----:B------:R1:W-:Y:S01]  /*5570*/  STL.64 [R1+0x108], R16 ;  /* 0x0001081001007387 */ /* 0x0003e20000100a00 */
[----:B------:R-:W-:Y:S01]  /*5580*/  LEA.HI.X.SX32 R7, R28, R27, 0x1, P6 ;  /* 0x0000001b1c077211 */ /* 0x000fe200030f0eff */
[----:B------:R-:W-:-:S02]  /*5590*/  IMAD R25, R25, 0x6d, RZ ;  /* 0x0000006d19197824 */ /* 0x000fc400078e02ff */
[----:B------:R-:W-:Y:S01]  /*55a0*/  STL.64 [R1+0x158], R14 ;  /* 0x0001580e01007387 */ /* 0x000fe20000100a00 */
[----:B------:R-:W-:Y:S02]  /*55b0*/  MOV R28, c[0x0][0x198] ;  /* 0x00006600001c7a02 */ /* 0x000fe40000000f00 */
[----:B------:R-:W-:Y:S01]  /*55c0*/  LEA.HI.X.SX32 R5, R25, R27, 0x1, P4 ;  /* 0x0000001b19057211 */ /* 0x000fe200020f0eff */
[----:B------:R2:W-:Y:S01]  /*55d0*/  STL.64 [R1+0xf8], R6 ;  /* 0x0000f80601007387 */ /* 0x0005e20000100a00 */
[----:B-1----:R-:W-:-:S03]  /*55e0*/  MOV R16, c[0x0][0x198] ;  /* 0x0000660000107a02 */ /* 0x002fc60000000f00 */
[----:B------:R-:W-:Y:S02]  /*55f0*/  STL.64 [R1+0x100], R10 ;  /* 0x0001000a01007387 */ /* 0x000fe40000100a00 */
[----:B------:R-:W-:Y:S01]  /*5600*/  IMAD R16, R16, 0x1d4, RZ ;  /* 0x000001d410107824 */ /* 0x000fe200078e02ff */
[----:B--2---:R-:W-:Y:S01]  /*5610*/  IADD3 R6, P6, R18, R26, RZ ;  /* 0x0000001a12067210 */ /* 0x004fe20007fde0ff */
[----:B------:R1:W-:Y:S01]  /*5620*/  STL.64 [R1+0x150], R4 ;  /* 0x0001500401007387 */ /* 0x0003e20000100a00 */
[----:B------:R-:W-:Y:S02]  /*5630*/  IMAD R28, R28, 0xea, RZ ;  /* 0x000000ea1c1c7824 */ /* 0x000fe400078e02ff */
[----:B------:R-:W-:Y:S01]  /*5640*/  LEA.HI.X.SX32 R7, R13, R27, 0x1, P6 ;  /* 0x0000001b0d077211 */ /* 0x000fe200030f0eff */
[----:B------:R2:W-:Y:S01]  /*5650*/  STL.64 [R1+0xf0], R2 ;  /* 0x0000f00201007387 */ /* 0x0005e20000100a00 */
[----:B------:R-:W-:-:S05]  /*5660*/  MOV R13, c[0x0][0x198] ;  /* 0x00006600000d7a02 */ /* 0x000fca0000000f00 */
[----:B------:R-:W-:Y:S01]  /*5670*/  IMAD R13, R13, 0x75, RZ ;  /* 0x000000750d0d7824 */ /* 0x000fe200078e02ff */
[-C--:B-1----:R-:W-:Y:S02]  /*5680*/  IADD3 R4, P4, R28, R26.reuse, RZ ;  /* 0x0000001a1c047210 */ /* 0x082fe40007f9e0ff */
[----:B--2---:R-:W-:-:S04]  /*5690*/  IADD3 R2, P0, R16, R26, RZ ;  /* 0x0000001a10027210 */ /* 0x004fc80007f1e0ff */
[-C--:B------:R-:W-:Y:S01]  /*56a0*/  LEA.HI.X.SX32 R3, R28, R27.reuse, 0x1, P0 ;  /* 0x0000001b1c037211 */ /* 0x080fe200000f0eff */
[----:B------:R-:W-:Y:S01]  /*56b0*/  IMAD.MOV.U32 R28, RZ, RZ, c[0x0][0x198] ;  /* 0x00006600ff1c7624 */ /* 0x000fe200078e00ff */
[-C--:B------:R-:W-:Y:S02]  /*56c0*/  IADD3 R10, P6, R29, R26.reuse, RZ ;  /* 0x0000001a1d0a7210 */ /* 0x080fe40007fde0ff */
[-C--:B------:R-:W-:Y:S01]  /*56d0*/  LEA.HI.X.SX32 R5, R13, R27.reuse, 0x1, P4 ;  /* 0x0000001b0d057211 */ /* 0x080fe200020f0eff */
[----:B------:R-:W-:Y:S01]  /*56e0*/  IMAD R28, R28, 0x20c, RZ ;  /* 0x0000020c1c1c7824 */ /* 0x000fe200078e02ff */
[----:B------:R-:W-:Y:S01]  /*56f0*/  MOV R13, c[0x0][0x198] ;  /* 0x00006600000d7a02 */ /* 0x000fe20000000f00 */
[----:B------:R-:W-:Y:S01]  /*5700*/  IMAD.MOV.U32 R29, RZ, RZ, c[0x0][0x198] ;  /* 0x00006600ff1d7624 */ /* 0x000fe200078e00ff */
[----:B------:R-:W-:Y:S02]  /*5710*/  LEA.HI.X.SX32 R11, R12, R27, 0x1, P6 ;  /* 0x0000001b0c0b7211 */ /* 0x000fe400030f0eff */
[----:B------:R-:W-:Y:S01]  /*5720*/  IADD3 R8, P6, R28, R26, RZ ;  /* 0x0000001a1c087210 */ /* 0x000fe20007fde0ff */
[----:B------:R-:W-:-:S02]  /*5730*/  IMAD R29, R29, 0xfa, RZ ;  /* 0x000000fa1d1d7824 */ /* 0x000fc400078e02ff */
[----:B------:R-:W-:Y:S02]  /*5740*/  IMAD R13, R13, 0x1f4, RZ ;  /* 0x000001f40d0d7824 */ /* 0x000fe400078e02ff */
[----:B------:R-:W-:Y:S01]  /*5750*/  IMAD.MOV.U32 R28, RZ, RZ, c[0x0][0x198] ;  /* 0x00006600ff1c7624 */ /* 0x000fe200078e00ff */
[----:B------:R1:W-:Y:S03]  /*5760*/  STL.64 [R1+0xe8], R6 ;  /* 0x0000e80601007387 */ /* 0x0003e60000100a00 */
[----:B------:R-:W-:Y:S01]  /*5770*/  IMAD R28, R28, 0x7d, RZ ;  /* 0x0000007d1c1c7824 */ /* 0x000fe200078e02ff */
[----:B------:R2:W-:Y:S04]  /*5780*/  STL.64 [R1+0x798], R4 ;  /* 0x0007980401007387 */ /* 0x0005e80000100a00 */
[----:B------:R3:W-:Y:S01]  /*5790*/  STL.64 [R1+0x1780], R2 ;  /* 0x0017800201007387 */ /* 0x0007e20000100a00 */
[----:B-1----:R-:W-:-:S02]  /*57a0*/  IADD3 R6, P4, R29, R26, RZ ;  /* 0x0000001a1d067210 */ /* 0x002fc40007f9e0ff */
[----:B--2---:R-:W-:Y:S02]  /*57b0*/  IADD3 R4, P0, R13, R26, RZ ;  /* 0x0000001a0d047210 */ /* 0x004fe40007f1e0ff */
[----:B---3--:R-:W-:Y:S02]  /*57c0*/  MOV R2, c[0x0][0x198] ;  /* 0x0000660000027a02 */ /* 0x008fe40000000f00 */
[-C--:B------:R-:W-:Y:S01]  /*57d0*/  LEA.HI.X.SX32 R7, R28, R27.reuse, 0x1, P4 ;  /* 0x0000001b1c077211 */ /* 0x080fe200020f0eff */
[----:B------:R-:W-:Y:S01]  /*57e0*/  IMAD.MOV.U32 R28, RZ, RZ, c[0x0][0x198] ;  /* 0x00006600ff1c7624 */ /* 0x000fe200078e00ff */
[----:B------:R-:W-:Y:S01]  /*57f0*/  LEA.HI.X.SX32 R5, R29, R27, 0x1, P0 ;  /* 0x0000001b1d057211 */ /* 0x000fe200000f0eff */
[----:B------:R-:W-:Y:S01]  /*5800*/  IMAD R2, R2, 0x86, RZ ;  /* 0x0000008602027824 */ /* 0x000fe200078e02ff */
[----:B------:R-:W-:Y:S01]  /*5810*/  STL [R1+0x1b28], R3 ;  /* 0x001b280301007387 */ /* 0x000fe20000100800 */
[----:B------:R-:W-:-:S03]  /*5820*/  IMAD.MOV.U32 R29, RZ, RZ, c[0x0][0x198] ;  /* 0x00006600ff1d7624 */ /* 0x000fc600078e00ff */
[----:B------:R-:W-:Y:S01]  /*5830*/  STL.64 [R1+0xb0], R10 ;  /* 0x0000b00a01007387 */ /* 0x000fe20000100a00 */
[----:B------:R-:W-:Y:S01]  /*5840*/  IMAD R29, R29, 0x43, RZ ;  /* 0x000000431d1d7824 */ /* 0x000fe200078e02ff */
[----:B------:R-:W-:Y:S02]  /*5850*/  SHF.L.U32 R28, R28, 0x2, RZ ;  /* 0x000000021c1c7819 */ /* 0x000fe400000006ff */
[----:B------:R-:W-:Y:S01]  /*5860*/  STL [R1+0x48], R8 ;  /* 0x0000480801007387 */ /* 0x000fe20000100800 */
[----:B------:R-:W-:Y:S01]  /*5870*/  MOV R24, c[0x0][0x198] ;  /* 0x0000660000187a02 */ /* 0x000fe20000000f00 */
[----:B------:R-:W-:Y:S02]  /*5880*/  IMAD.MOV.U32 R14, RZ, RZ, c[0x0][0x198] ;  /* 0x00006600ff0e7624 */ /* 0x000fe400078e00ff */
[----:B------:R1:W-:Y:S01]  /*5890*/  STL.64 [R1+0x758], R6 ;  /* 0x0007580601007387 */ /* 0x0003e20000100a00 */
[----:B------:R-:W-:Y:S01]  /*58a0*/  LEA.HI.X.SX32 R21, R28, R27, 0x1, P1 ;  /* 0x0000001b1c157211 */ /* 0x000fe200008f0eff */
[----:B------:R-:W-:Y:S01]  /*58b0*/  IMAD R14, R14, 0x96, RZ ;  /* 0x000000960e0e7824 */ /* 0x000fe200078e02ff */
[----:B------:R-:W-:Y:S01]  /*58c0*/  MOV R28, c[0x0][0x198] ;  /* 0x00006600001c7a02 */ /* 0x000fe20000000f00 */
[----:B------:R-:W-:Y:S01]  /*58d0*/  IMAD R24, R24, 0x8e, RZ ;  /* 0x0000008e18187824 */ /* 0x000fe200078e02ff */
[----:B-1----:R-:W-:-:S04]  /*58e0*/  IADD3 R6, P4, R2, R26, RZ ;  /* 0x0000001a02067210 */ /* 0x002fc80007f9e0ff */
[----:B------:R-:W-:Y:S01]  /*58f0*/  LEA.HI.X.SX32 R7, R29, R27, 0x1, P4 ;  /* 0x0000001b1d077211 */ /* 0x000fe200020f0eff */
[----:B------:R-:W-:Y:S01]  /*5900*/  IMAD.MOV.U32 R29, RZ, RZ, c[0x0][0x198] ;  /* 0x00006600ff1d7624 */ /* 0x000fe200078e00ff */
[----:B------:R1:W-:Y:S01]  /*5910*/  STL.64 [R1+0x88], R4 ;  /* 0x0000880401007387 */ /* 0x0003e20000100a00 */
[----:B------:R-:W-:Y:S02]  /*5920*/  IMAD R28, R28, 0x47, RZ ;  /* 0x000000471c1c7824 */ /* 0x000fe400078e02ff */
[----:B------:R-:W-:Y:S01]  /*5930*/  IMAD R29, R29, 0x4b, RZ ;  /* 0x0000004b1d1d7824 */ /* 0x000fe200078e02ff */
[----:B------:R-:W-:Y:S02]  /*5940*/  IADD3 R8, P0, R24, R26, RZ ;  /* 0x0000001a18087210 */ /* 0x000fe40007f1e0ff */
[----:B------:R-:W-:Y:S02]  /*5950*/  MOV R15, c[0x0][0x198] ;  /* 0x00006600000f7a02 */ /* 0x000fe40000000f00 */
[----:B------:R-:W-:-:S02]  /*5960*/  MOV R10, c[0x0][0x198] ;  /* 0x00006600000a7a02 */ /* 0x000fc40000000f00 */
[----:B-1----:R-:W-:Y:S01]  /*5970*/  IADD3 R4, P1, R14, R26, RZ ;  /* 0x0000001a0e047210 */ /* 0x002fe20007f3e0ff */
[----:B------:R-:W-:Y:S01]  /*5980*/  IMAD R15, R15, 0xa6, RZ ;  /* 0x000000a60f0f7824 */ /* 0x000fe200078e02ff */
[-C--:B------:R-:W-:Y:S02]  /*5990*/  LEA.HI.X.SX32 R9, R28, R27.reuse, 0x1, P0 ;  /* 0x0000001b1c097211 */ /* 0x080fe400000f0eff */
[----:B------:R-:W-:Y:S02]  /*59a0*/  LEA.HI.X.SX32 R5, R29, R27, 0x1, P1 ;  /* 0x0000001b1d057211 */ /* 0x000fe400008f0eff */
[----:B------:R-:W-:Y:S01]  /*59b0*/  MOV R29, c[0x0][0x198] ;  /* 0x00006600001d7a02 */ /* 0x000fe20000000f00 */
[----:B------:R-:W-:Y:S01]  /*59c0*/  IMAD R10, R10, 0x9e, RZ ;  /* 0x0000009e0a0a7824 */ /* 0x000fe200078e02ff */
[----:B------:R1:W-:Y:S01]  /*59d0*/  STL.64 [R1+0x8f8], R6 ;  /* 0x0008f80601007387 */ /* 0x0003e20000100a00 */
[----:B------:R-:W-:Y:S02]  /*59e0*/  IMAD.MOV.U32 R28, RZ, RZ, c[0x0][0x198] ;  /* 0x00006600ff1c7624 */ /* 0x000fe400078e00ff */
[----:B------:R-:W-:Y:S01]  /*59f0*/  IMAD R29, R29, 0x53, RZ ;  /* 0x000000531d1d7824 */ /* 0x000fe200078e02ff */
[----:B------:R2:W-:Y:S01]  /*5a00*/  STL.64 [R1+0xaf0], R20 ;  /* 0x000af01401007387 */ /* 0x0005e20000100a00 */
[----:B------:R-:W-:-:S03]  /*5a10*/  IMAD R28, R28, 0x4f, RZ ;  /* 0x0000004f1c1c7824 */ /* 0x000fc600078e02ff */
[----:B------:R3:W-:Y:S01]  /*5a20*/  STL.64 [R1+0x8e0], R8 ;  /* 0x0008e00801007387 */ /* 0x0007e20000100a00 */
[-C--:B-1----:R-:W-:Y:S01]  /*5a30*/  IADD3 R6, P4, R10, R26.reuse, RZ ;  /* 0x0000001a0a067210 */ /* 0x082fe20007f9e0ff */
[----:B------:R-:W-:Y:S02]  /*5a40*/  IMAD R0, R0, 0xb6, RZ ;  /* 0x000000b600007824 */ /* 0x000fe400078e02ff */
[----:B--2---:R-:W-:Y:S01]  /*5a50*/  IMAD.MOV.U32 R20, RZ, RZ, c[0x0][0x198] ;  /* 0x00006600ff147624 */ /* 0x004fe200078e00ff */
[----:B---3--:R-:W-:Y:S02]  /*5a60*/  IADD3 R8, P0, R15, R26, RZ ;  /* 0x0000001a0f087210 */ /* 0x008fe40007f1e0ff */
[-C--:B------:R-:W-:Y:S02]  /*5a70*/  LEA.HI.X.SX32 R7, R28, R27.reuse, 0x1, P4 ;  /* 0x0000001b1c077211 */ /* 0x080fe400020f0eff */
[----:B------:R-:W-:Y:S02]  /*5a80*/  LEA.HI.X.SX32 R9, R29, R27, 0x1, P0 ;  /* 0x0000001b1d097211 */ /* 0x000fe400000f0eff */
[----:B------:R-:W-:Y:S01]  /*5a90*/  MOV R29, c[0x0][0x198] ;  /* 0x00006600001d7a02 */ /* 0x000fe20000000f00 */
[----:B------:R-:W-:-:S02]  /*5aa0*/  IMAD R20, R20, 0xae, RZ ;  /* 0x000000ae14147824 */ /* 0x000fc400078e02ff */
[----:B------:R-:W-:Y:S01]  /*5ab0*/  IMAD.MOV.U32 R28, RZ, RZ, c[0x0][0x198] ;  /* 0x00006600ff1c7624 */ /* 0x000fe200078e00ff */
[----:B------:R1:W-:Y:S01]  /*5ac0*/  STL.64 [R1+0x8c0], R4 ;  /* 0x0008c00401007387 */ /* 0x0003e20000100a00 */
[----:B------:R-:W-:Y:S01]  /*5ad0*/  IMAD R29, R29, 0x5b, RZ ;  /* 0x0000005b1d1d7824 */ /* 0x000fe200078e02ff */
[----:B------:R-:W-:Y:S01]  /*5ae0*/  MOV R17, c[0x0][0x198] ;  /* 0x0000660000117a02 */ /* 0x000fe20000000f00 */
[----:B------:R-:W-:Y:S01]  /*5af0*/  IMAD R28, R28, 0x57, RZ ;  /* 0x000000571c1c7824 */ /* 0x000fe200078e02ff */
[----:B------:R2:W-:Y:S01]  /*5b00*/  STL.64 [R1+0x8a8], R6 ;  /* 0x0008a80601007387 */ /* 0x0005e20000100a00 */
[----:B------:R-:W-:Y:S02]  /*5b10*/  IMAD.MOV.U32 R21, RZ, RZ, c[0x0][0x198] ;  /* 0x00006600ff157624 */ /* 0x000fe400078e00ff */
[----:B------:R-:W-:Y:S01]  /*5b20*/  IMAD R17, R17, 0xbe, RZ ;  /* 0x000000be11117824 */ /* 0x000fe200078e02ff */
[-C--:B-1----:R-:W-:Y:S02]  /*5b30*/  IADD3 R4, P1, R20, R26.reuse, RZ ;  /* 0x0000001a14047210 */ /* 0x082fe40007f3e0ff */
[----:B--2---:R-:W-:Y:S01]  /*5b40*/  IADD3 R6, P4, R0, R26, RZ ;  /* 0x0000001a00067210 */ /* 0x004fe20007f9e0ff */
[----:B------:R-:W-:Y:S01]  /*5b50*/  IMAD R21, R21, 0xc6, RZ ;  /* 0x000000c615157824 */ /* 0x000fe200078e02ff */
[----:B------:R-:W-:-:S02]  /*5b60*/  LEA.HI.X.SX32 R5, R28, R27, 0x1, P1 ;  /* 0x0000001b1c057211 */ /* 0x000fc400008f0eff */
[----:B------:R-:W-:Y:S01]  /*5b70*/  LEA.HI.X.SX32 R7, R29, R27, 0x1, P4 ;  /* 0x0000001b1d077211 */ /* 0x000fe200020f0eff */
[----:B------:R-:W-:Y:S01]  /*5b80*/  IMAD.MOV.U32 R28, RZ, RZ, c[0x0][0x198] ;  /* 0x00006600ff1c7624 */ /* 0x000fe200078e00ff */
[----:B------:R-:W-:Y:S01]  /*5b90*/  MOV R29, c[0x0][0x198] ;  /* 0x00006600001d7a02 */ /* 0x000fe20000000f00 */
[----:B------:R1:W-:Y:S01]  /*5ba0*/  STL.64 [R1+0x888], R8 ;  /* 0x0008880801007387 */ /* 0x0003e20000100a00 */
[----:B------:R-:W-:Y:S01]  /*5bb0*/  MOV R19, c[0x0][0x198] ;  /* 0x0000660000137a02 */ /* 0x000fe20000000f00 */
[----:B------:R-:W-:Y:S02]  /*5bc0*/  IMAD R28, R28, 0x5f, RZ ;  /* 0x0000005f1c1c7824 */ /* 0x000fe400078e02ff */
[----:B------:R2:W-:Y:S01]  /*5bd0*/  STL.64 [R1+0x870], R4 ;  /* 0x0008700401007387 */ /* 0x0005e20000100a00 */
[----:B------:R-:W-:Y:S02]  /*5be0*/  IMAD R29, R29, 0x63, RZ ;  /* 0x000000631d1d7824 */ /* 0x000fe400078e02ff */
[----:B------:R-:W-:Y:S01]  /*5bf0*/  IMAD.MOV.U32 R12, RZ, RZ, c[0x0][0x198] ;  /* 0x00006600ff0c7624 */ /* 0x000fe200078e00ff */
[----:B-1----:R-:W-:-:S02]  /*5c00*/  IADD3 R8, P0, R17, R26, RZ ;  /* 0x0000001a11087210 */ /* 0x002fc40007f1e0ff */
[----:B--2---:R-:W-:Y:S01]  /*5c10*/  IADD3 R4, P1, R21, R26, RZ ;  /* 0x0000001a15047210 */ /* 0x004fe20007f3e0ff */
[----:B------:R-:W-:Y:S01]  /*5c20*/  IMAD R19, R19, 0xce, RZ ;  /* 0x000000ce13137824 */ /* 0x000fe200078e02ff */
[-C--:B------:R-:W-:Y:S01]  /*5c30*/  LEA.HI.X.SX32 R9, R28, R27.reuse, 0x1, P0 ;  /* 0x0000001b1c097211 */ /* 0x080fe200000f0eff */
[----:B------:R-:W-:Y:S01]  /*5c40*/  IMAD.MOV.U32 R22, RZ, RZ, c[0x0][0x198] ;  /* 0x00006600ff167624 */ /* 0x000fe200078e00ff */
[----:B------:R-:W-:Y:S01]  /*5c50*/  LEA.HI.X.SX32 R5, R29, R27, 0x1, P1 ;  /* 0x0000001b1d057211 */ /* 0x000fe200008f0eff */
[----:B------:R-:W-:Y:S01]  /*5c60*/  IMAD R12, R12, 0xd6, RZ ;  /* 0x000000d60c0c7824 */ /* 0x000fe200078e02ff */
[----:B------:R-:W-:Y:S01]  /*5c70*/  MOV R29, c[0x0][0x198] ;  /* 0x00006600001d7a02 */ /* 0x000fe20000000f00 */
[----:B------:R1:W-:Y:S01]  /*5c80*/  STL.64 [R1+0x850], R6 ;  /* 0x0008500601007387 */ /* 0x0003e20000100a00 */
[----:B------:R-:W-:Y:S01]  /*5c90*/  MOV R23, c[0x0][0x198] ;  /* 0x0000660000177a02 */ /* 0x000fe20000000f00 */
[----:B------:R-:W-:Y:S02]  /*5ca0*/  IMAD R22, R22, 0x67, RZ ;  /* 0x0000006716167824 */ /* 0x000fe400078e02ff */
[----:B------:R2:W-:Y:S01]  /*5cb0*/  STL.64 [R1+0x838], R8 ;  /* 0x0008380801007387 */ /* 0x0005e20000100a00 */
[----:B------:R-:W-:-:S03]  /*5cc0*/  IMAD R29, R29, 0x6b, RZ ;  /* 0x0000006b1d1d7824 */ /* 0x000fc600078e02ff */
[----:B------:R3:W-:Y:S01]  /*5cd0*/  STL.64 [R1+0x818], R4 ;  /* 0x0008180401007387 */ /* 0x0007e20000100a00 */
[----:B------:R-:W-:Y:S01]  /*5ce0*/  IMAD R23, R23, 0xde, RZ ;  /* 0x000000de17177824 */ /* 0x000fe200078e02ff */
[-C--:B-1----:R-:W-:Y:S01]  /*5cf0*/  IADD3 R6, P4, R19, R26.reuse, RZ ;  /* 0x0000001a13067210 */ /* 0x082fe20007f9e0ff */
[----:B------:R-:W-:Y:S01]  /*5d00*/  IMAD.MOV.U32 R25, RZ, RZ, c[0x0][0x198] ;  /* 0x00006600ff197624 */ /* 0x000fe200078e00ff */
[-C--:B--2---:R-:W-:Y:S02]  /*5d10*/  IADD3 R8, P0, R12, R26.reuse, RZ ;  /* 0x0000001a0c087210 */ /* 0x084fe40007f1e0ff */
[----:B---3--:R-:W-:Y:S02]  /*5d20*/  MOV R5, c[0x0][0x198] ;  /* 0x0000660000057a02 */ /* 0x008fe40000000f00 */
[-C--:B------:R-:W-:Y:S01]  /*5d30*/  LEA.HI.X.SX32 R7, R22, R27.reuse, 0x1, P4 ;  /* 0x0000001b16077211 */ /* 0x080fe200020f0eff */
[----:B------:R-:W-:Y:S01]  /*5d40*/  IMAD R25, R25, 0xe6, RZ ;  /* 0x000000e619197824 */ /* 0x000fe200078e02ff */
[----:B------:R-:W-:Y:S01]  /*5d50*/  LEA.HI.X.SX32 R9, R29, R27, 0x1, P0 ;  /* 0x0000001b1d097211 */ /* 0x000fe200000f0eff */
[----:B------:R-:W-:Y:S01]  /*5d60*/  IMAD R5, R5, 0x6f, RZ ;  /* 0x0000006f05057824 */ /* 0x000fe200078e02ff */
[----:B------:R-:W-:Y:S01]  /*5d70*/  MOV R22, c[0x0][0x198] ;  /* 0x0000660000167a02 */ /* 0x000fe20000000f00 */
[----:B------:R-:W-:Y:S01]  /*5d80*/  IMAD.MOV.U32 R11, RZ, RZ, c[0x0][0x198] ;  /* 0x00006600ff0b7624 */ /* 0x000fe200078e00ff */
[----:B------:R-:W-:-:S02]  /*5d90*/  IADD3 R4, P1, R23, R26, RZ ;  /* 0x0000001a17047210 */ /* 0x000fc40007f3e0ff */
[----:B------:R-:W-:Y:S01]  /*5da0*/  MOV R28, c[0x0][0x198] ;  /* 0x00006600001c7a02 */ /* 0x000fe20000000f00 */
[----:B------:R1:W-:Y:S01]  /*5db0*/  STL.64 [R1+0x800], R6 ;  /* 0x0008000601007387 */ /* 0x0003e20000100a00 */
[----:B------:R-:W-:Y:S01]  /*5dc0*/  IMAD R22, R22, 0x73, RZ ;  /* 0x0000007316167824 */ /* 0x000fe200078e02ff */
[-C--:B------:R-:W-:Y:S02]  /*5dd0*/  LEA.HI.X.SX32 R5, R5, R27.reuse, 0x1, P1 ;  /* 0x0000001b05057211 */ /* 0x080fe400008f0eff */
[----:B------:R2:W-:Y:S01]  /*5de0*/  STL.64 [R1+0x7e0], R8 ;  /* 0x0007e00801007387 */ /* 0x0005e20000100a00 */
[----:B------:R-:W-:Y:S02]  /*5df0*/  IMAD R28, R28, 0xee, RZ ;  /* 0x000000ee1c1c7824 */ /* 0x000fe400078e02ff */
[----:B------:R-:W-:Y:S01]  /*5e00*/  IMAD R11, R11, 0xf6, RZ ;  /* 0x000000f60b0b7824 */ /* 0x000fe200078e02ff */
[-C--:B-1----:R-:W-:Y:S02]  /*5e10*/  IADD3 R6, P4, R25, R26.reuse, RZ ;  /* 0x0000001a19067210 */ /* 0x082fe40007f9e0ff */
[----:B--2---:R-:W-:Y:S01]  /*5e20*/  MOV R9, c[0x0][0x198] ;  /* 0x0000660000097a02 */ /* 0x004fe20000000f00 */
[----:B------:R1:W-:Y:S01]  /*5e30*/  STL.64 [R1+0x7c8], R4 ;  /* 0x0007c80401007387 */ /* 0x0003e20000100a00 */
[-C--:B------:R-:W-:Y:S01]  /*5e40*/  LEA.HI.X.SX32 R7, R22, R27.reuse, 0x1, P4 ;  /* 0x0000001b16077211 */ /* 0x080fe200020f0eff */
[----:B------:R-:W-:Y:S01]  /*5e50*/  IMAD.MOV.U32 R29, RZ, RZ, c[0x0][0x198] ;  /* 0x00006600ff1d7624 */ /* 0x000fe200078e00ff */
[-C--:B------:R-:W-:Y:S01]  /*5e60*/  IADD3 R8, P0, R28, R26.reuse, RZ ;  /* 0x0000001a1c087210 */ /* 0x080fe20007f1e0ff */
[----:B------:R-:W-:Y:S01]  /*5e70*/  IMAD R9, R9, 0x77, RZ ;  /* 0x0000007709097824 */ /* 0x000fe200078e02ff */
[----:B------:R-:W-:Y:S01]  /*5e80*/  MOV R22, c[0x0][0x198] ;  /* 0x0000660000167a02 */ /* 0x000fe20000000f00 */
[----:B------:R2:W-:Y:S01]  /*5e90*/  STL.64 [R1+0x7a8], R6 ;  /* 0x0007a80601007387 */ /* 0x0005e20000100a00 */
[----:B------:R-:W-:Y:S01]  /*5ea0*/  IMAD R29, R29, 0xfe, RZ ;  /* 0x000000fe1d1d7824 */ /* 0x000fe200078e02ff */
[----:B-1----:R-:W-:Y:S01]  /*5eb0*/  IADD3 R4, P1, R11, R26, RZ ;  /* 0x0000001a0b047210 */ /* 0x002fe20007f3e0ff */
[----:B------:R-:W-:Y:S01]  /*5ec0*/  IMAD.MOV.U32 R11, RZ, RZ, c[0x0][0x198] ;  /* 0x00006600ff0b7624 */ /* 0x000fe200078e00ff */
[----:B------:R-:W-:Y:S01]  /*5ed0*/  LEA.HI.X.SX32 R9, R9, R27, 0x1, P0 ;  /* 0x0000001b09097211 */ /* 0x000fe200000f0eff */
[----:B------:R-:W-:-:S02]  /*5ee0*/  IMAD R22, R22, 0x7b, RZ ;  /* 0x0000007b16167824 */ /* 0x000fc400078e02ff */
[----:B------:R-:W-:Y:S01]  /*5ef0*/  IMAD R11, R11, 0x106, RZ ;  /* 0x000001060b0b7824 */ /* 0x000fe200078e02ff */
[----:B--2---:R-:W-:Y:S01]  /*5f00*/  MOV R7, c[0x0][0x198] ;  /* 0x0000660000077a02 */ /* 0x004fe20000000f00 */
[----:B------:R1:W-:Y:S01]  /*5f10*/  STL.64 [R1+0x788], R8 ;  /* 0x0007880801007387 */ /* 0x0003e20000100a00 */
[-C--:B------:R-:W-:Y:S01]  /*5f20*/  IADD3 R6, P4, R29, R26.reuse, RZ ;  /* 0x0000001a1d067210 */ /* 0x080fe20007f9e0ff */
[----:B------:R-:W-:Y:S02]  /*5f30*/  IMAD.MOV.U32 R29, RZ, RZ, c[0x0][0x198] ;  /* 0x00006600ff1d7624 */ /* 0x000fe400078e00ff */
[----:B------:R-:W-:Y:S01]  /*5f40*/  IMAD R7, R7, 0x7f, RZ ;  /* 0x0000007f07077824 */ /* 0x000fe200078e02ff */
[-C--:B------:R-:W-:Y:S02]  /*5f50*/  LEA.HI.X.SX32 R5, R22, R27.reuse, 0x1, P1 ;  /* 0x0000001b16057211 */ /* 0x080fe400008f0eff */
[----:B------:R-:W-:Y:S02]  /*5f60*/  MOV R22, c[0x0][0x198] ;  /* 0x0000660000167a02 */ /* 0x000fe40000000f00 */
[----:B-1----:R-:W-:Y:S01]  /*5f70*/  IADD3 R8, P0, R11, R26, RZ ;  /* 0x0000001a0b087210 */ /* 0x002fe20007f1e0ff */
[----:B------:R-:W-:Y:S01]  /*5f80*/  IMAD.MOV.U32 R11, RZ, RZ, c[0x0][0x198] ;  /* 0x00006600ff0b7624 */ /* 0x000fe200078e00ff */
[----:B------:R-:W-:Y:S01]  /*5f90*/  LEA.HI.X.SX32 R7, R7, R27, 0x1, P4 ;  /* 0x0000001b07077211 */ /* 0x000fe200020f0eff */
[----:B------:R-:W-:-:S02]  /*5fa0*/  IMAD R29, R29, 0x10c, RZ ;  /* 0x0000010c1d1d7824 */ /* 0x000fc400078e02ff */
[----:B------:R-:W-:Y:S01]  /*5fb0*/  IMAD R11, R11, 0x10e, RZ ;  /* 0x0000010e0b0b7824 */ /* 0x000fe200078e02ff */
[----:B------:R1:W-:Y:S01]  /*5fc0*/  STL.64 [R1+0x768], R4 ;  /* 0x0007680401007387 */ /* 0x0003e20000100a00 */
[----:B------:R-:W-:-:S03]  /*5fd0*/  IMAD R22, R22, 0x83, RZ ;  /* 0x0000008316167824 */ /* 0x000fc600078e02ff */
[----:B------:R2:W-:Y:S02]  /*5fe0*/  STL.64 [R1+0x748], R6 ;  /* 0x0007480601007387 */ /* 0x0005e40000100a00 */
[-C--:B------:R-:W-:Y:S02]  /*5ff0*/  LEA.HI.X.SX32 R9, R22, R27.reuse, 0x1, P0 ;  /* 0x0000001b16097211 */ /* 0x080fe400000f0eff */
[-C--:B-1----:R-:W-:Y:S02]  /*6000*/  IADD3 R4, P1, R29, R26.reuse, RZ ;  /* 0x0000001a1d047210 */ /* 0x082fe40007f3e0ff */
[----:B--2---:R-:W-:Y:S01]  /*6010*/  IADD3 R6, P4, R11, R26, RZ ;  /* 0x0000001a0b067210 */ /* 0x004fe20007f9e0ff */
[----:B------:R-:W-:Y:S01]  /*6020*/  IMAD.MOV.U32 R11, RZ, RZ, c[0x0][0x198] ;  /* 0x00006600ff0b7624 */ /* 0x000fe200078e00ff */
[----:B------:R-:W-:Y:S02]  /*6030*/  LEA.HI.X.SX32 R5, R2, R27, 0x1, P1 ;  /* 0x0000001b02057211 */ /* 0x000fe400008f0eff */
[----:B------:R-:W-:Y:S01]  /*6040*/  MOV R22, c[0x0][0x198] ;  /* 0x0000660000167a02 */ /* 0x000fe20000000f00 */
[----:B------:R-:W-:Y:S01]  /*6050*/  IMAD R11, R11, 0x11c, RZ ;  /* 0x0000011c0b0b7824 */ /* 0x000fe200078e02ff */
[----:B------:R-:W-:Y:S01]  /*6060*/  STL.64 [R1+0x730], R8 ;  /* 0x0007300801007387 */ /* 0x000fe20000100a00 */
[----:B------:R-:W-:-:S02]  /*6070*/  IMAD.MOV.U32 R29, RZ, RZ, c[0x0][0x198] ;  /* 0x00006600ff1d7624 */ /* 0x000fc400078e00ff */
[----:B------:R-:W-:Y:S01]  /*6080*/  IMAD R22, R22, 0x87, RZ ;  /* 0x0000008716167824 */ /* 0x000fe200078e02ff */
[----:B------:R1:W-:Y:S01]  /*6090*/  STL.64 [R1+0x718], R4 ;  /* 0x0007180401007387 */ /* 0x0003e20000100a00 */
[----:B------:R-:W-:-:S03]  /*60a0*/  IMAD R29, R29, 0x116, RZ ;  /* 0x000001161d1d7824 */ /* 0x000fc600078e02ff */
[----:B------:R-:W-:Y:S02]  /*60b0*/  LEA.HI.X.SX32 R7, R22, R27, 0x1, P4 ;  /* 0x0000001b16077211 */ /* 0x000fe400020f0eff */
[----:B------:R-:W-:Y:S02]  /*60c0*/  MOV R22, c[0x0][0x198] ;  /* 0x0000660000167a02 */ /* 0x000fe40000000f00 */
[-C--:B-1----:R-:W-:Y:S01]  /*60d0*/  IADD3 R4, P1, R11, R26.reuse, RZ ;  /* 0x0000001a0b047210 */ /* 0x082fe20007f3e0ff */
[----:B------:R-:W-:Y:S01]  /*60e0*/  IMAD.MOV.U32 R11, RZ, RZ, c[0x0][0x198] ;  /* 0x00006600ff0b7624 */ /* 0x000fe200078e00ff */
[----:B------:R-:W-:-:S03]  /*60f0*/  IADD3 R8, P0, R29, R26, RZ ;  /* 0x0000001a1d087210 */ /* 0x000fc60007f1e0ff */
[----:B------:R-:W-:Y:S02]  /*6100*/  IMAD R11, R11, 0x8b, RZ ;  /* 0x0000008b0b0b7824 */ /* 0x000fe400078e02ff */
[----:B------:R-:W-:-:S03]  /*6110*/  IMAD R22, R22, 0x126, RZ ;  /* 0x0000012616167824 */ /* 0x000fc600078e02ff */
[-C--:B------:R-:W-:Y:S01]  /*6120*/  LEA.HI.X.SX32 R9, R11, R27.reuse, 0x1, P0 ;  /* 0x0000001b0b097211 */ /* 0x080fe200000f0eff */
[----:B------:R-:W-:Y:S01]  /*6130*/  IMAD.MOV.U32 R29, RZ, RZ, c[0x0][0x198] ;  /* 0x00006600ff1d7624 */ /* 0x000fe200078e00ff */
[----:B------:R-:W-:Y:S03]  /*6140*/  STL.64 [R1+0x710], R6 ;  /* 0x0007100601007387 */ /* 0x000fe60000100a00 */
[----:B------:R-:W-:Y:S01]  /*6150*/  IMAD R29, R29, 0x11e, RZ ;  /* 0x0000011e1d1d7824 */ /* 0x000fe200078e02ff */
[----:B------:R1:W-:Y:S01]  /*6160*/  STL.64 [R1+0x6f8], R8 ;  /* 0x0006f80801007387 */ /* 0x0003e20000100a00 */
[----:B------:R-:W-:Y:S02]  /*6170*/  MOV R11, c[0x0][0x198] ;  /* 0x00006600000b7a02 */ /* 0x000fe40000000f00 */
[----:B------:R-:W-:Y:S01]  /*6180*/  LEA.HI.X.SX32 R5, R24, R27, 0x1, P1 ;  /* 0x0000001b18057211 */ /* 0x000fe200008f0eff */
[----:B------:R-:W-:Y:S01]  /*6190*/  IMAD.MOV.U32 R24, RZ, RZ, c[0x0][0x198] ;  /* 0x00006600ff187624 */ /* 0x000fe200078e00ff */
[----:B-1----:R-:W-:-:S02]  /*61a0*/  IADD3 R8, P0, R22, R26, RZ ;  /* 0x0000001a16087210 */ /* 0x002fc40007f1e0ff */
[----:B------:R-:W-:Y:S02]  /*61b0*/  MOV R22, c[0x0][0x198] ;  /* 0x0000660000167a02 */ /* 0x000fe40000000f00 */
[----:B------:R-:W-:Y:S02]  /*61c0*/  IADD3 R6, P4, R29, R26, RZ ;  /* 0x0000001a1d067210 */ /* 0x000fe40007f9e0ff */
[----:B------:R-:W-:Y:S01]  /*61d0*/  MOV R29, c[0x0][0x198] ;  /* 0x00006600001d7a02 */ /* 0x000fe20000000f00 */
[----:B------:R-:W-:Y:S02]  /*61e0*/  IMAD R22, R22, 0x8f, RZ ;  /* 0x0000008f16167824 */ /* 0x000fe400078e02ff */
[----:B------:R-:W-:Y:S02]  /*61f0*/  IMAD R11, R11, 0x93, RZ ;  /* 0x000000930b0b7824 */ /* 0x000fe400078e02ff */
[----:B------:R-:W-:Y:S01]  /*6200*/  IMAD R29, R29, 0x12c, RZ ;  /* 0x0000012c1d1d7824 */ /* 0x000fe200078e02ff */
[----:B------:R-:W-:Y:S01]  /*6210*/  LEA.HI.X.SX32 R7, R22, R27, 0x1, P4 ;  /* 0x0000001b16077211 */ /* 0x000fe200020f0eff */
[----:B------:R-:W-:-:S02]  /*6220*/  IMAD R24, R24, 0x12e, RZ ;  /* 0x0000012e18187824 */ /* 0x000fc400078e02ff */
[----:B------:R-:W-:Y:S01]  /*6230*/  IMAD.MOV.U32 R2, RZ, RZ, c[0x0][0x198] ;  /* 0x00006600ff027624 */ /* 0x000fe200078e00ff */
[----:B------:R1:W-:Y:S01]  /*6240*/  STL.64 [R1+0x6e0], R4 ;  /* 0x0006e00401007387 */ /* 0x0003e20000100a00 */
[----:B------:R-:W-:Y:S02]  /*6250*/  LEA.HI.X.SX32 R9, R11, R27, 0x1, P0 ;  /* 0x0000001b0b097211 */ /* 0x000fe400000f0eff */
[----:B------:R-:W-:Y:S01]  /*6260*/  IMAD R2, R2, 0x97, RZ ;  /* 0x0000009702027824 */ /* 0x000fe200078e02ff */
[----:B------:R2:W-:Y:S01]  /*6270*/  STL.64 [R1+0x6d8], R6 ;  /* 0x0006d80601007387 */ /* 0x0005e20000100a00 */
[----:B------:R-:W-:Y:S01]  /*6280*/  MOV R11, c[0x0][0x198] ;  /* 0x00006600000b7a02 */ /* 0x000fe20000000f00 */
[----:B------:R-:W-:Y:S01]  /*6290*/  IMAD.MOV.U32 R22, RZ, RZ, c[0x0][0x198] ;  /* 0x00006600ff167624 */ /* 0x000fe200078e00ff */
[-C--:B-1----:R-:W-:Y:S01]  /*62a0*/  IADD3 R4, P1, R29, R26.reuse, RZ ;  /* 0x0000001a1d047210 */ /* 0x082fe20007f3e0ff */
[----:B------:R-:W-:Y:S01]  /*62b0*/  IMAD.MOV.U32 R29, RZ, RZ, c[0x0][0x198] ;  /* 0x00006600ff1d7624 */ /* 0x000fe200078e00ff */
[----:B--2---:R-:W-:-:S02]  /*62c0*/  IADD3 R6, P4, R24, R26, RZ ;  /* 0x0000001a18067210 */ /* 0x004fc40007f9e0ff */
[-C--:B------:R-:W-:Y:S01]  /*62d0*/  LEA.HI.X.SX32 R5, R14, R27.reuse, 0x1, P1 ;  /* 0x0000001b0e057211 */ /* 0x080fe200008f0eff */
[----:B------:R-:W-:Y:S01]  /*62e0*/  IMAD R29, R29, 0x136, RZ ;  /* 0x000001361d1d7824 */ /* 0x000fe200078e02ff */
[----:B------:R-:W-:Y:S01]  /*62f0*/  LEA.HI.X.SX32 R7, R2, R27, 0x1, P4 ;  /* 0x0000001b02077211 */ /* 0x000fe200020f0eff */
[----:B------:R-:W-:Y:S02]  /*6300*/  IMAD.MOV.U32 R14, RZ, RZ, c[0x0][0x198] ;  /* 0x00006600ff0e7624 */ /* 0x000fe400078e00ff */
[----:B------:R-:W-:Y:S01]  /*6310*/  IMAD R11, R11, 0x13e, RZ ;  /* 0x0000013e0b0b7824 */ /* 0x000fe200078e02ff */
[----:B------:R1:W-:Y:S01]  /*6320*/  STL.64 [R1+0x6c0], R8 ;  /* 0x0006c00801007387 */ /* 0x0003e20000100a00 */
[----:B------:R-:W-:Y:S02]  /*6330*/  IMAD R22, R22, 0x13c, RZ ;  /* 0x0000013c16167824 */ /* 0x000fe400078e02ff */
[----:B------:R-:W-:Y:S01]  /*6340*/  IMAD R14, R14, 0x9b, RZ ;  /* 0x0000009b0e0e7824 */ /* 0x000fe200078e02ff */
[----:B------:R2:W-:Y:S04]  /*6350*/  STL.64 [R1+0x6a8], R4 ;  /* 0x0006a80401007387 */ /* 0x0005e80000100a00 */
[----:B------:R3:W-:Y:S01]  /*6360*/  STL.64 [R1+0x6a0], R6 ;  /* 0x0006a00601007387 */ /* 0x0007e20000100a00 */
[----:B-1----:R-:W-:-:S02]  /*6370*/  IADD3 R8, P0, R29, R26, RZ ;  /* 0x0000001a1d087210 */ /* 0x002fc40007f1e0ff */
[-C--:B--2---:R-:W-:Y:S02]  /*6380*/  IADD3 R4, P1, R22, R26.reuse, RZ ;  /* 0x0000001a16047210 */ /* 0x084fe40007f3e0ff */
[----:B---3--:R-:W-:Y:S02]  /*6390*/  IADD3 R6, P4, R11, R26, RZ ;  /* 0x0000001a0b067210 */ /* 0x008fe40007f9e0ff */
[----:B------:R-:W-:Y:S02]  /*63a0*/  MOV R11, c[0x0][0x198] ;  /* 0x00006600000b7a02 */ /* 0x000fe40000000f00 */
[-C--:B------:R-:W-:Y:S02]  /*63b0*/  LEA.HI.X.SX32 R9, R14, R27.reuse, 0x1, P0 ;  /* 0x0000001b0e097211 */ /* 0x080fe400000f0eff */
[----:B------:R-:W-:Y:S01]  /*63c0*/  LEA.HI.X.SX32 R5, R10, R27, 0x1, P1 ;  /* 0x0000001b0a057211 */ /* 0x000fe200008f0eff */
[----:B------:R-:W-:Y:S01]  /*63d0*/  IMAD R11, R11, 0x14c, RZ ;  /* 0x0000014c0b0b7824 */ /* 0x000fe200078e02ff */
[----:B------:R-:W-:Y:S01]  /*63e0*/  MOV R22, c[0x0][0x198] ;  /* 0x0000660000167a02 */ /* 0x000fe20000000f00 */
[----:B------:R-:W-:Y:S01]  /*63f0*/  STL.64 [R1+0x688], R8 ;  /* 0x0006880801007387 */ /* 0x000fe20000100a00 */
[----:B------:R-:W-:-:S03]  /*6400*/  IMAD.MOV.U32 R14, RZ, RZ, c[0x0][0x198] ;  /* 0x00006600ff0e7624 */ /* 0x000fc600078e00ff */
[----:B------:R1:W-:Y:S01]  /*6410*/  STL.64 [R1+0x670], R4 ;  /* 0x0006700401007387 */ /* 0x0003e20000100a00 */
[----:B------:R-:W-:Y:S02]  /*6420*/  IMAD R22, R22, 0x146, RZ ;  /* 0x0000014616167824 */ /* 0x000fe400078e02ff */
[----:B------:R-:W-:Y:S01]  /*6430*/  IMAD R14, R14, 0x9f, RZ ;  /* 0x0000009f0e0e7824 */ /* 0x000fe200078e02ff */
[-C--:B-1----:R-:W-:Y:S02]  /*6440*/  IADD3 R4, P1, R11, R26.reuse, RZ ;  /* 0x0000001a0b047210 */ /* 0x082fe40007f3e0ff */
[----:B------:R-:W-:Y:S02]  /*6450*/  MOV R11, c[0x0][0x198] ;  /* 0x00006600000b7a02 */ /* 0x000fe40000000f00 */
[----:B------:R-:W-:Y:S02]  /*6460*/  IADD3 R8, P0, R22, R26, RZ ;  /* 0x0000001a16087210 */ /* 0x000fe40007f1e0ff */
[----:B------:R-:W-:Y:S01]  /*6470*/  LEA.HI.X.SX32 R7, R14, R27, 0x1, P4 ;  /* 0x0000001b0e077211 */ /* 0x000fe200020f0eff */
[----:B------:R-:W-:-:S02]  /*6480*/  IMAD R11, R11, 0xa3, RZ ;  /* 0x000000a30b0b7824 */ /* 0x000fc400078e02ff */
[----:B------:R-:W-:Y:S01]  /*6490*/  IMAD.MOV.U32 R14, RZ, RZ, c[0x0][0x198] ;  /* 0x00006600ff0e7624 */ /* 0x000fe200078e00ff */
[----:B------:R-:W-:Y:S02]  /*64a0*/  MOV R22, c[0x0][0x198] ;  /* 0x0000660000167a02 */ /* 0x000fe40000000f00 */
[----:B------:R-:W-:Y:S01]  /*64b0*/  LEA.HI.X.SX32 R9, R11, R27, 0x1, P0 ;  /* 0x0000001b0b097211 */ /* 0x000fe200000f0eff */
[----:B------:R-:W-:Y:S01]  /*64c0*/  IMAD R14, R14, 0x156, RZ ;  /* 0x000001560e0e7824 */ /* 0x000fe200078e02ff */
[----:B------:R-:W-:Y:S01]  /*64d0*/  STL.64 [R1+0x668], R6 ;  /* 0x0006680601007387 */ /* 0x000fe20000100a00 */
[----:B------:R-:W-:-:S03]  /*64e0*/  IMAD R22, R22, 0x14e, RZ ;  /* 0x0000014e16167824 */ /* 0x000fc600078e02ff */
[----:B------:R1:W-:Y:S01]  /*64f0*/  STL.64 [R1+0x650], R8 ;  /* 0x0006500801007387 */ /* 0x0003e20000100a00 */
[----:B------:R-:W-:Y:S02]  /*6500*/  LEA.HI.X.SX32 R5, R15, R27, 0x1, P1 ;  /* 0x0000001b0f057211 */ /* 0x000fe400008f0eff */
[-C--:B-1----:R-:W-:Y:S01]  /*6510*/  IADD3 R8, P0, R14, R26.reuse, RZ ;  /* 0x0000001a0e087210 */ /* 0x082fe20007f1e0ff */
[----:B------:R-:W-:Y:S01]  /*6520*/  IMAD.MOV.U32 R14, RZ, RZ, c[0x0][0x198] ;  /* 0x00006600ff0e7624 */ /* 0x000fe200078e00ff */
[----:B------:R-:W-:-:S03]  /*6530*/  IADD3 R6, P4, R22, R26, RZ ;  /* 0x0000001a16067210 */ /* 0x000fc60007f9e0ff */
[----:B------:R-:W-:Y:S01]  /*6540*/  IMAD R14, R14, 0xa7, RZ ;  /* 0x000000a70e0e7824 */ /* 0x000fe200078e02ff */
[----:B------:R-:W-:Y:S04]  /*6550*/  STL.64 [R1+0x638], R4 ;  /* 0x0006380401007387 */ /* 0x000fe80000100a00 */
[----:B------:R-:W-:-:S05]  /*6560*/  LEA.HI.X.SX32 R7, R14, R27, 0x1, P4 ;  /* 0x0000001b0e077211 */ /* 0x000fca00020f0eff */
[----:B------:R1:W-:Y:S04]  /*6570*/  STL.64 [R1+0x630], R6 ;  /* 0x0006300601007387 */ /* 0x0003e80000100a00 */
[----:B-1----:R-:W2:Y:S01]  /*6580*/  LDL.LU R6, [R1+0x1b30] ;  /* 0x001b300001067983 */ /* 0x002ea20000300800 */
[----:B------:R-:W-:Y:S02]  /*6590*/  IMAD.MOV.U32 R22, RZ, RZ, c[0x0][0x198] ;  /* 0x00006600ff167624 */ /* 0x000fe400078e00ff */
[----:B------:R-:W-:Y:S02]  /*65a0*/  IMAD.MOV.U32 R11, RZ, RZ, c[0x0][0x198] ;  /* 0x00006600ff0b7624 */ /* 0x000fe400078e00ff */
[----:B------:R-:W-:Y:S02]  /*65b0*/  IMAD R22, R22, 0x15c, RZ ;  /* 0x0000015c16167824 */ /* 0x000fe400078e02ff */
[----:B------:R-:W-:-:S03]  /*65c0*/  IMAD R11, R11, 0xab, RZ ;  /* 0x000000ab0b0b7824 */ /* 0x000fc600078e02ff */
[----:B------:R-:W-:Y:S02]  /*65d0*/  IADD3 R4, P1, R22, R26, RZ ;  /* 0x0000001a16047210 */ /* 0x000fe40007f3e0ff */
[----:B------:R-:W-:Y:S02]  /*65e0*/  MOV R22, c[0x0][0x198] ;  /* 0x0000660000167a02 */ /* 0x000fe40000000f00 */
[----:B------:R-:W-:-:S03]  /*65f0*/  LEA.HI.X.SX32 R9, R11, R27, 0x1, P0 ;  /* 0x0000001b0b097211 */ /* 0x000fc600000f0eff */
[----:B------:R-:W-:Y:S01]  /*6600*/  IMAD R22, R22, 0x166, RZ ;  /* 0x0000016616167824 */ /* 0x000fe200078e02ff */
[----:B------:R-:W-:Y:S01]  /*6610*/  MOV R15, c[0x0][0x198] ;  /* 0x00006600000f7a02 */ /* 0x000fe20000000f00 */
[----:B------:R1:W-:Y:S01]  /*6620*/  STL.64 [R1+0x618], R8 ;  /* 0x0006180801007387 */ /* 0x0003e20000100a00 */
[----:B------:R-:W-:Y:S01]  /*6630*/  LEA.HI.X.SX32 R5, R20, R27, 0x1, P1 ;  /* 0x0000001b14057211 */ /* 0x000fe200008f0eff */
[----:B------:R-:W-:Y:S01]  /*6640*/  IMAD.MOV.U32 R10, RZ, RZ, c[0x0][0x198] ;  /* 0x00006600ff0a7624 */ /* 0x000fe200078e00ff */
[----:B------:R-:W-:Y:S01]  /*6650*/  MOV R20, c[0x0][0x198] ;  /* 0x0000660000147a02 */ /* 0x000fe20000000f00 */
[----:B------:R-:W-:Y:S01]  /*6660*/  IMAD R15, R15, 0x15e, RZ ;  /* 0x0000015e0f0f7824 */ /* 0x000fe200078e02ff */
[-C--:B-1----:R-:W-:Y:S02]  /*6670*/  IADD3 R8, P0, R22, R26.reuse, RZ ;  /* 0x0000001a16087210 */ /* 0x082fe40007f1e0ff */
[----:B------:R-:W-:Y:S01]  /*6680*/  MOV R22, c[0x0][0x198] ;  /* 0x0000660000167a02 */ /* 0x000fe20000000f00 */
[----:B------:R-:W-:Y:S01]  /*6690*/  IMAD R10, R10, 0xaf, RZ ;  /* 0x000000af0a0a7824 */ /* 0x000fe200078e02ff */
[----:B------:R-:W-:-:S03]  /*66a0*/  IADD3 R14, P4, R15, R26, RZ ;  /* 0x0000001a0f0e7210 */ /* 0x000fc60007f9e0ff */
[----:B------:R-:W-:Y:S01]  /*66b0*/  IMAD R22, R22, 0x16c, RZ ;  /* 0x0000016c16167824 */ /* 0x000fe200078e02ff */
[----:B------:R1:W-:Y:S01]  /*66c0*/  STL.64 [R1+0x600], R4 ;  /* 0x0006000401007387 */ /* 0x0003e20000100a00 */
[----:B------:R-:W-:Y:S01]  /*66d0*/  IMAD R20, R20, 0xb3, RZ ;  /* 0x000000b314147824 */ /* 0x000fe200078e02ff */
[----:B------:R-:W-:-:S04]  /*66e0*/  LEA.HI.X.SX32 R15, R10, R27, 0x1, P4 ;  /* 0x0000001b0a0f7211 */ /* 0x000fc800020f0eff */
[-C--:B------:R-:W-:Y:S02]  /*66f0*/  LEA.HI.X.SX32 R9, R20, R27.reuse, 0x1, P0 ;  /* 0x0000001b14097211 */ /* 0x080fe400000f0eff */
[----:B-1----:R-:W-:Y:S01]  /*6700*/  IADD3 R4, P1, R22, R26, RZ ;  /* 0x0000001a16047210 */ /* 0x002fe20007f3e0ff */
[----:B------:R-:W-:Y:S03]  /*6710*/  STL.64 [R1+0x5f8], R14 ;  /* 0x0005f80e01007387 */ /* 0x000fe60000100a00 */
[----:B------:R-:W-:Y:S01]  /*6720*/  LEA.HI.X.SX32 R5, R0, R27, 0x1, P1 ;  /* 0x0000001b00057211 */ /* 0x000fe200008f0eff */
[----:B------:R-:W-:Y:S04]  /*6730*/  STL.64 [R1+0x5e0], R8 ;  /* 0x0005e00801007387 */ /* 0x000fe80000100a00 */
[----:B------:R1:W-:Y:S04]  /*6740*/  STL.64 [R1+0x5c8], R4 ;  /* 0x0005c80401007387 */ /* 0x0003e80000100a00 */
[----:B-1----:R-:W3:Y:S01]  /*6750*/  LDL.LU R4, [R1+0x1b2c] ;  /* 0x001b2c0001047983 */ /* 0x002ee20000300800 */
[----:B------:R-:W-:Y:S01]  /*6760*/  MOV R22, c[0x0][0x198] ;  /* 0x0000660000167a02 */ /* 0x000fe20000000f00 */
[----:B------:R-:W-:-:S04]  /*6770*/  IMAD.MOV.U32 R11, RZ, RZ, c[0x0][0x198] ;  /* 0x00006600ff0b7624 */ /* 0x000fc800078e00ff */
[----:B------:R-:W-:Y:S02]  /*6780*/  IMAD R22, R22, 0x176, RZ ;  /* 0x0000017616167824 */ /* 0x000fe400078e02ff */
[----:B------:R-:W-:-:S03]  /*6790*/  IMAD R11, R11, 0x16e, RZ ;  /* 0x0000016e0b0b7824 */ /* 0x000fc600078e02ff */
[-C--:B------:R-:W-:Y:S02]  /*67a0*/  IADD3 R8, P0, R22, R26.reuse, RZ ;  /* 0x0000001a16087210 */ /* 0x080fe40007f1e0ff */
[----:B------:R-:W-:Y:S01]  /*67b0*/  MOV R22, c[0x0][0x198] ;  /* 0x0000660000167a02 */ /* 0x000fe20000000f00 */
[----:B------:R-:W-:Y:S01]  /*67c0*/  IMAD.MOV.U32 R20, RZ, RZ, c[0x0][0x198] ;  /* 0x00006600ff147624 */ /* 0x000fe200078e00ff */
[----:B------:R-:W-:-:S03]  /*67d0*/  IADD3 R14, P4, R11, R26, RZ ;  /* 0x0000001a0b0e7210 */ /* 0x000fc60007f9e0ff */
[----:B------:R-:W-:Y:S02]  /*67e0*/  IMAD R22, R22, 0xb7, RZ ;  /* 0x000000b716167824 */ /* 0x000fe400078e02ff */
[----:B------:R-:W-:Y:S02]  /*67f0*/  IMAD R20, R20, 0x17c, RZ ;  /* 0x0000017c14147824 */ /* 0x000fe400078e02ff */
[----:B------:R-:W-:Y:S01]  /*6800*/  IMAD.MOV.U32 R7, RZ, RZ, c[0x0][0x198] ;  /* 0x00006600ff077624 */ /* 0x000fe200078e00ff */
[----:B------:R-:W-:Y:S02]  /*6810*/  LEA.HI.X.SX32 R15, R22, R27, 0x1, P4 ;  /* 0x0000001b160f7211 */ /* 0x000fe400020f0eff */
[-C--:B------:R-:W-:Y:S01]  /*6820*/  IADD3 R2, P1, R20, R26.reuse, RZ ;  /* 0x0000001a14027210 */ /* 0x080fe20007f3e0ff */
[----:B------:R-:W-:Y:S02]  /*6830*/  IMAD R7, R7, 0x17e, RZ ;  /* 0x0000017e07077824 */ /* 0x000fe400078e02ff */
[----:B------:R1:W-:Y:S04]  /*6840*/  STL.64 [R1+0x5c0], R14 ;  /* 0x0005c00e01007387 */ /* 0x0003e80000100a00 */
[----:B------:R-:W-:Y:S01]  /*6850*/  STL [R1+0x590], R2 ;  /* 0x0005900201007387 */ /* 0x000fe20000100800 */
[----:B-1----:R-:W-:Y:S01]  /*6860*/  IADD3 R14, P4, R7, R26, RZ ;  /* 0x0000001a070e7210 */ /* 0x002fe20007f9e0ff */
[----:B------:R-:W-:Y:S01]  /*6870*/  IMAD.MOV.U32 R20, RZ, RZ, c[0x0][0x198] ;  /* 0x00006600ff147624 */ /* 0x000fe200078e00ff */
[----:B------:R-:W-:-:S03]  /*6880*/  MOV R22, c[0x0][0x198] ;  /* 0x0000660000167a02 */ /* 0x000fc60000000f00 */
[----:B------:R-:W-:Y:S02]  /*6890*/  IMAD R20, R20, 0xbb, RZ ;  /* 0x000000bb14147824 */ /* 0x000fe400078e02ff */
[----:B------:R-:W-:-:S03]  /*68a0*/  IMAD R22, R22, 0x186, RZ ;  /* 0x0000018616167824 */ /* 0x000fc600078e02ff */
[----:B------:R-:W-:Y:S01]  /*68b0*/  LEA.HI.X.SX32 R9, R20, R27, 0x1, P0 ;  /* 0x0000001b14097211 */ /* 0x000fe200000f0eff */
[----:B--2---:R1:W-:Y:S02]  /*68c0*/  STL.64 [R1+0x1b10], R6 ;  /* 0x001b100601007387 */ /* 0x0043e40000100a00 */
[----:B-1----:R-:W-:Y:S02]  /*68d0*/  IMAD.MOV.U32 R7, RZ, RZ, R3 ;  /* 0x000000ffff077224 */ /* 0x002fe400078e0003 */
[----:B------:R-:W2:Y:S01]  /*68e0*/  LDL.LU R3, [R1+0x1b28] ;  /* 0x001b280001037983 */ /* 0x000ea20000300800 */
[----:B------:R-:W-:-:S03]  /*68f0*/  MOV R20, c[0x0][0x198] ;  /* 0x0000660000147a02 */ /* 0x000fc60000000f00 */
[----:B------:R1:W-:Y:S01]  /*6900*/  STL.64 [R1+0x5a8], R8 ;  /* 0x0005a80801007387 */ /* 0x0003e20000100a00 */
[----:B------:R-:W-:Y:S01]  /*6910*/  LEA.HI.X.SX32 R7, R17, R27, 0x1, P1 ;  /* 0x0000001b11077211 */ /* 0x000fe200008f0eff */
[----:B------:R-:W-:Y:S01]  /*6920*/  IMAD R20, R20, 0x18c, RZ ;  /* 0x0000018c14147824 */ /* 0x000fe200078e02ff */
[----:B------:R-:W-:Y:S02]  /*6930*/  MOV R17, c[0x0][0x198] ;  /* 0x0000660000117a02 */ /* 0x000fe40000000f00 */
[----:B-1----:R-:W-:Y:S01]  /*6940*/  IADD3 R8, P0, R22, R26, RZ ;  /* 0x0000001a16087210 */ /* 0x002fe20007f1e0ff */
[----:B------:R-:W-:Y:S01]  /*6950*/  IMAD.MOV.U32 R22, RZ, RZ, c[0x0][0x198] ;  /* 0x00006600ff167624 */ /* 0x000fe200078e00ff */
[----:B------:R-:W-:-:S03]  /*6960*/  MOV R5, c[0x0][0x198] ;  /* 0x0000660000057a02 */ /* 0x000fc60000000f00 */
[----:B------:R-:W-:Y:S01]  /*6970*/  IMAD R22, R22, 0xbf, RZ ;  /* 0x000000bf16167824 */ /* 0x000fe200078e02ff */
[----:B------:R-:W-:Y:S02]  /*6980*/  MOV R6, R2 ;  /* 0x0000000200067202 */ /* 0x000fe40000000f00 */
[----:B------:R-:W-:Y:S02]  /*6990*/  IADD3 R6, P1, R20, R26, RZ ;  /* 0x0000001a14067210 */ /* 0x000fe40007f3e0ff */
[----:B------:R-:W-:Y:S01]  /*69a0*/  LEA.HI.X.SX32 R15, R22, R27, 0x1, P4 ;  /* 0x0000001b160f7211 */ /* 0x000fe200020f0eff */
[----:B------:R-:W-:Y:S01]  /*69b0*/  IMAD.MOV.U32 R22, RZ, RZ, c[0x0][0x198] ;  /* 0x00006600ff167624 */ /* 0x000fe200078e00ff */
[----:B------:R1:W-:Y:S01]  /*69c0*/  STL [R1+0x594], R7 ;  /* 0x0005940701007387 */ /* 0x0003e20000100800 */
[----:B------:R-:W-:Y:S02]  /*69d0*/  IMAD R17, R17, 0xc3, RZ ;  /* 0x000000c311117824 */ /* 0x000fe400078e02ff */
[----:B------:R-:W-:-:S02]  /*69e0*/  IMAD R5, R5, 0x18e, RZ ;  /* 0x0000018e05057824 */ /* 0x000fc400078e02ff */
[----:B------:R-:W-:Y:S01]  /*69f0*/  IMAD R22, R22, 0x19c, RZ ;  /* 0x0000019c16167824 */ /* 0x000fe200078e02ff */
[----:B------:R4:W-:Y:S01]  /*6a00*/  STL.64 [R1+0x588], R14 ;  /* 0x0005880e01007387 */ /* 0x0009e20000100a00 */
[-C--:B------:R-:W-:Y:S02]  /*6a10*/  LEA.HI.X.SX32 R9, R17, R27.reuse, 0x1, P0 ;  /* 0x0000001b11097211 */ /* 0x080fe400000f0eff */
[-C--:B-1----:R-:W-:Y:S01]  /*6a20*/  LEA.HI.X.SX32 R7, R21, R27.reuse, 0x1, P1 ;  /* 0x0000001b15077211 */ /* 0x082fe200008f0eff */
[----:B------:R-:W-:Y:S02]  /*6a30*/  IMAD.MOV.U32 R20, RZ, RZ, c[0x0][0x198] ;  /* 0x00006600ff147624 */ /* 0x000fe400078e00ff */
[----:B------:R-:W-:Y:S02]  /*6a40*/  IMAD.MOV.U32 R21, RZ, RZ, c[0x0][0x198] ;  /* 0x00006600ff157624 */ /* 0x000fe400078e00ff */
[----:B------:R-:W-:Y:S02]  /*6a50*/  IMAD R20, R20, 0x196, RZ ;  /* 0x0000019614147824 */ /* 0x000fe400078e02ff */
[----:B------:R-:W-:Y:S01]  /*6a60*/  IMAD R21, R21, 0xc7, RZ ;  /* 0x000000c715157824 */ /* 0x000fe200078e02ff */
[----:B----4-:R-:W-:Y:S01]  /*6a70*/  IADD3 R14, P4, R5, R26, RZ ;  /* 0x0000001a050e7210 */ /* 0x010fe20007f9e0ff */
[----:B---3--:R-:W-:Y:S04]  /*6a80*/  STL.64 [R1+0x1b08], R4 ;  /* 0x001b080401007387 */ /* 0x008fe80000100a00 */
[----:B------:R1:W-:Y:S04]  /*6a90*/  STL.64 [R1+0x558], R6 ;  /* 0x0005580601007387 */ /* 0x0003e80000100a00 */
[----:B------:R3:W-:Y:S01]  /*6aa0*/  STL.64 [R1+0x570], R8 ;  /* 0x0005700801007387 */ /* 0x0007e20000100a00 */
[----:B------:R-:W-:-:S02]  /*6ab0*/  LEA.HI.X.SX32 R15, R21, R27, 0x1, P4 ;  /* 0x0000001b150f7211 */ /* 0x000fc400020f0eff */
[-C--:B-1----:R-:W-:Y:S02]  /*6ac0*/  IADD3 R6, P1, R22, R26.reuse, RZ ;  /* 0x0000001a16067210 */ /* 0x082fe40007f3e0ff */
[----:B------:R-:W-:Y:S02]  /*6ad0*/  MOV R22, c[0x0][0x198] ;  /* 0x0000660000167a02 */ /* 0x000fe40000000f00 */
[----:B---3--:R-:W-:Y:S01]  /*6ae0*/  MOV R9, c[0x0][0x198] ;  /* 0x0000660000097a02 */ /* 0x008fe20000000f00 */
[----:B------:R-:W-:Y:S01]  /*6af0*/  IMAD.MOV.U32 R21, RZ, RZ, c[0x0][0x198] ;  /* 0x00006600ff157624 */ /* 0x000fe200078e00ff */
[----:B------:R-:W-:Y:S01]  /*6b00*/  IADD3 R4, P0, R20, R26, RZ ;  /* 0x0000001a14047210 */ /* 0x000fe20007f1e0ff */
[----:B------:R-:W-:Y:S02]  /*6b10*/  IMAD R22, R22, 0xcb, RZ ;  /* 0x000000cb16167824 */ /* 0x000fe400078e02ff */
[----:B------:R-:W-:Y:S01]  /*6b20*/  IMAD R9, R9, 0x19e, RZ ;  /* 0x0000019e09097824 */ /* 0x000fe200078e02ff */
[----:B------:R-:W-:Y:S01]  /*6b30*/  MOV R8, c[0x0][0x198] ;  /* 0x0000660000087a02 */ /* 0x000fe20000000f00 */
[----:B------:R1:W-:Y:S01]  /*6b40*/  STL.64 [R1+0x550], R14 ;  /* 0x0005500e01007387 */ /* 0x0003e20000100a00 */
[----:B------:R-:W-:Y:S01]  /*6b50*/  LEA.HI.X.SX32 R5, R22, R27, 0x1, P0 ;  /* 0x0000001b16057211 */ /* 0x000fe200000f0eff */
[----:B------:R-:W-:Y:S01]  /*6b60*/  IMAD R21, R21, 0xcf, RZ ;  /* 0x000000cf15157824 */ /* 0x000fe200078e02ff */
[----:B------:R-:W-:Y:S01]  /*6b70*/  MOV R22, c[0x0][0x198] ;  /* 0x0000660000167a02 */ /* 0x000fe20000000f00 */
[----:B------:R-:W-:Y:S01]  /*6b80*/  IMAD R8, R8, 0x1a6, RZ ;  /* 0x000001a608087824 */ /* 0x000fe200078e02ff */
[----:B------:R-:W-:-:S03]  /*6b90*/  MOV R20, c[0x0][0x198] ;  /* 0x0000660000147a02 */ /* 0x000fc60000000f00 */
[----:B------:R-:W-:Y:S01]  /*6ba0*/  IMAD R22, R22, 0x1ae, RZ ;  /* 0x000001ae16167824 */ /* 0x000fe200078e02ff */
[-C--:B-1----:R-:W-:Y:S01]  /*6bb0*/  IADD3 R14, P4, R9, R26.reuse, RZ ;  /* 0x0000001a090e7210 */ /* 0x082fe20007f9e0ff */
[----:B------:R1:W-:Y:S03]  /*6bc0*/  STL.64 [R1+0x538], R4 ;  /* 0x0005380401007387 */ /* 0x0003e60000100a00 */
[-C--:B------:R-:W-:Y:S01]  /*6bd0*/  LEA.HI.X.SX32 R15, R21, R27.reuse, 0x1, P4 ;  /* 0x0000001b150f7211 */ /* 0x080fe200020f0eff */
[----:B------:R-:W-:Y:S01]  /*6be0*/  IMAD.MOV.U32 R21, RZ, RZ, c[0x0][0x198] ;  /* 0x00006600ff157624 */ /* 0x000fe200078e00ff */
[----:B------:R3:W-:Y:S01]  /*6bf0*/  STL.64 [R1+0x1b00], R8 ;  /* 0x001b000801007387 */ /* 0x0007e20000100a00 */
[----:B------:R-:W-:Y:S02]  /*6c00*/  LEA.HI.X.SX32 R7, R19, R27, 0x1, P1 ;  /* 0x0000001b13077211 */ /* 0x000fe400008f0eff */
[----:B------:R-:W-:Y:S01]  /*6c10*/  IMAD R21, R21, 0xd3, RZ ;  /* 0x000000d315157824 */ /* 0x000fe200078e02ff */
[-C--:B-1----:R-:W-:Y:S01]  /*6c20*/  IADD3 R4, P0, R8, R26.reuse, RZ ;  /* 0x0000001a08047210 */ /* 0x082fe20007f1e0ff */
[----:B------:R-:W-:Y:S01]  /*6c30*/  IMAD R20, R20, 0x1ac, RZ ;  /* 0x000001ac14147824 */ /* 0x000fe200078e02ff */
[----:B---3--:R-:W-:-:S02]  /*6c40*/  IADD3 R8, P4, R22, R26, RZ ;  /* 0x0000001a16087210 */ /* 0x008fc40007f9e0ff */
[----:B------:R-:W-:Y:S01]  /*6c50*/  MOV R22, c[0x0][0x198] ;  /* 0x0000660000167a02 */ /* 0x000fe20000000f00 */
[----:B------:R1:W-:Y:S01]  /*6c60*/  STL.64 [R1+0x520], R6 ;  /* 0x0005200601007387 */ /* 0x0003e20000100a00 */
[----:B------:R-:W-:-:S03]  /*6c70*/  LEA.HI.X.SX32 R5, R21, R27, 0x1, P0 ;  /* 0x0000001b15057211 */ /* 0x000fc600000f0eff */
[----:B------:R-:W-:Y:S01]  /*6c80*/  IMAD R22, R22, 0x1b6, RZ ;  /* 0x000001b616167824 */ /* 0x000fe200078e02ff */
[----:B------:R3:W-:Y:S04]  /*6c90*/  STL.64 [R1+0x518], R14 ;  /* 0x0005180e01007387 */ /* 0x0007e80000100a00 */
[----:B------:R4:W-:Y:S01]  /*6ca0*/  STL.64 [R1+0x500], R4 ;  /* 0x0005000401007387 */ /* 0x0009e20000100a00 */
[----:B-1----:R-:W-:-:S04]  /*6cb0*/  IADD3 R6, P1, R20, R26, RZ ;  /* 0x0000001a14067210 */ /* 0x002fc80007f3e0ff */
[----:B------:R-:W-:Y:S02]  /*6cc0*/  LEA.HI.X.SX32 R7, R12, R27, 0x1, P1 ;  /* 0x0000001b0c077211 */ /* 0x000fe400008f0eff */
[----:B---3--:R-:W-:Y:S02]  /*6cd0*/  MOV R15, c[0x0][0x198] ;  /* 0x00006600000f7a02 */ /* 0x008fe40000000f00 */
[----:B------:R-:W-:Y:S02]  /*6ce0*/  MOV R12, c[0x0][0x198] ;  /* 0x00006600000c7a02 */ /* 0x000fe40000000f00 */
[----:B----4-:R-:W-:Y:S02]  /*6cf0*/  IADD3 R4, P0, R22, R26, RZ ;  /* 0x0000001a16047210 */ /* 0x010fe40007f1e0ff */
[----:B------:R-:W-:Y:S01]  /*6d00*/  MOV R22, c[0x0][0x198] ;  /* 0x0000660000167a02 */ /* 0x000fe20000000f00 */
[----:B------:R-:W-:Y:S01]  /*6d10*/  IMAD R15, R15, 0x1bc, RZ ;  /* 0x000001bc0f0f7824 */ /* 0x000fe200078e02ff */
[----:B------:R-:W-:Y:S01]  /*6d20*/  MOV R19, c[0x0][0x198] ;  /* 0x0000660000137a02 */ /* 0x000fe20000000f00 */
[----:B------:R-:W-:-:S02]  /*6d30*/  IMAD R12, R12, 0xdb, RZ ;  /* 0x000000db0c0c7824 */ /* 0x000fc400078e02ff */
[----:B------:R-:W-:Y:S01]  /*6d40*/  IMAD R22, R22, 0xd7, RZ ;  /* 0x000000d716167824 */ /* 0x000fe200078e02ff */
[----:B------:R1:W-:Y:S01]  /*6d50*/  STL.64 [R1+0x4e8], R6 ;  /* 0x0004e80601007387 */ /* 0x0003e20000100a00 */
[----:B------:R-:W-:Y:S01]  /*6d60*/  IMAD.MOV.U32 R14, RZ, RZ, c[0x0][0x198] ;  /* 0x00006600ff0e7624 */ /* 0x000fe200078e00ff */
[-C--:B------:R-:W-:Y:S01]  /*6d70*/  LEA.HI.X.SX32 R5, R12, R27.reuse, 0x1, P0 ;  /* 0x0000001b0c057211 */ /* 0x080fe200000f0eff */
[----:B------:R-:W-:Y:S01]  /*6d80*/  IMAD R19, R19, 0x1be, RZ ;  /* 0x000001be13137824 */ /* 0x000fe200078e02ff */
[----:B------:R-:W-:Y:S01]  /*6d90*/  LEA.HI.X.SX32 R9, R22, R27, 0x1, P4 ;  /* 0x0000001b16097211 */ /* 0x000fe200020f0eff */
[----:B------:R-:W-:Y:S02]  /*6da0*/  IMAD.MOV.U32 R12, RZ, RZ, c[0x0][0x198] ;  /* 0x00006600ff0c7624 */ /* 0x000fe400078e00ff */
[----:B------:R-:W-:Y:S01]  /*6db0*/  IMAD R14, R14, 0x1c6, RZ ;  /* 0x000001c60e0e7824 */ /* 0x000fe200078e02ff */
[----:B-1----:R-:W-:Y:S01]  /*6dc0*/  IADD3 R6, P1, R15, R26, RZ ;  /* 0x0000001a0f067210 */ /* 0x002fe20007f3e0ff */
[----:B------:R1:W-:Y:S01]  /*6dd0*/  STL.64 [R1+0x4e0], R8 ;  /* 0x0004e00801007387 */ /* 0x0003e20000100a00 */
[----:B------:R-:W-:-:S02]  /*6de0*/  IMAD R12, R12, 0x1cc, RZ ;  /* 0x000001cc0c0c7824 */ /* 0x000fc400078e02ff */
[----:B------:R-:W-:Y:S01]  /*6df0*/  LEA.HI.X.SX32 R7, R23, R27, 0x1, P1 ;  /* 0x0000001b17077211 */ /* 0x000fe200008f0eff */
[----:B------:R-:W-:Y:S04]  /*6e00*/  STL.64 [R1+0x1af0], R18 ;  /* 0x001af01201007387 */ /* 0x000fe80000100a00 */
[----:B------:R3:W-:Y:S04]  /*6e10*/  STL.64 [R1+0x4c8], R4 ;  /* 0x0004c80401007387 */ /* 0x0007e80000100a00 */
[----:B------:R-:W-:Y:S04]  /*6e20*/  STL.64 [R1+0x1af8], R14 ;  /* 0x001af80e01007387 */ /* 0x000fe80000100a00 */
[----:B------:R4:W-:Y:S01]  /*6e30*/  STL.64 [R1+0x4b0], R6 ;  /* 0x0004b00601007387 */ /* 0x0009e20000100a00 */
[----:B------:R-:W-:Y:S01]  /*6e40*/  IMAD.MOV.U32 R23, RZ, RZ, c[0x0][0x198] ;  /* 0x00006600ff177624 */ /* 0x000fe200078e00ff */
[----:B-1----:R-:W-:-:S02]  /*6e50*/  IADD3 R8, P4, R19, R26, RZ ;  /* 0x0000001a13087210 */ /* 0x002fc40007f9e0ff */
[-C--:B---3--:R-:W-:Y:S01]  /*6e60*/  IADD3 R4, P0, R14, R26.reuse, RZ ;  /* 0x0000001a0e047210 */ /* 0x088fe20007f1e0ff */
[----:B------:R-:W-:Y:S01]  /*6e70*/  IMAD R23, R23, 0xdf, RZ ;  /* 0x000000df17177824 */ /* 0x000fe200078e02ff */
[----:B----4-:R-:W-:Y:S02]  /*6e80*/  IADD3 R6, P1, R12, R26, RZ ;  /* 0x0000001a0c067210 */ /* 0x010fe40007f3e0ff */
[----:B------:R-:W-:Y:S02]  /*6e90*/  MOV R12, c[0x0][0x198] ;  /* 0x00006600000c7a02 */ /* 0x000fe40000000f00 */
[----:B------:R-:W-:-:S03]  /*6ea0*/  MOV R17, c[0x0][0x198] ;  /* 0x0000660000117a02 */ /* 0x000fc60000000f00 */
[----:B------:R-:W-:Y:S01]  /*6eb0*/  IMAD R12, R12, 0xe3, RZ ;  /* 0x000000e30c0c7824 */ /* 0x000fe200078e02ff */
[----:B------:R-:W-:Y:S01]  /*6ec0*/  LEA.HI.X.SX32 R9, R23, R27, 0x1, P4 ;  /* 0x0000001b17097211 */ /* 0x000fe200020f0eff */
[----:B------:R-:W-:-:S03]  /*6ed0*/  IMAD R17, R17, 0x1ce, RZ ;  /* 0x000001ce11117824 */ /* 0x000fc600078e02ff */
[----:B------:R-:W-:Y:S02]  /*6ee0*/  LEA.HI.X.SX32 R5, R12, R27, 0x1, P0 ;  /* 0x0000001b0c057211 */ /* 0x000fe400000f0eff */
[----:B------:R-:W-:Y:S01]  /*6ef0*/  MOV R12, c[0x0][0x198] ;  /* 0x00006600000c7a02 */ /* 0x000fe20000000f00 */
[----:B------:R1:W-:Y:S01]  /*6f00*/  STL.64 [R1+0x4a8], R8 ;  /* 0x0004a80801007387 */ /* 0x0003e20000100a00 */
[----:B------:R-:W-:-:S03]  /*6f10*/  MOV R10, c[0x0][0x198] ;  /* 0x00006600000a7a02 */ /* 0x000fc60000000f00 */
[----:B------:R-:W-:Y:S02]  /*6f20*/  IMAD R12, R12, 0xe7, RZ ;  /* 0x000000e70c0c7824 */ /* 0x000fe400078e02ff */
[----:B------:R-:W-:Y:S01]  /*6f30*/  IMAD R10, R10, 0x1d6, RZ ;  /* 0x000001d60a0a7824 */ /* 0x000fe200078e02ff */
[----:B-1----:R-:W-:-:S04]  /*6f40*/  IADD3 R8, P4, R17, R26, RZ ;  /* 0x0000001a11087210 */ /* 0x002fc80007f9e0ff */
[-C--:B------:R-:W-:Y:S01]  /*6f50*/  LEA.HI.X.SX32 R9, R12, R27.reuse, 0x1, P4 ;  /* 0x0000001b0c097211 */ /* 0x080fe200020f0eff */
[----:B------:R-:W-:Y:S01]  /*6f60*/  IMAD.MOV.U32 R12, RZ, RZ, c[0x0][0x198] ;  /* 0x00006600ff0c7624 */ /* 0x000fe200078e00ff */
[----:B------:R-:W-:Y:S01]  /*6f70*/  MOV R20, c[0x0][0x198] ;  /* 0x0000660000147a02 */ /* 0x000fe20000000f00 */
[----:B------:R-:W-:Y:S01]  /*6f80*/  STL.64 [R1+0x1ae8], R16 ;  /* 0x001ae81001007387 */ /* 0x000fe20000100a00 */
[----:B------:R-:W-:Y:S02]  /*6f90*/  IMAD.MOV.U32 R21, RZ, RZ, c[0x0][0x198] ;  /* 0x00006600ff157624 */ /* 0x000fe400078e00ff */
[----:B------:R-:W-:Y:S01]  /*6fa0*/  IMAD R12, R12, 0xeb, RZ ;  /* 0x000000eb0c0c7824 */ /* 0x000fe200078e02ff */
[----:B------:R1:W-:Y:S01]  /*6fb0*/  STL.64 [R1+0x490], R4 ;  /* 0x0004900401007387 */ /* 0x0003e20000100a00 */
[----:B------:R-:W-:Y:S01]  /*6fc0*/  LEA.HI.X.SX32 R7, R25, R27, 0x1, P1 ;  /* 0x0000001b19077211 */ /* 0x000fe200008f0eff */
[----:B------:R-:W-:Y:S02]  /*6fd0*/  IMAD R20, R20, 0x1dc, RZ ;  /* 0x000001dc14147824 */ /* 0x000fe400078e02ff */
[----:B------:R-:W-:Y:S01]  /*6fe0*/  IMAD R21, R21, 0x1de, RZ ;  /* 0x000001de15157824 */ /* 0x000fe200078e02ff */
[----:B------:R-:W-:Y:S01]  /*6ff0*/  STL [R1+0x1ae0], R10 ;  /* 0x001ae00a01007387 */ /* 0x000fe20000100800 */
[----:B-1----:R-:W-:-:S03]  /*7000*/  IADD3 R4, P0, R10, R26, RZ ;  /* 0x0000001a0a047210 */ /* 0x002fc60007f1e0ff */
[----:B------:R-:W-:Y:S01]  /*7010*/  STL [R1+0x1b18], R11 ;  /* 0x001b180b01007387 */ /* 0x000fe20000100800 */
[----:B------:R-:W-:-:S03]  /*7020*/  LEA.HI.X.SX32 R5, R12, R27, 0x1, P0 ;  /* 0x0000001b0c057211 */ /* 0x000fc600000f0eff */
[----:B------:R-:W-:Y:S01]  /*7030*/  STL.64 [R1+0xe0], R6 ;  /* 0x0000e00601007387 */ /* 0x000fe20000100a00 */
[----:B------:R-:W-:-:S03]  /*7040*/  MOV R2, c[0x0][0x198] ;  /* 0x0000660000027a02 */ /* 0x000fc60000000f00 */
[----:B------:R-:W-:Y:S04]  /*7050*/  STL.64 [R1+0x1ad8], R20 ;  /* 0x001ad81401007387 */ /* 0x000fe80000100a00 */
[----:B------:R-:W-:Y:S04]  /*7060*/  STL.64 [R1+0xd8], R8 ;  /* 0x0000d80801007387 */ /* 0x000fe80000100a00 */
[----:B------:R1:W-:Y:S01]  /*7070*/  STL.64 [R1+0xc8], R4 ;  /* 0x0000c80401007387 */ /* 0x0003e20000100a00 */
[----:B------:R-:W-:-:S03]  /*7080*/  IMAD R2, R2, 0x1e6, RZ ;  /* 0x000001e602027824 */ /* 0x000fc600078e02ff */
[----:B-1----:R0:W3:Y:S04]  /*7090*/  LDL.64 R4, [R1+0x60] ;  /* 0x0000600001047983 */ /* 0x0020e80000100a00 */
[----:B--2---:R-:W-:Y:S04]  /*70a0*/  STL.64 [R1+0x1b20], R2 ;  /* 0x001b200201007387 */ /* 0x004fe80000100a00 */
[----:B------:R0:W2:Y:S04]  /*70b0*/  LDL.64 R16, [R1+0x58] ;  /* 0x0000580001107983 */ /* 0x0000a80000100a00 */
[----:B------:R0:W4:Y:S04]  /*70c0*/  LDL.64 R8, [R1+0x50] ;  /* 0x0000500001087983 */ /* 0x0001280000100a00 */
[----:B------:R0:W5:Y:S01]  /*70d0*/  LDL.64 R18, [R1+0x48] ;  /* 0x0000480001127983 */ /* 0x0001620000100a00 */
[----:B------:R-:W-:-:S02]  /*70e0*/  IADD3 R6, P1, R20, R26, RZ ;  /* 0x0000001a14067210 */ /* 0x000fc40007f3e0ff */
[----:B------:R-:W-:Y:S02]  /*70f0*/  MOV R12, c[0x0][0x198] ;  /* 0x00006600000c7a02 */ /* 0x000fe40000000f00 */
[-C--:B------:R-:W-:Y:S02]  /*7100*/  LEA.HI.X.SX32 R7, R28, R27.reuse, 0x1, P1 ;  /* 0x0000001b1c077211 */ /* 0x080fe400008f0eff */
[----:B------:R-:W-:Y:S01]  /*7110*/  MOV R28, c[0x0][0x198] ;  /* 0x00006600001c7a02 */ /* 0x000fe20000000f00 */
[----:B------:R-:W-:Y:S01]  /*7120*/  IMAD R12, R12, 0xef, RZ ;  /* 0x000000ef0c0c7824 */ /* 0x000fe200078e02ff */
[-C--:B------:R-:W-:Y:S02]  /*7130*/  IADD3 R10, P4, R21, R26.reuse, RZ ;  /* 0x0000001a150a7210 */ /* 0x080fe40007f9e0ff */
[----:B------:R-:W-:Y:S01]  /*7140*/  IADD3 R14, P0, R2, R26, RZ ;  /* 0x0000001a020e7210 */ /* 0x000fe20007f1e0ff */
[----:B------:R-:W-:Y:S01]  /*7150*/  IMAD R28, R28, 0xf3, RZ ;  /* 0x000000f31c1c7824 */ /* 0x000fe200078e02ff */
[----:B------:R-:W-:Y:S01]  /*7160*/  LEA.HI.X.SX32 R11, R12, R27, 0x1, P4 ;  /* 0x0000001b0c0b7211 */ /* 0x000fe200020f0eff */
[----:B------:R1:W-:Y:S01]  /*7170*/  STL.64 [R1+0xc0], R6 ;  /* 0x0000c00601007387 */ /* 0x0003e20000100a00 */
[----:B------:R-:W-:-:S02]  /*7180*/  MOV R22, c[0x0][0x198] ;  /* 0x0000660000167a02 */ /* 0x000fc40000000f00 */
[----:B------:R-:W-:Y:S01]  /*7190*/  LEA.HI.X.SX32 R15, R28, R27, 0x1, P0 ;  /* 0x0000001b1c0f7211 */ /* 0x000fe200000f0eff */
[----:B------:R-:W-:Y:S01]  /*71a0*/  STL.64 [R1+0xb8], R10 ;  /* 0x0000b80a01007387 */ /* 0x000fe20000100a00 */
[----:B------:R-:W-:Y:S01]  /*71b0*/  MOV R23, c[0x0][0x198] ;  /* 0x0000660000177a02 */ /* 0x000fe20000000f00 */
[----:B------:R-:W-:Y:S02]  /*71c0*/  IMAD R22, R22, 0x1ec, RZ ;  /* 0x000001ec16167824 */ /* 0x000fe400078e02ff */
[----:B------:R0:W-:Y:S01]  /*71d0*/  STL.64 [R1+0xa8], R14 ;  /* 0x0000a80e01007387 */ /* 0x0001e20000100a00 */
[----:B------:R-:W-:Y:S02]  /*71e0*/  IMAD.MOV.U32 R28, RZ, RZ, c[0x0][0x198] ;  /* 0x00006600ff1c7624 */ /* 0x000fe400078e00ff */
[----:B------:R-:W-:Y:S01]  /*71f0*/  IMAD R23, R23, 0x1ee, RZ ;  /* 0x000001ee17177824 */ /* 0x000fe200078e02ff */
[----:B-1----:R-:W-:Y:S01]  /*7200*/  IADD3 R6, P1, R22, R26, RZ ;  /* 0x0000001a16067210 */ /* 0x002fe20007f3e0ff */
[----:B------:R-:W-:Y:S01]  /*7210*/  IMAD R28, R28, 0xf7, RZ ;  /* 0x000000f71c1c7824 */ /* 0x000fe200078e02ff */
[----:B0-----:R-:W-:-:S02]  /*7220*/  MOV R15, c[0x0][0x198] ;  /* 0x00006600000f7a02 */ /* 0x001fc40000000f00 */
[----:B------:R-:W-:-:S03]  /*7230*/  IADD3 R10, P4, R23, R26, RZ ;  /* 0x0000001a170a7210 */ /* 0x000fc60007f9e0ff */
[----:B------:R-:W-:Y:S01]  /*7240*/  IMAD R15, R15, 0xf6, RZ ;  /* 0x000000f60f0f7824 */ /* 0x000fe200078e02ff */
[----:B------:R-:W-:Y:S01]  /*7250*/  LEA.HI.X.SX32 R11, R28, R27, 0x1, P4 ;  /* 0x0000001b1c0b7211 */ /* 0x000fe200020f0eff */
[----:B------:R-:W-:-:S03]  /*7260*/  IMAD.MOV.U32 R12, RZ, RZ, c[0x0][0x198] ;  /* 0x00006600ff0c7624 */ /* 0x000fc600078e00ff */
[----:B------:R-:W-:Y:S01]  /*7270*/  LEA.HI.X.SX32 R7, R15, R27, 0x1, P1 ;  /* 0x0000001b0f077211 */ /* 0x000fe200008f0eff */
[----:B------:R-:W-:Y:S01]  /*7280*/  IMAD.MOV.U32 R25, RZ, RZ, c[0x0][0x198] ;  /* 0x00006600ff197624 */ /* 0x000fe200078e00ff */
[----:B------:R-:W-:Y:S01]  /*7290*/  MOV R15, c[0x0][0x198] ;  /* 0x00006600000f7a02 */ /* 0x000fe20000000f00 */
[----:B------:R-:W-:Y:S02]  /*72a0*/  IMAD R12, R12, 0x1fc, RZ ;  /* 0x000001fc0c0c7824 */ /* 0x000fe400078e02ff */
[----:B------:R-:W-:Y:S01]  /*72b0*/  STL.64 [R1+0x98], R6 ;  /* 0x0000980601007387 */ /* 0x000fe20000100a00 */
[----:B------:R-:W-:-:S03]  /*72c0*/  IMAD R25, R25, 0x1f6, RZ ;  /* 0x000001f619197824 */ /* 0x000fc600078e02ff */
[----:B------:R0:W-:Y:S01]  /*72d0*/  STL.64 [R1+0x90], R10 ;  /* 0x0000900a01007387 */ /* 0x0001e20000100a00 */
[----:B------:R-:W-:Y:S01]  /*72e0*/  IMAD R15, R15, 0xfe, RZ ;  /* 0x000000fe0f0f7824 */ /* 0x000fe200078e02ff */
[-C--:B------:R-:W-:Y:S02]  /*72f0*/  IADD3 R2, P0, R25, R26.reuse, RZ ;  /* 0x0000001a19027210 */ /* 0x080fe40007f1e0ff */
[----:B0-----:R-:W-:Y:S02]  /*7300*/  MOV R10, c[0x0][0x198] ;  /* 0x00006600000a7a02 */ /* 0x001fe40000000f00 */
[----:B------:R-:W-:-:S03]  /*7310*/  IADD3 R6, P1, R12, R26, RZ ;  /* 0x0000001a0c067210 */ /* 0x000fc60007f3e0ff */
[----:B------:R-:W-:Y:S01]  /*7320*/  IMAD R10, R10, 0xfb, RZ ;  /* 0x000000fb0a0a7824 */ /* 0x000fe200078e02ff */
[----:B------:R-:W-:Y:S01]  /*7330*/  LEA.HI.X.SX32 R7, R15, R27, 0x1, P1 ;  /* 0x0000001b0f077211 */ /* 0x000fe200008f0eff */
[----:B------:R-:W-:-:S03]  /*7340*/  IMAD.MOV.U32 R15, RZ, RZ, c[0x0][0x198] ;  /* 0x00006600ff0f7624 */ /* 0x000fc600078e00ff */
[----:B------:R-:W-:Y:S01]  /*7350*/  LEA.HI.X.SX32 R3, R10, R27, 0x1, P0 ;  /* 0x0000001b0a037211 */ /* 0x000fe200000f0eff */
[----:B------:R-:W-:Y:S01]  /*7360*/  IMAD R15, R15, 0x103, RZ ;  /* 0x000001030f0f7824 */ /* 0x000fe200078e02ff */
[----:B------:R-:W-:-:S03]  /*7370*/  MOV R0, c[0x0][0x198] ;  /* 0x0000660000007a02 */ /* 0x000fc60000000f00 */
[----:B------:R-:W-:Y:S02]  /*7380*/  STL.64 [R1+0x80], R2 ;  /* 0x0000800201007387 */ /* 0x000fe40000100a00 */
[----:B------:R-:W-:Y:S02]  /*7390*/  IMAD R0, R0, 0x1fe, RZ ;  /* 0x000001fe00007824 */ /* 0x000fe400078e02ff */
[----:B------:R0:W-:Y:S03]  /*73a0*/  STL.64 [R1+0x70], R6 ;  /* 0x0000700601007387 */ /* 0x0001e60000100a00 */
[----:B------:R-:W-:Y:S02]  /*73b0*/  IADD3 R20, P4, R0, R26, RZ ;  /* 0x0000001a00147210 */ /* 0x000fe40007f9e0ff */
[----:B0-----:R-:W-:-:S05]  /*73c0*/  MOV R6, c[0x0][0x198] ;  /* 0x0000660000067a02 */ /* 0x001fca0000000f00 */
[----:B------:R-:W-:-:S05]  /*73d0*/  IMAD R6, R6, 0xff, RZ ;  /* 0x000000ff06067824 */ /* 0x000fca00078e02ff */
[----:B------:R-:W-:Y:S01]  /*73e0*/  LEA.HI.X.SX32 R21, R6, R27, 0x1, P4 ;  /* 0x0000001b06157211 */ /* 0x000fe200020f0eff */
[----:B------:R-:W-:-:S04]  /*73f0*/  IMAD.MOV.U32 R14, RZ, RZ, c[0x0][0x198] ;  /* 0x00006600ff0e7624 */ /* 0x000fc800078e00ff */
[----:B------:R-:W-:Y:S01]  /*7400*/  STL.64 [R1+0x68], R20 ;  /* 0x0000681401007387 */ /* 0x000fe20000100a00 */
[----:B------:R-:W-:-:S05]  /*7410*/  IMAD R14, R14, 0x20e, RZ ;  /* 0x0000020e0e0e7824 */ /* 0x000fca00078e02ff */
[----:B------:R-:W-:Y:S02]  /*7420*/  IADD3 R2, P0, R14, R26, RZ ;  /* 0x0000001a0e027210 */ /* 0x000fe40007f1e0ff */
[----:B------:R-:W-:Y:S02]  /*7430*/  MOV R28, c[0x0][0x198] ;  /* 0x00006600001c7a02 */ /* 0x000fe40000000f00 */
[----:B------:R-:W-:-:S03]  /*7440*/  MOV R7, c[0x0][0x198] ;  /* 0x0000660000077a02 */ /* 0x000fc60000000f00 */
[----:B------:R-:W-:Y:S02]  /*7450*/  IMAD R28, R28, 0x216, RZ ;  /* 0x000002161c1c7824 */ /* 0x000fe400078e02ff */
[----:B------:R-:W-:-:S03]  /*7460*/  IMAD R7, R7, 0x218, RZ ;  /* 0x0000021807077824 */ /* 0x000fc600078e02ff */
[-C--:B------:R-:W-:Y:S02]  /*7470*/  IADD3 R10, P1, R28, R26.reuse, RZ ;  /* 0x0000001a1c0a7210 */ /* 0x080fe40007f3e0ff */
[----:B------:R-:W-:Y:S02]  /*7480*/  IADD3 R6, P4, R7, R26, RZ ;  /* 0x0000001a07067210 */ /* 0x000fe40007f9e0ff */
[----:B------:R-:W-:-:S05]  /*7490*/  MOV R28, c[0x0][0x198] ;  /* 0x00006600001c7a02 */ /* 0x000fca0000000f00 */
[----:B------:R-:W-:Y:S01]  /*74a0*/  IMAD R28, R28, 0x21a, RZ ;  /* 0x0000021a1c1c7824 */ /* 0x000fe200078e02ff */
[----:B---3--:R-:W-:Y:S01]  /*74b0*/  LEA.HI.X.SX32 R5, R15, R27, 0x1, P2 ;  /* 0x0000001b0f057211 */ /* 0x008fe200010f0eff */
[----:B------:R-:W-:Y:S01]  /*74c0*/  IMAD.MOV.U32 R4, RZ, RZ, c[0x0][0x198] ;  /* 0x00006600ff047624 */ /* 0x000fe200078e00ff */
[----:B------:R-:W-:-:S03]  /*74d0*/  MOV R15, c[0x0][0x198] ;  /* 0x00006600000f7a02 */ /* 0x000fc60000000f00 */
[----:B------:R-:W-:Y:S02]  /*74e0*/  IMAD R4, R4, 0x104, RZ ;  /* 0x0000010404047824 */ /* 0x000fe400078e02ff */
[----:B------:R-:W-:Y:S01]  /*74f0*/  IMAD R15, R15, 0x105, RZ ;  /* 0x000001050f0f7824 */ /* 0x000fe200078e02ff */
[----:B------:R-:W-:Y:S02]  /*7500*/  STL [R1+0x64], R5 ;  /* 0x0000640501007387 */ /* 0x000fe40000100800 */
[-C--:B--2---:R-:W-:Y:S02]  /*7510*/  LEA.HI.X.SX32 R17, R4, R27.reuse, 0x1, P3 ;  /* 0x0000001b04117211 */ /* 0x084fe400018f0eff */
[----:B----4-:R-:W-:-:S03]  /*7520*/  LEA.HI.X.SX32 R9, R15, R27, 0x1, P5 ;  /* 0x0000001b0f097211 */ /* 0x010fc600028f0eff */
[----:B------:R-:W-:Y:S01]  /*7530*/  STL [R1+0x5c], R17 ;  /* 0x00005c1101007387 */ /* 0x000fe20000100800 */
[----:B------:R-:W-:-:S03]  /*7540*/  MOV R15, c[0x0][0x198] ;  /* 0x00006600000f7a02 */ /* 0x000fc60000000f00 */
[----:B------:R0:W-:Y:S01]  /*7550*/  STL [R1+0x54], R9 ;  /* 0x0000540901007387 */ /* 0x0001e20000100800 */
[----:B------:R-:W-:Y:S02]  /*7560*/  IMAD.MOV.U32 R8, RZ, RZ, c[0x0][0x198] ;  /* 0x00006600ff087624 */ /* 0x000fe400078e00ff */
[----:B------:R-:W-:Y:S01]  /*7570*/  IMAD R15, R15, 0x106, RZ ;  /* 0x000001060f0f7824 */ /* 0x000fe200078e02ff */
[----:B0-----:R-:W-:Y:S01]  /*7580*/  MOV R9, c[0x0][0x198] ;  /* 0x0000660000097a02 */ /* 0x001fe20000000f00 */
[----:B------:R-:W-:-:S04]  /*7590*/  IMAD R8, R8, 0x226, RZ ;  /* 0x0000022608087824 */ /* 0x000fc800078e02ff */
[----:B------:R-:W-:Y:S01]  /*75a0*/  IMAD R9, R9, 0x107, RZ ;  /* 0x0000010709097824 */ /* 0x000fe200078e02ff */
[----:B-----5:R-:W-:-:S04]  /*75b0*/  LEA.HI.X.SX32 R19, R15, R27, 0x1, P6 ;  /* 0x0000001b0f137211 */ /* 0x020fc800030f0eff */
[----:B------:R-:W-:Y:S02]  /*75c0*/  LEA.HI.X.SX32 R3, R9, R27, 0x1, P0 ;  /* 0x0000001b09037211 */ /* 0x000fe400000f0eff */
[----:B------:R-:W-:Y:S02]  /*75d0*/  IADD3 R14, P6, R8, R26, RZ ;  /* 0x0000001a080e7210 */ /* 0x000fe40007fde0ff */
[----:B------:R-:W-:Y:S01]  /*75e0*/  MOV R8, c[0x0][0x198] ;  /* 0x0000660000087a02 */ /* 0x000fe20000000f00 */
[----:B------:R-:W-:Y:S04]  /*75f0*/  STL.64 [R1+0x40], R2 ;  /* 0x0000400201007387 */ /* 0x000fe80000100a00 */
[----:B------:R0:W-:Y:S01]  /*7600*/  STL [R1+0x4c], R19 ;  /* 0x00004c1301007387 */ /* 0x0001e20000100800 */
[----:B------:R-:W-:-:S02]  /*7610*/  IMAD R8, R8, 0x10b, RZ ;  /* 0x0000010b08087824 */ /* 0x000fc400078e02ff */
[----:B0-----:R-:W-:-:S04]  /*7620*/  IMAD.MOV.U32 R19, RZ, RZ, c[0x0][0x198] ;  /* 0x00006600ff137624 */ /* 0x001fc800078e00ff */
[----:B------:R-:W-:Y:S01]  /*7630*/  IMAD R19, R19, 0x10c, RZ ;  /* 0x0000010c13137824 */ /* 0x000fe200078e02ff */
[-C--:B------:R-:W-:Y:S02]  /*7640*/  LEA.HI.X.SX32 R11, R8, R27.reuse, 0x1, P1 ;  /* 0x0000001b080b7211 */ /* 0x080fe400008f0eff */
[----:B------:R-:W-:Y:S02]  /*7650*/  MOV R5, c[0x0][0x198] ;  /* 0x0000660000057a02 */ /* 0x000fe40000000f00 */
[----:B------:R-:W-:Y:S01]  /*7660*/  LEA.HI.X.SX32 R7, R19, R27, 0x1, P4 ;  /* 0x0000001b13077211 */ /* 0x000fe200020f0eff */
[----:B------:R-:W-:Y:S01]  /*7670*/  STL.64 [R1+0x38], R10 ;  /* 0x0000380a01007387 */ /* 0x000fe20000100a00 */
[----:B------:R-:W-:Y:S01]  /*7680*/  MOV R19, c[0x0][0x198] ;  /* 0x0000660000137a02 */ /* 0x000fe20000000f00 */
[----:B------:R-:W-:Y:S02]  /*7690*/  IMAD R5, R5, 0x21c, RZ ;  /* 0x0000021c05057824 */ /* 0x000fe400078e02ff */
[----:B------:R0:W-:Y:S01]  /*76a0*/  STL.64 [R1+0x30], R6 ;  /* 0x0000300601007387 */ /* 0x0001e20000100a00 */
[-C--:B------:R-:W-:Y:S01]  /*76b0*/  IADD3 R20, P2, R28, R26.reuse, RZ ;  /* 0x0000001a1c147210 */ /* 0x080fe20007f5e0ff */
[----:B------:R-:W-:Y:S01]  /*76c0*/  IMAD R19, R19, 0x10e, RZ ;  /* 0x0000010e13137824 */ /* 0x000fe200078e02ff */
[----:B------:R-:W-:Y:S01]  /*76d0*/  IADD3 R4, P3, R5, R26, RZ ;  /* 0x0000001a05047210 */ /* 0x000fe20007f7e0ff */
[----:B0-----:R-:W-:-:S04]  /*76e0*/  IMAD.MOV.U32 R6, RZ, RZ, c[0x0][0x198] ;  /* 0x00006600ff067624 */ /* 0x001fc800078e00ff */
[----:B------:R-:W-:Y:S01]  /*76f0*/  IMAD R6, R6, 0x10d, RZ ;  /* 0x0000010d06067824 */ /* 0x000fe200078e02ff */
[----:B------:R-:W-:-:S04]  /*7700*/  LEA.HI.X.SX32 R5, R19, R27, 0x1, P3 ;  /* 0x0000001b13057211 */ /* 0x000fc800018f0eff */
[----:B------:R-:W-:Y:S01]  /*7710*/  LEA.HI.X.SX32 R21, R6, R27, 0x1, P2 ;  /* 0x0000001b06157211 */ /* 0x000fe200010f0eff */
[----:B------:R-:W-:Y:S01]  /*7720*/  IMAD.MOV.U32 R28, RZ, RZ, c[0x0][0x198] ;  /* 0x00006600ff1c7624 */ /* 0x000fe200078e00ff */
[----:B------:R-:W-:-:S03]  /*7730*/  MOV R19, c[0x0][0x198] ;  /* 0x0000660000137a02 */ /* 0x000fc60000000f00 */
[----:B------:R-:W-:Y:S01]  /*7740*/  STL.64 [R1+0xbc8], R20 ;  /* 0x000bc81401007387 */ /* 0x000fe20000100a00 */
[----:B------:R-:W-:-:S03]  /*7750*/  IMAD R28, R28, 0x21e, RZ ;  /* 0x0000021e1c1c7824 */ /* 0x000fc600078e02ff */
[----:B------:R0:W-:Y:S01]  /*7760*/  STL.64 [R1+0xbd0], R4 ;  /* 0x000bd00401007387 */ /* 0x0001e20000100a00 */
[----:B------:R-:W-:Y:S01]  /*7770*/  IMAD R19, R19, 0x113, RZ ;  /* 0x0000011313137824 */ /* 0x000fe200078e02ff */
[----:B------:R-:W-:Y:S02]  /*7780*/  IADD3 R16, P5, R28, R26, RZ ;  /* 0x0000001a1c107210 */ /* 0x000fe40007fbe0ff */
[----:B0-----:R-:W-:-:S05]  /*7790*/  MOV R4, c[0x0][0x198] ;  /* 0x0000660000047a02 */ /* 0x001fca0000000f00 */
[----:B------:R-:W-:Y:S01]  /*77a0*/  IMAD R4, R4, 0x10f, RZ ;  /* 0x0000010f04047824 */ /* 0x000fe200078e02ff */
[----:B------:R-:W-:-:S04]  /*77b0*/  LEA.HI.X.SX32 R15, R19, R27, 0x1, P6 ;  /* 0x0000001b130f7211 */ /* 0x000fc800030f0eff */
[----:B------:R-:W-:Y:S02]  /*77c0*/  LEA.HI.X.SX32 R17, R4, R27, 0x1, P5 ;  /* 0x0000001b04117211 */ /* 0x000fe400028f0eff */
[----:B------:R-:W-:Y:S02]  /*77d0*/  MOV R28, c[0x0][0x198] ;  /* 0x00006600001c7a02 */ /* 0x000fe40000000f00 */
[----:B------:R-:W-:Y:S01]  /*77e0*/  MOV R9, c[0x0][0x198] ;  /* 0x0000660000097a02 */ /* 0x000fe20000000f00 */
[----:B------:R-:W-:Y:S01]  /*77f0*/  STL.64 [R1+0xbd8], R16 ;  /* 0x000bd81001007387 */ /* 0x000fe20000100a00 */
[----:B------:R-:W-:-:S03]  /*7800*/  IMAD.MOV.U32 R19, RZ, RZ, c[0x0][0x198] ;  /* 0x00006600ff137624 */ /* 0x000fc600078e00ff */
[----:B------:R0:W-:Y:S01]  /*7810*/  STL.64 [R1+0x28], R14 ;  /* 0x0000280e01007387 */ /* 0x0001e20000100a00 */
[----:B------:R-:W-:Y:S02]  /*7820*/  IMAD R28, R28, 0x228, RZ ;  /* 0x000002281c1c7824 */ /* 0x000fe400078e02ff */
[----:B------:R-:W-:Y:S02]  /*7830*/  IMAD R9, R9, 0x22a, RZ ;  /* 0x0000022a09097824 */ /* 0x000fe400078e02ff */
[----:B------:R-:W-:Y:S01]  /*7840*/  IMAD R19, R19, 0x115, RZ ;  /* 0x0000011513137824 */ /* 0x000fe200078e02ff */
[-C--:B------:R-:W-:Y:S02]  /*7850*/  IADD3 R2, P0, R28, R26.reuse, RZ ;  /* 0x0000001a1c027210 */ /* 0x080fe40007f1e0ff */
[----:B0-----:R-:W-:Y:S02]  /*7860*/  MOV R15, c[0x0][0x198] ;  /* 0x00006600000f7a02 */ /* 0x001fe40000000f00 */
[----:B------:R-:W-:-:S03]  /*7870*/  IADD3 R8, P1, R9, R26, RZ ;  /* 0x0000001a09087210 */ /* 0x000fc60007f3e0ff */
[----:B------:R-:W-:Y:S01]  /*7880*/  IMAD R15, R15, 0x114, RZ ;  /* 0x000001140f0f7824 */ /* 0x000fe200078e02ff */
[-C--:B------:R-:W-:Y:S02]  /*7890*/  LEA.HI.X.SX32 R9, R19, R27.reuse, 0x1, P1 ;  /* 0x0000001b13097211 */ /* 0x080fe400008f0eff */
[----:B------:R-:W-:Y:S02]  /*78a0*/  MOV R28, c[0x0][0x198] ;  /* 0x00006600001c7a02 */ /* 0x000fe40000000f00 */
[----:B------:R-:W-:Y:S02]  /*78b0*/  LEA.HI.X.SX32 R3, R15, R27, 0x1, P0 ;  /* 0x0000001b0f037211 */ /* 0x000fe400000f0eff */
[----:B------:R-:W-:Y:S01]  /*78c0*/  MOV R7, c[0x0][0x198] ;  /* 0x0000660000077a02 */ /* 0x000fe20000000f00 */
[----:B------:R-:W-:Y:S02]  /*78d0*/  IMAD R28, R28, 0x22c, RZ ;  /* 0x0000022c1c1c7824 */ /* 0x000fe400078e02ff */
[----:B------:R-:W-:Y:S01]  /*78e0*/  STL.64 [R1+0xbe8], R2 ;  /* 0x000be80201007387 */ /* 0x000fe20000100a00 */
[----:B------:R-:W-:Y:S01]  /*78f0*/  MOV R19, c[0x0][0x198] ;  /* 0x0000660000137a02 */ /* 0x000fe20000000f00 */
[----:B------:R-:W-:-:S02]  /*7900*/  IMAD R7, R7, 0x22e, RZ ;  /* 0x0000022e07077824 */ /* 0x000fc400078e02ff */
        /* <DEDUP_REMOVED lines=8> */
[----:B------:R-:W-:Y:S02]  /*7990*/  IMAD.MOV.U32 R28, RZ, RZ, c[0x0][0x198] ;  /* 0x00006600ff1c7624 */ /* 0x000fe400078e00ff */
[----:B------:R-:W-:Y:S02]  /*79a0*/  IMAD.MOV.U32 R5, RZ, RZ, c[0x0][0x198] ;  /* 0x00006600ff057624 */ /* 0x000fe400078e00ff */
[----:B------:R-:W-:Y:S01]  /*79b0*/  STL.64 [R1+0xce0], R10 ;  /* 0x000ce00a01007387 */ /* 0x000fe20000100a00 */
[----:B------:R-:W-:Y:S01]  /*79c0*/  IMAD R28, R28, 0x236, RZ ;  /* 0x000002361c1c7824 */ /* 0x000fe200078e02ff */
[----:B------:R-:W-:Y:S02]  /*79d0*/  MOV R19, c[0x0][0x198] ;  /* 0x0000660000137a02 */ /* 0x000fe40000000f00 */
[----:B------:R0:W-:Y:S01]  /*79e0*/  STL.64 [R1+0xce8], R6 ;  /* 0x000ce80601007387 */ /* 0x0001e20000100a00 */
[----:B------:R-:W-:Y:S01]  /*79f0*/  IMAD R5, R5, 0x238, RZ ;  /* 0x0000023805057824 */ /* 0x000fe200078e02ff */
[----:B------:R-:W-:Y:S01]  /*7a00*/  IADD3 R20, P3, R28, R26, RZ ;  /* 0x0000001a1c147210 */ /* 0x000fe20007f7e0ff */
[----:B------:R-:W-:Y:S01]  /*7a10*/  IMAD R19, R19, 0x11c, RZ ;  /* 0x0000011c13137824 */ /* 0x000fe200078e02ff */
[----:B0-----:R-:W-:-:S02]  /*7a20*/  MOV R6, c[0x0][0x198] ;  /* 0x0000660000067a02 */ /* 0x001fc40000000f00 */
        /* <DEDUP_REMOVED lines=8> */
[----:B------:R-:W-:-:S03]  /*7ab0*/  IMAD.MOV.U32 R19, RZ, RZ, c[0x0][0x198] ;  /* 0x00006600ff137624 */ /* 0x000fc600078e00ff */
[----:B------:R0:W-:Y:S01]  /*7ac0*/  STL.64 [R1+0xbf0], R4 ;  /* 0x000bf00401007387 */ /* 0x0001e20000100a00 */
[----:B------:R-:W-:Y:S01]  /*7ad0*/  IMAD R28, R28, 0x23a, RZ ;  /* 0x0000023a1c1c7824 */ /* 0x000fe200078e02ff */
[----:B------:R-:W-:Y:S01]  /*7ae0*/  IADD3 R2, P0, R18, R26, RZ ;  /* 0x0000001a12027210 */ /* 0x000fe20007f1e0ff */
[----:B------:R-:W-:-:S03]  /*7af0*/  IMAD R19, R19, 0x11e, RZ ;  /* 0x0000011e13137824 */ /* 0x000fc600078e02ff */
[----:B------:R-:W-:Y:S02]  /*7b00*/  IADD3 R16, P6, R28, R26, RZ ;  /* 0x0000001a1c107210 */ /* 0x000fe40007fde0ff */
[----:B0-----:R-:W-:-:S05]  /*7b10*/  MOV R4, c[0x0][0x198] ;  /* 0x0000660000047a02 */ /* 0x001fca0000000f00 */
[----:B------:R-:W-:Y:S01]  /*7b20*/  IMAD R4, R4, 0x11d, RZ ;  /* 0x0000011d04047824 */ /* 0x000fe200078e02ff */
[-C--:B------:R-:W-:Y:S02]  /*7b30*/  LEA.HI.X.SX32 R3, R19, R27.reuse, 0x1, P0 ;  /* 0x0000001b13037211 */ /* 0x080fe400000f0eff */
[----:B------:R-:W-:Y:S02]  /*7b40*/  MOV R28, c[0x0][0x198] ;  /* 0x00006600001c7a02 */ /* 0x000fe40000000f00 */
[----:B------:R-:W-:Y:S02]  /*7b50*/  LEA.HI.X.SX32 R17, R4, R27, 0x1, P6 ;  /* 0x0000001b04117211 */ /* 0x000fe400030f0eff */
[----:B------:R-:W-:Y:S01]  /*7b60*/  MOV R9, c[0x0][0x198] ;  /* 0x0000660000097a02 */ /* 0x000fe20000000f00 */
[----:B------:R-:W-:Y:S01]  /*7b70*/  STL.64 [R1+0xdd8], R2 ;  /* 0x000dd80201007387 */ /* 0x000fe20000100a00 */
[----:B------:R-:W-:Y:S01]  /*7b80*/  IMAD R28, R28, 0x23e, RZ ;  /* 0x0000023e1c1c7824 */ /* 0x000fe200078e02ff */
[----:B------:R-:W-:-:S02]  /*7b90*/  MOV R19, c[0x0][0x198] ;  /* 0x0000660000137a02 */ /* 0x000fc40000000f00 */
[----:B------:R0:W-:Y:S01]  /*7ba0*/  STL.64 [R1+0xcf0], R16 ;  /* 0x000cf01001007387 */ /* 0x0001e20000100a00 */
[----:B------:R-:W-:Y:S01]  /*7bb0*/  IMAD R9, R9, 0x246, RZ ;  /* 0x0000024609097824 */ /* 0x000fe200078e02ff */
[----:B------:R-:W-:Y:S01]  /*7bc0*/  IADD3 R14, P1, R28, R26, RZ ;  /* 0x0000001a1c0e7210 */ /* 0x000fe20007f3e0ff */
[----:B------:R-:W-:-:S03]  /*7bd0*/  IMAD R19, R19, 0x123, RZ ;  /* 0x0000012313137824 */ /* 0x000fc600078e02ff */
        /* <DEDUP_REMOVED lines=37> */
[----:B------:R-:W-:-:S03]  /*7e30*/  MOV R19, c[0x0][0x198] ;  /* 0x0000660000137a02 */ /* 0x000fc60000000f00 */
[----:B------:R0:W-:Y:S01]  /*7e40*/  STL.64 [R1+0xdf0], R4 ;  /* 0x000df00401007387 */ /* 0x0001e20000100a00 */
[----:B------:R-:W-:Y:S01]  /*7e50*/  IMAD R18, R18, 0x258, RZ ;  /* 0x0000025812127824 */ /* 0x000fe200078e02ff */
[-C--:B------:R-:W-:Y:S01]  /*7e60*/  IADD3 R2, P0, R28, R26.reuse, RZ ;  /* 0x0000001a1c027210 */ /* 0x080fe20007f1e0ff */
[----:B------:R-:W-:Y:S02]  /*7e70*/  IMAD R19, R19, 0x12c, RZ ;  /* 0x0000012c13137824 */ /* 0x000fe400078e02ff */
[----:B0-----:R-:W-:Y:S01]  /*7e80*/  IMAD.MOV.U32 R4, RZ, RZ, c[0x0][0x198] ;  /* 0x00006600ff047624 */ /* 0x001fe200078e00ff */
[----:B------:R-:W-:-:S03]  /*7e90*/  IADD3 R14, P1, R18, R26, RZ ;  /* 0x0000001a120e7210 */ /* 0x000fc60007f3e0ff */
[----:B------:R-:W-:Y:S01]  /*7ea0*/  IMAD R4, R4, 0x12b, RZ ;  /* 0x0000012b04047824 */ /* 0x000fe200078e02ff */
[----:B------:R-:W-:Y:S01]  /*7eb0*/  LEA.HI.X.SX32 R15, R19, R27, 0x1, P1 ;  /* 0x0000001b130f7211 */ /* 0x000fe200008f0eff */
[----:B------:R-:W-:-:S03]  /*7ec0*/  IMAD.MOV.U32 R28, RZ, RZ, c[0x0][0x198] ;  /* 0x00006600ff1c7624 */ /* 0x000fc600078e00ff */
[----:B------:R-:W-:Y:S01]  /*7ed0*/  LEA.HI.X.SX32 R3, R4, R27, 0x1, P0 ;  /* 0x0000001b04037211 */ /* 0x000fe200000f0eff */
[----:B------:R-:W-:Y:S02]  /*7ee0*/  IMAD.MOV.U32 R9, RZ, RZ, c[0x0][0x198] ;  /* 0x00006600ff097624 */ /* 0x000fe400078e00ff */
[----:B------:R-:W-:Y:S02]  /*7ef0*/  IMAD R28, R28, 0x25a, RZ ;  /* 0x0000025a1c1c7824 */ /* 0x000fe400078e02ff */
[----:B------:R0:W-:Y:S01]  /*7f00*/  STL.64 [R1+0x10], R2 ;  /* 0x0000100201007387 */ /* 0x0001e20000100a00 */
[----:B------:R-:W-:Y:S02]  /*7f10*/  IMAD R9, R9, 0x25c, RZ ;  /* 0x0000025c09097824 */ /* 0x000fe400078e02ff */
[-C--:B------:R-:W-:Y:S02]  /*7f20*/  IADD3 R16, P4, R28, R26.reuse, RZ ;  /* 0x0000001a1c107210 */ /* 0x080fe40007f9e0ff */
[----:B------:R-:W-:Y:S01]  /*7f30*/  MOV R28, c[0x0][0x198] ;  /* 0x00006600001c7a02 */ /* 0x000fe20000000f00 */
[----:B0-----:R-:W2:Y:S04]  /*7f40*/  LDL.LU.64 R2, [R1+0x1b20] ;  /* 0x001b200001027983 */ /* 0x001ea80000300a00 */
[----:B------:R0:W-:Y:S01]  /*7f50*/  STL.64 [R1+0xc00], R14 ;  /* 0x000c000e01007387 */ /* 0x0001e20000100a00 */
[----:B------:R-:W-:Y:S01]  /*7f60*/  IADD3 R8, P2, R9, R26, RZ ;  /* 0x0000001a09087210 */ /* 0x000fe20007f5e0ff */
[----:B------:R-:W-:Y:S01]  /*7f70*/  IMAD R28, R28, 0x25e, RZ ;  /* 0x0000025e1c1c7824 */ /* 0x000fe200078e02ff */
[----:B0-----:R-:W-:-:S05]  /*7f80*/  MOV R14, c[0x0][0x198] ;  /* 0x00006600000e7a02 */ /* 0x001fca0000000f00 */
[----:B------:R-:W-:Y:S01]  /*7f90*/  IMAD R14, R14, 0x12d, RZ ;  /* 0x0000012d0e0e7824 */ /* 0x000fe200078e02ff */
[-C--:B------:R-:W-:Y:S02]  /*7fa0*/  LEA.HI.X.SX32 R9, R24, R27.reuse, 0x1, P2 ;  /* 0x0000001b18097211 */ /* 0x080fe400010f0eff */
[----:B------:R-:W-:Y:S02]  /*7fb0*/  MOV R7, c[0x0][0x198] ;  /* 0x0000660000077a02 */ /* 0x000fe40000000f00 */
[----:B------:R-:W-:Y:S01]  /*7fc0*/  LEA.HI.X.SX32 R17, R14, R27, 0x1, P4 ;  /* 0x0000001b0e117211 */ /* 0x000fe200020f0eff */
[----:B------:R-:W-:Y:S01]  /*7fd0*/  STL.64 [R1+0xdf8], R8 ;  /* 0x000df80801007387 */ /* 0x000fe20000100a00 */
[----:B------:R-:W-:Y:S02]  /*7fe0*/  IADD3 R10, P3, R28, R26, RZ ;  /* 0x0000001a1c0a7210 */ /* 0x000fe40007f7e0ff */
[----:B------:R-:W-:Y:S01]  /*7ff0*/  MOV R28, c[0x0][0x198] ;  /* 0x00006600001c7a02 */ /* 0x000fe20000000f00 */
[----:B------:R0:W-:Y:S01]  /*8000*/  STL.64 [R1+0xd00], R16 ;  /* 0x000d001001007387 */ /* 0x0001e20000100a00 */
[----:B------:R-:W-:Y:S01]  /*8010*/  MOV R24, c[0x0][0x198] ;  /* 0x0000660000187a02 */ /* 0x000fe20000000f00 */
[----:B------:R-:W-:-:S02]  /*8020*/  IMAD R7, R7, 0x266, RZ ;  /* 0x0000026607077824 */ /* 0x000fc400078e02ff */
[----:B------:R-:W-:Y:S01]  /*8030*/  IMAD R28, R28, 0x268, RZ ;  /* 0x000002681c1c7824 */ /* 0x000fe200078e02ff */
[----:B------:R-:W-:Y:S01]  /*8040*/  MOV R5, c[0x0][0x198] ;  /* 0x0000660000057a02 */ /* 0x000fe20000000f00 */
[----:B------:R-:W-:Y:S01]  /*8050*/  IMAD R24, R24, 0x133, RZ ;  /* 0x0000013318187824 */ /* 0x000fe200078e02ff */
[----:B0-----:R-:W-:Y:S02]  /*8060*/  MOV R16, c[0x0][0x198] ;  /* 0x0000660000107a02 */ /* 0x001fe40000000f00 */
[----:B------:R-:W-:-:S03]  /*8070*/  IADD3 R6, P5, R7, R26, RZ ;  /* 0x0000001a07067210 */ /* 0x000fc60007fbe0ff */
[----:B------:R-:W-:Y:S01]  /*8080*/  IMAD R16, R16, 0x12f, RZ ;  /* 0x0000012f10107824 */ /* 0x000fe200078e02ff */
[-C--:B------:R-:W-:Y:S01]  /*8090*/  IADD3 R20, P6, R28, R26.reuse, RZ ;  /* 0x0000001a1c147210 */ /* 0x080fe20007fde0ff */
[----:B------:R-:W-:Y:S01]  /*80a0*/  IMAD.MOV.U32 R28, RZ, RZ, c[0x0][0x198] ;  /* 0x00006600ff1c7624 */ /* 0x000fe200078e00ff */
[-C--:B------:R-:W-:Y:S01]  /*80b0*/  LEA.HI.X.SX32 R7, R24, R27.reuse, 0x1, P5 ;  /* 0x0000001b18077211 */ /* 0x080fe200028f0eff */
[----:B------:R-:W-:Y:S01]  /*80c0*/  IMAD R5, R5, 0x26a, RZ ;  /* 0x0000026a05057824 */ /* 0x000fe200078e02ff */
[----:B------:R-:W-:Y:S01]  /*80d0*/  LEA.HI.X.SX32 R11, R16, R27, 0x1, P3 ;  /* 0x0000001b100b7211 */ /* 0x000fe200018f0eff */
[----:B------:R-:W-:Y:S01]  /*80e0*/  IMAD.MOV.U32 R24, RZ, RZ, c[0x0][0x198] ;  /* 0x00006600ff187624 */ /* 0x000fe200078e00ff */
[----:B------:R-:W-:Y:S01]  /*80f0*/  MOV R16, c[0x0][0x198] ;  /* 0x0000660000107a02 */ /* 0x000fe20000000f00 */
[----:B------:R-:W-:Y:S01]  /*8100*/  IMAD R28, R28, 0x26c, RZ ;  /* 0x0000026c1c1c7824 */ /* 0x000fe200078e02ff */
[----:B------:R-:W-:Y:S01]  /*8110*/  IADD3 R4, P0, R5, R26, RZ ;  /* 0x0000001a05047210 */ /* 0x000fe20007f1e0ff */
[----:B------:R-:W-:-:S02]  /*8120*/  IMAD R24, R24, 0x135, RZ ;  /* 0x0000013518187824 */ /* 0x000fc400078e02ff */
[----:B------:R-:W-:Y:S01]  /*8130*/  IMAD R16, R16, 0x134, RZ ;  /* 0x0000013410107824 */ /* 0x000fe200078e02ff */
[----:B------:R-:W-:Y:S02]  /*8140*/  IADD3 R18, P1, R28, R26, RZ ;  /* 0x0000001a1c127210 */ /* 0x000fe40007f3e0ff */
[-C--:B------:R-:W-:Y:S02]  /*8150*/  LEA.HI.X.SX32 R5, R24, R27.reuse, 0x1, P0 ;  /* 0x0000001b18057211 */ /* 0x080fe400000f0eff */
[-C--:B------:R-:W-:Y:S01]  /*8160*/  LEA.HI.X.SX32 R21, R16, R27.reuse, 0x1, P6 ;  /* 0x0000001b10157211 */ /* 0x080fe200030f0eff */
[----:B------:R-:W-:Y:S01]  /*8170*/  STL.64 [R1+0xe00], R10 ;  /* 0x000e000a01007387 */ /* 0x000fe20000100a00 */
[----:B------:R-:W-:Y:S02]  /*8180*/  LEA.HI.X.SX32 R19, R29, R27, 0x1, P1 ;  /* 0x0000001b1d137211 */ /* 0x000fe400008f0eff */
[----:B------:R-:W-:Y:S01]  /*8190*/  MOV R15, c[0x0][0x198] ;  /* 0x00006600000f7a02 */ /* 0x000fe20000000f00 */
[----:B------:R-:W-:Y:S04]  /*81a0*/  STL.64 [R1+0x8], R6 ;  /* 0x0000080601007387 */ /* 0x000fe80000100a00 */
[----:B------:R-:W-:Y:S01]  /*81b0*/  STL.64 [R1+0xd08], R4 ;  /* 0x000d080401007387 */ /* 0x000fe20000100a00 */
[----:B------:R-:W-:-:S03]  /*81c0*/  IMAD R15, R15, 0x26e, RZ ;  /* 0x0000026e0f0f7824 */ /* 0x000fc600078e02ff */
[----:B------:R-:W-:Y:S04]  /*81d0*/  STL.64 [R1+0xc08], R20 ;  /* 0x000c081401007387 */ /* 0x000fe80000100a00 */
[----:B------:R0:W-:Y:S01]  /*81e0*/  STL.64 [R1+0xe08], R18 ;  /* 0x000e081201007387 */ /* 0x0001e20000100a00 */
[----:B------:R-:W-:Y:S01]  /*81f0*/  IADD3 R14, P4, R15, R26, RZ ;  /* 0x0000001a0f0e7210 */ /* 0x000fe20007f9e0ff */
[----:B------:R-:W-:Y:S02]  /*8200*/  IMAD.MOV.U32 R28, RZ, RZ, c[0x0][0x198] ;  /* 0x00006600ff1c7624 */ /* 0x000fe400078e00ff */
[----:B------:R-:W-:Y:S01]  /*8210*/  IMAD.MOV.U32 R17, RZ, RZ, c[0x0][0x198] ;  /* 0x00006600ff117624 */ /* 0x000fe200078e00ff */
[----:B0-----:R-:W-:Y:S02]  /*8220*/  MOV R18, c[0x0][0x198] ;  /* 0x0000660000127a02 */ /* 0x001fe40000000f00 */
[----:B------:R-:W-:-:S03]  /*8230*/  MOV R19, c[0x0][0x198] ;  /* 0x0000660000137a02 */ /* 0x000fc60000000f00 */
[----:B------:R-:W-:Y:S02]  /*8240*/  IMAD R18, R18, 0x137, RZ ;  /* 0x0000013712127824 */ /* 0x000fe400078e02ff */
[----:B------:R-:W-:Y:S02]  /*8250*/  IMAD R28, R28, 0x276, RZ ;  /* 0x000002761c1c7824 */ /* 0x000fe400078e02ff */
[----:B------:R-:W-:Y:S01]  /*8260*/  IMAD.MOV.U32 R24, RZ, RZ, c[0x0][0x198] ;  /* 0x00006600ff187624 */ /* 0x000fe200078e00ff */
[----:B------:R-:W-:Y:S01]  /*8270*/  LEA.HI.X.SX32 R15, R18, R27, 0x1, P4 ;  /* 0x0000001b120f7211 */ /* 0x000fe200020f0eff */
[----:B------:R-:W-:Y:S02]  /*8280*/  IMAD R19, R19, 0x288, RZ ;  /* 0x0000028813137824 */ /* 0x000fe400078e02ff */
[----:B------:R-:W-:Y:S02]  /*8290*/  IMAD R17, R17, 0x278, RZ ;  /* 0x0000027811117824 */ /* 0x000fe400078e02ff */
[----:B------:R-:W-:Y:S01]  /*82a0*/  IMAD.MOV.U32 R18, RZ, RZ, c[0x0][0x198] ;  /* 0x00006600ff127624 */ /* 0x000fe200078e00ff */
[----:B------:R0:W-:Y:S01]  /*82b0*/  STL.64 [R1+0xe10], R14 ;  /* 0x000e100e01007387 */ /* 0x0001e20000100a00 */
[----:B------:R-:W-:Y:S01]  /*82c0*/  IMAD R24, R24, 0x13b, RZ ;  /* 0x0000013b18187824 */ /* 0x000fe200078e02ff */
[-C--:B------:R-:W-:Y:S01]  /*82d0*/  IADD3 R8, P2, R28, R26.reuse, RZ ;  /* 0x0000001a1c087210 */ /* 0x080fe20007f5e0ff */
[----:B------:R-:W-:Y:S01]  /*82e0*/  IMAD R18, R18, 0x13c, RZ ;  /* 0x0000013c12127824 */ /* 0x000fe200078e02ff */
[----:B------:R-:W-:-:S02]  /*82f0*/  IADD3 R10, P3, R17, R26, RZ ;  /* 0x0000001a110a7210 */ /* 0x000fc40007f7e0ff */
[-C--:B------:R-:W-:Y:S02]  /*8300*/  LEA.HI.X.SX32 R9, R24, R27.reuse, 0x1, P2 ;  /* 0x0000001b18097211 */ /* 0x080fe400010f0eff */
[----:B0-----:R-:W-:Y:S02]  /*8310*/  IADD3 R14, P4, R19, R26, RZ ;  /* 0x0000001a130e7210 */ /* 0x001fe40007f9e0ff */
[----:B------:R-:W-:Y:S02]  /*8320*/  MOV R19, c[0x0][0x198] ;  /* 0x0000660000137a02 */ /* 0x000fe40000000f00 */
[----:B------:R-:W-:Y:S02]  /*8330*/  MOV R28, c[0x0][0x198] ;  /* 0x00006600001c7a02 */ /* 0x000fe40000000f00 */
[----:B------:R-:W-:Y:S01]  /*8340*/  LEA.HI.X.SX32 R11, R18, R27, 0x1, P3 ;  /* 0x0000001b120b7211 */ /* 0x000fe200018f0eff */
[----:B------:R-:W-:Y:S01]  /*8350*/  IMAD R19, R19, 0x28c, RZ ;  /* 0x0000028c13137824 */ /* 0x000fe200078e02ff */
[----:B------:R-:W-:Y:S01]  /*8360*/  MOV R17, c[0x0][0x198] ;  /* 0x0000660000117a02 */ /* 0x000fe20000000f00 */
[----:B------:R-:W-:Y:S01]  /*8370*/  STL.64 [R1], R8 ;  /* 0x0000000801007387 */ /* 0x000fe20000100a00 */
[----:B------:R-:W-:Y:S01]  /*8380*/  IMAD R28, R28, 0x27a, RZ ;  /* 0x0000027a1c1c7824 */ /* 0x000fe200078e02ff */
[----:B------:R-:W-:-:S02]  /*8390*/  MOV R18, c[0x0][0x198] ;  /* 0x0000660000127a02 */ /* 0x000fc40000000f00 */
[----:B------:R0:W-:Y:S01]  /*83a0*/  STL.64 [R1+0xc10], R10 ;  /* 0x000c100a01007387 */ /* 0x0001e20000100a00 */
[----:B------:R-:W-:Y:S01]  /*83b0*/  IMAD R17, R17, 0x27c, RZ ;  /* 0x0000027c11117824 */ /* 0x000fe200078e02ff */
[-C--:B------:R-:W-:Y:S01]  /*83c0*/  IADD3 R6, P5, R28, R26.reuse, RZ ;  /* 0x0000001a1c067210 */ /* 0x080fe20007fbe0ff */
[----:B------:R-:W-:Y:S01]  /*83d0*/  IMAD R18, R18, 0x13e, RZ ;  /* 0x0000013e12127824 */ /* 0x000fe200078e02ff */
[----:B------:R-:W-:Y:S02]  /*83e0*/  MOV R24, c[0x0][0x198] ;  /* 0x0000660000187a02 */ /* 0x000fe40000000f00 */
[----:B------:R-:W-:Y:S02]  /*83f0*/  MOV R28, c[0x0][0x198] ;  /* 0x00006600001c7a02 */ /* 0x000fe40000000f00 */
[-C--:B0-----:R-:W-:Y:S01]  /*8400*/  IADD3 R10, P3, R19, R26.reuse, RZ ;  /* 0x0000001a130a7210 */ /* 0x081fe20007f7e0ff */
[----:B------:R-:W-:Y:S01]  /*8410*/  IMAD.MOV.U32 R19, RZ, RZ, c[0x0][0x198] ;  /* 0x00006600ff137624 */ /* 0x000fe200078e00ff */
[----:B------:R-:W-:Y:S01]  /*8420*/  IADD3 R16, P6, R17, R26, RZ ;  /* 0x0000001a11107210 */ /* 0x000fe20007fde0ff */
[----:B------:R-:W-:-:S02]  /*8430*/  IMAD.MOV.U32 R29, RZ, RZ, c[0x0][0x198] ;  /* 0x00006600ff1d7624 */ /* 0x000fc400078e00ff */
[----:B------:R-:W-:Y:S01]  /*8440*/  IMAD R19, R19, 0x296, RZ ;  /* 0x0000029613137824 */ /* 0x000fe200078e02ff */
[-C--:B------:R-:W-:Y:S01]  /*8450*/  LEA.HI.X.SX32 R17, R18, R27.reuse, 0x1, P6 ;  /* 0x0000001b12117211 */ /* 0x080fe200030f0eff */
[----:B------:R-:W-:Y:S02]  /*8460*/  IMAD R24, R24, 0x13d, RZ ;  /* 0x0000013d18187824 */ /* 0x000fe400078e02ff */
[----:B------:R-:W-:Y:S01]  /*8470*/  IMAD R28, R28, 0x27e, RZ ;  /* 0x0000027e1c1c7824 */ /* 0x000fe200078e02ff */
[-C--:B------:R-:W-:Y:S01]  /*8480*/  IADD3 R20, P6, R19, R26.reuse, RZ ;  /* 0x0000001a13147210 */ /* 0x080fe20007fde0ff */
[----:B------:R-:W-:Y:S02]  /*8490*/  IMAD R29, R29, 0x286, RZ ;  /* 0x000002861d1d7824 */ /* 0x000fe400078e02ff */
[----:B------:R-:W-:Y:S01]  /*84a0*/  IMAD.MOV.U32 R19, RZ, RZ, c[0x0][0x198] ;  /* 0x00006600ff137624 */ /* 0x000fe200078e00ff */
[----:B------:R-:W-:Y:S02]  /*84b0*/  LEA.HI.X.SX32 R7, R24, R27, 0x1, P5 ;  /* 0x0000001b18077211 */ /* 0x000fe400028f0eff */
[-C--:B------:R-:W-:Y:S01]  /*84c0*/  IADD3 R4, P0, R28, R26.reuse, RZ ;  /* 0x0000001a1c047210 */ /* 0x080fe20007f1e0ff */
[----:B------:R-:W-:Y:S01]  /*84d0*/  IMAD R19, R19, 0x143, RZ ;  /* 0x0000014313137824 */ /* 0x000fe200078e02ff */
[----:B------:R-:W-:-:S02]  /*84e0*/  IADD3 R28, P1, R29, R26, RZ ;  /* 0x0000001a1d1c7210 */ /* 0x000fc40007f3e0ff */
[----:B------:R-:W-:Y:S01]  /*84f0*/  MOV R9, c[0x0][0x198] ;  /* 0x0000660000097a02 */ /* 0x000fe20000000f00 */
[----:B------:R-:W-:Y:S01]  /*8500*/  STL.64 [R1+0xd10], R6 ;  /* 0x000d100601007387 */ /* 0x000fe20000100a00 */
[----:B------:R-:W-:Y:S02]  /*8510*/  MOV R24, c[0x0][0x198] ;  /* 0x0000660000187a02 */ /* 0x000fe40000000f00 */
[----:B------:R-:W-:Y:S01]  /*8520*/  LEA.HI.X.SX32 R29, R19, R27, 0x1, P1 ;  /* 0x0000001b131d7211 */ /* 0x000fe200008f0eff */
[----:B------:R0:W-:Y:S01]  /*8530*/  STL.64 [R1+0xe18], R16 ;  /* 0x000e181001007387 */ /* 0x0001e20000100a00 */
[----:B------:R-:W-:Y:S01]  /*8540*/  MOV R19, c[0x0][0x198] ;  /* 0x0000660000137a02 */ /* 0x000fe20000000f00 */
[----:B------:R-:W-:Y:S02]  /*8550*/  IMAD R9, R9, 0x28a, RZ ;  /* 0x0000028a09097824 */ /* 0x000fe400078e02ff */
[----:B------:R-:W-:Y:S02]  /*8560*/  IMAD R24, R24, 0x13f, RZ ;  /* 0x0000013f18187824 */ /* 0x000fe400078e02ff */
[----:B------:R-:W-:-:S02]  /*8570*/  IMAD R19, R19, 0x145, RZ ;  /* 0x0000014513137824 */ /* 0x000fc400078e02ff */
[----:B0-----:R-:W-:Y:S01]  /*8580*/  IMAD.MOV.U32 R17, RZ, RZ, c[0x0][0x198] ;  /* 0x00006600ff117624 */ /* 0x001fe200078e00ff */
[----:B------:R-:W-:-:S03]  /*8590*/  IADD3 R8, P2, R9, R26, RZ ;  /* 0x0000001a09087210 */ /* 0x000fc60007f5e0ff */
[----:B------:R-:W-:Y:S01]  /*85a0*/  IMAD R17, R17, 0x144, RZ ;  /* 0x0000014411117824 */ /* 0x000fe200078e02ff */
[-C--:B------:R-:W-:Y:S02]  /*85b0*/  LEA.HI.X.SX32 R5, R24, R27.reuse, 0x1, P0 ;  /* 0x0000001b18057211 */ /* 0x080fe400000f0eff */
[-C--:B------:R-:W-:Y:S02]  /*85c0*/  LEA.HI.X.SX32 R9, R19, R27.reuse, 0x1, P2 ;  /* 0x0000001b13097211 */ /* 0x080fe400010f0eff */
[----:B------:R-:W-:Y:S01]  /*85d0*/  LEA.HI.X.SX32 R15, R17, R27, 0x1, P4 ;  /* 0x0000001b110f7211 */ /* 0x000fe200020f0eff */
[----:B------:R-:W-:Y:S01]  /*85e0*/  STL.64 [R1+0xee0], R4 ;  /* 0x000ee00401007387 */ /* 0x000fe20000100a00 */
[----:B------:R-:W-:-:S03]  /*85f0*/  MOV R7, c[0x0][0x198] ;  /* 0x0000660000077a02 */ /* 0x000fc60000000f00 */
[----:B------:R-:W-:Y:S01]  /*8600*/  STL.64 [R1+0x1540], R28 ;  /* 0x0015401c01007387 */ /* 0x000fe20000100a00 */
        /* <DEDUP_REMOVED lines=10> */
[----:B------:R-:W-:-:S03]  /*86b0*/  MOV R5, c[0x0][0x198] ;  /* 0x0000660000057a02 */ /* 0x000fc60000000f00 */
[----:B------:R-:W-:Y:S01]  /*86c0*/  STL.64 [R1+0xe20], R10 ;  /* 0x000e200a01007387 */ /* 0x000fe20000100a00 */
[----:B------:R-:W-:-:S03]  /*86d0*/  IMAD.MOV.U32 R19, RZ, RZ, c[0x0][0x198] ;  /* 0x00006600ff137624 */ /* 0x000fc600078e00ff */
[----:B------:R0:W-:Y:S01]  /*86e0*/  STL.64 [R1+0xee8], R6 ;  /* 0x000ee80601007387 */ /* 0x0001e20000100a00 */
[----:B------:R-:W-:Y:S02]  /*86f0*/  IMAD R5, R5, 0x298, RZ ;  /* 0x0000029805057824 */ /* 0x000fe400078e02ff */
[----:B------:R-:W-:Y:S01]  /*8700*/  IMAD R19, R19, 0x14c, RZ ;  /* 0x0000014c13137824 */ /* 0x000fe200078e02ff */
        /* <DEDUP_REMOVED lines=28> */
[----:B------:R-:W-:Y:S02]  /*88d0*/  IADD3 R8, P3, R9, R26, RZ ;  /* 0x0000001a09087210 */ /* 0x000fe40007f7e0ff */
[----:B0-----:R-:W-:-:S05]  /*88e0*/  MOV R15, c[0x0][0x198] ;  /* 0x00006600000f7a02 */ /* 0x001fca0000000f00 */
[----:B------:R-:W-:Y:S01]  /*88f0*/  IMAD R15, R15, 0x153, RZ ;  /* 0x000001530f0f7824 */ /* 0x000fe200078e02ff */
[-C--:B------:R-:W-:Y:S02]  /*8900*/  LEA.HI.X.SX32 R17, R18, R27.reuse, 0x1, P2 ;  /* 0x0000001b12117211 */ /* 0x080fe400010f0eff */
[----:B------:R-:W-:Y:S02]  /*8910*/  MOV R24, c[0x0][0x198] ;  /* 0x0000660000187a02 */ /* 0x000fe40000000f00 */
[----:B------:R-:W-:Y:S01]  /*8920*/  LEA.HI.X.SX32 R9, R15, R27, 0x1, P3 ;  /* 0x0000001b0f097211 */ /* 0x000fe200018f0eff */
[----:B------:R0:W-:Y:S01]  /*8930*/  STL.64 [R1+0xef0], R16 ;  /* 0x000ef01001007387 */ /* 0x0001e20000100a00 */
[----:B------:R-:W-:Y:S01]  /*8940*/  MOV R7, c[0x0][0x198] ;  /* 0x0000660000077a02 */ /* 0x000fe20000000f00 */
[----:B------:R-:W-:Y:S02]  /*8950*/  IMAD R24, R24, 0x2a8, RZ ;  /* 0x000002a818187824 */ /* 0x000fe400078e02ff */
[----:B------:R1:W-:Y:S02]  /*8960*/  STL.64 [R1+0xb18], R8 ;  /* 0x000b180801007387 */ /* 0x0003e40000100a00 */
[----:B------:R-:W-:Y:S01]  /*8970*/  IMAD R7, R7, 0x2aa, RZ ;  /* 0x000002aa07077824 */ /* 0x000fe200078e02ff */
[----:B------:R-:W-:Y:S01]  /*8980*/  IADD3 R10, P5, R24, R26, RZ ;  /* 0x0000001a180a7210 */ /* 0x000fe20007fbe0ff */
[----:B0-----:R-:W-:Y:S01]  /*8990*/  IMAD.MOV.U32 R17, RZ, RZ, c[0x0][0x198] ;  /* 0x00006600ff117624 */ /* 0x001fe200078e00ff */
[----:B-1----:R-:W-:-:S03]  /*89a0*/  MOV R8, c[0x0][0x198] ;  /* 0x0000660000087a02 */ /* 0x002fc60000000f00 */
[----:B------:R-:W-:Y:S01]  /*89b0*/  IMAD R17, R17, 0x155, RZ ;  /* 0x0000015511117824 */ /* 0x000fe200078e02ff */
[----:B------:R-:W-:Y:S01]  /*89c0*/  IADD3 R6, P6, R7, R26, RZ ;  /* 0x0000001a07067210 */ /* 0x000fe20007fde0ff */
[----:B------:R-:W-:-:S03]  /*89d0*/  IMAD R8, R8, 0x154, RZ ;  /* 0x0000015408087824 */ /* 0x000fc600078e02ff */
[-C--:B------:R-:W-:Y:S02]  /*89e0*/  LEA.HI.X.SX32 R7, R17, R27.reuse, 0x1, P6 ;  /* 0x0000001b11077211 */ /* 0x080fe400030f0eff */
[----:B------:R-:W-:Y:S02]  /*89f0*/  MOV R24, c[0x0][0x198] ;  /* 0x0000660000187a02 */ /* 0x000fe40000000f00 */
[----:B------:R-:W-:Y:S02]  /*8a00*/  LEA.HI.X.SX32 R11, R8, R27, 0x1, P5 ;  /* 0x0000001b080b7211 */ /* 0x000fe400028f0eff */
[----:B------:R-:W-:Y:S01]  /*8a10*/  MOV R5, c[0x0][0x198] ;  /* 0x0000660000057a02 */ /* 0x000fe20000000f00 */
[----:B------:R-:W-:Y:S02]  /*8a20*/  IMAD R24, R24, 0x2ac, RZ ;  /* 0x000002ac18187824 */ /* 0x000fe400078e02ff */
[----:B------:R0:W-:Y:S02]  /*8a30*/  STL.64 [R1+0xc28], R10 ;  /* 0x000c280a01007387 */ /* 0x0001e40000100a00 */
[----:B------:R-:W-:-:S02]  /*8a40*/  IMAD R5, R5, 0x2ae, RZ ;  /* 0x000002ae05057824 */ /* 0x000fc400078e02ff */
[----:B------:R1:W-:Y:S01]  /*8a50*/  STL.64 [R1+0xd28], R6 ;  /* 0x000d280601007387 */ /* 0x0003e20000100a00 */
[-C--:B------:R-:W-:Y:S02]  /*8a60*/  IADD3 R20, P0, R24, R26.reuse, RZ ;  /* 0x0000001a18147210 */ /* 0x080fe40007f1e0ff */
[----:B0-----:R-:W-:Y:S01]  /*8a70*/  MOV R10, c[0x0][0x198] ;  /* 0x00006600000a7a02 */ /* 0x001fe20000000f00 */
[----:B-1----:R-:W-:Y:S01]  /*8a80*/  IMAD.MOV.U32 R6, RZ, RZ, c[0x0][0x198] ;  /* 0x00006600ff067624 */ /* 0x002fe200078e00ff */
[----:B------:R-:W-:-:S03]  /*8a90*/  IADD3 R4, P1, R5, R26, RZ ;  /* 0x0000001a05047210 */ /* 0x000fc60007f3e0ff */
[----:B------:R-:W-:Y:S02]  /*8aa0*/  IMAD R10, R10, 0x157, RZ ;  /* 0x000001570a0a7824 */ /* 0x000fe400078e02ff */
[----:B------:R-:W-:-:S03]  /*8ab0*/  IMAD R6, R6, 0x156, RZ ;  /* 0x0000015606067824 */ /* 0x000fc600078e02ff */
[-C--:B------:R-:W-:Y:S02]  /*8ac0*/  LEA.HI.X.SX32 R5, R10, R27.reuse, 0x1, P1 ;  /* 0x0000001b0a057211 */ /* 0x080fe400008f0eff */
[----:B------:R-:W-:Y:S01]  /*8ad0*/  LEA.HI.X.SX32 R21, R6, R27, 0x1, P0 ;  /* 0x0000001b06157211 */ /* 0x000fe200000f0eff */
[----:B------:R-:W-:Y:S02]  /*8ae0*/  IMAD.MOV.U32 R24, RZ, RZ, c[0x0][0x198] ;  /* 0x00006600ff187624 */ /* 0x000fe400078e00ff */
[----:B------:R-:W-:Y:S02]  /*8af0*/  IMAD.MOV.U32 R19, RZ, RZ, c[0x0][0x198] ;  /* 0x00006600ff137624 */ /* 0x000fe400078e00ff */
[----:B------:R0:W-:Y:S01]  /*8b00*/  STL.64 [R1+0xe30], R20 ;  /* 0x000e301401007387 */ /* 0x0001e20000100a00 */
[----:B------:R-:W-:-:S03]  /*8b10*/  IMAD R24, R24, 0x2b6, RZ ;  /* 0x000002b618187824 */ /* 0x000fc600078e02ff */
[----:B------:R1:W-:Y:S01]  /*8b20*/  STL.64 [R1+0xef8], R4 ;  /* 0x000ef80401007387 */ /* 0x0003e20000100a00 */
[----:B------:R-:W-:Y:S01]  /*8b30*/  IMAD R19, R19, 0x2b8, RZ ;  /* 0x000002b813137824 */ /* 0x000fe200078e02ff */
[----:B------:R-:W-:Y:S02]  /*8b40*/  IADD3 R28, P4, R24, R26, RZ ;  /* 0x0000001a181c7210 */ /* 0x000fe40007f9e0ff */
[----:B0-----:R-:W-:Y:S02]  /*8b50*/  MOV R21, c[0x0][0x198] ;  /* 0x0000660000157a02 */ /* 0x001fe40000000f00 */
[----:B-1----:R-:W-:-:S03]  /*8b60*/  MOV R4, c[0x0][0x198] ;  /* 0x0000660000047a02 */ /* 0x002fc60000000f00 */
[----:B------:R-:W-:Y:S01]  /*8b70*/  IMAD R21, R21, 0x15c, RZ ;  /* 0x0000015c15157824 */ /* 0x000fe200078e02ff */
[----:B------:R-:W-:Y:S01]  /*8b80*/  IADD3 R18, P2, R19, R26, RZ ;  /* 0x0000001a13127210 */ /* 0x000fe20007f5e0ff */
[----:B------:R-:W-:Y:S01]  /*8b90*/  IMAD R4, R4, 0x15b, RZ ;  /* 0x0000015b04047824 */ /* 0x000fe200078e02ff */
[----:B------:R-:W-:Y:S02]  /*8ba0*/  MOV R24, c[0x0][0x198] ;  /* 0x0000660000187a02 */ /* 0x000fe40000000f00 */
[-C--:B------:R-:W-:Y:S02]  /*8bb0*/  LEA.HI.X.SX32 R19, R21, R27.reuse, 0x1, P2 ;  /* 0x0000001b15137211 */ /* 0x080fe400010f0eff */
[----:B------:R-:W-:Y:S02]  /*8bc0*/  LEA.HI.X.SX32 R29, R4, R27, 0x1, P4 ;  /* 0x0000001b041d7211 */ /* 0x000fe400020f0eff */
[----:B------:R-:W-:Y:S01]  /*8bd0*/  MOV R9, c[0x0][0x198] ;  /* 0x0000660000097a02 */ /* 0x000fe20000000f00 */
[----:B------:R-:W-:-:S02]  /*8be0*/  IMAD R24, R24, 0x2ba, RZ ;  /* 0x000002ba18187824 */ /* 0x000fc400078e02ff */
[----:B------:R0:W-:Y:S02]  /*8bf0*/  STL.64 [R1+0xb20], R28 ;  /* 0x000b201c01007387 */ /* 0x0001e40000100a00 */
[----:B------:R-:W-:Y:S02]  /*8c00*/  IMAD R9, R9, 0x2bc, RZ ;  /* 0x000002bc09097824 */ /* 0x000fe400078e02ff */
[----:B------:R1:W-:Y:S01]  /*8c10*/  STL.64 [R1+0xc30], R18 ;  /* 0x000c301201007387 */ /* 0x0003e20000100a00 */
[----:B------:R-:W-:Y:S02]  /*8c20*/  IADD3 R14, P3, R24, R26, RZ ;  /* 0x0000001a180e7210 */ /* 0x000fe40007f7e0ff */
[----:B0-----:R-:W-:Y:S01]  /*8c30*/  MOV R29, c[0x0][0x198] ;  /* 0x00006600001d7a02 */ /* 0x001fe20000000f00 */
[----:B-1----:R-:W-:-:S04]  /*8c40*/  IMAD.MOV.U32 R19, RZ, RZ, c[0x0][0x198] ;  /* 0x00006600ff137624 */ /* 0x002fc800078e00ff */
[----:B------:R-:W-:Y:S01]  /*8c50*/  IMAD R29, R29, 0x15d, RZ ;  /* 0x0000015d1d1d7824 */ /* 0x000fe200078e02ff */
[----:B------:R-:W-:Y:S01]  /*8c60*/  IADD3 R8, P5, R9, R26, RZ ;  /* 0x0000001a09087210 */ /* 0x000fe20007fbe0ff */
[----:B------:R-:W-:Y:S01]  /*8c70*/  IMAD R19, R19, 0x15e, RZ ;  /* 0x0000015e13137824 */ /* 0x000fe200078e02ff */
[----:B------:R-:W-:Y:S02]  /*8c80*/  MOV R24, c[0x0][0x198] ;  /* 0x0000660000187a02 */ /* 0x000fe40000000f00 */
[-C--:B------:R-:W-:Y:S02]  /*8c90*/  LEA.HI.X.SX32 R15, R29, R27.reuse, 0x1, P3 ;  /* 0x0000001b1d0f7211 */ /* 0x080fe400018f0eff */
        /* <DEDUP_REMOVED lines=14> */
[----:B------:R-:W-:-:S04]  /*8d80*/  IMAD.MOV.U32 R24, RZ, RZ, c[0x0][0x198] ;  /* 0x00006600ff187624 */ /* 0x000fc800078e00ff */
[----:B------:R-:W-:Y:S01]  /*8d90*/  STL.64 [R1+0xf00], R16 ;  /* 0x000f001001007387 */ /* 0x000fe20000100a00 */
[----:B------:R-:W-:-:S03]  /*8da0*/  IMAD R24, R24, 0x2c8, RZ ;  /* 0x000002c818187824 */ /* 0x000fc600078e02ff */
[----:B------:R0:W-:Y:S02]  /*8db0*/  STL.64 [R1+0xb28], R6 ;  /* 0x000b280601007387 */ /* 0x0001e40000100a00 */
[----:B------:R-:W-:Y:S02]  /*8dc0*/  IADD3 R10, P1, R24, R26, RZ ;  /* 0x0000001a180a7210 */ /* 0x000fe40007f3e0ff */
[----:B0-----:R-:W-:-:S05]  /*8dd0*/  MOV R6, c[0x0][0x198] ;  /* 0x0000660000067a02 */ /* 0x001fca0000000f00 */
[----:B------:R-:W-:-:S05]  /*8de0*/  IMAD R6, R6, 0x164, RZ ;  /* 0x0000016406067824 */ /* 0x000fca00078e02ff */
[----:B------:R-:W-:-:S05]  /*8df0*/  LEA.HI.X.SX32 R11, R6, R27, 0x1, P1 ;  /* 0x0000001b060b7211 */ /* 0x000fca00008f0eff */
[----:B------:R0:W-:Y:S04]  /*8e00*/  STL.64 [R1+0xc38], R10 ;  /* 0x000c380a01007387 */ /* 0x0001e80000100a00 */
[----:B0-----:R-:W3:Y:S01]  /*8e10*/  LDL.LU R11, [R1+0x1b18] ;  /* 0x001b1800010b7983 */ /* 0x001ee20000300800 */
[----:B------:R-:W-:Y:S01]  /*8e20*/  IMAD.MOV.U32 R5, RZ, RZ, c[0x0][0x198] ;  /* 0x00006600ff057624 */ /* 0x000fe200078e00ff */
[----:B------:R-:W-:-:S03]  /*8e30*/  MOV R19, c[0x0][0x198] ;  /* 0x0000660000137a02 */ /* 0x000fc60000000f00 */
[----:B------:R-:W-:Y:S02]  /*8e40*/  IMAD R5, R5, 0x2ca, RZ ;  /* 0x000002ca05057824 */ /* 0x000fe400078e02ff */
[----:B------:R-:W-:-:S03]  /*8e50*/  IMAD R19, R19, 0x165, RZ ;  /* 0x0000016513137824 */ /* 0x000fc600078e02ff */
[----:B------:R-:W-:Y:S02]  /*8e60*/  IADD3 R4, P4, R5, R26, RZ ;  /* 0x0000001a05047210 */ /* 0x000fe40007f9e0ff */
[----:B------:R-:W-:Y:S02]  /*8e70*/  MOV R24, c[0x0][0x198] ;  /* 0x0000660000187a02 */ /* 0x000fe40000000f00 */
[----:B------:R-:W-:Y:S02]  /*8e80*/  LEA.HI.X.SX32 R5, R19, R27, 0x1, P4 ;  /* 0x0000001b13057211 */ /* 0x000fe400020f0eff */
[----:B------:R-:W-:Y:S01]  /*8e90*/  MOV R18, c[0x0][0x198] ;  /* 0x0000660000127a02 */ /* 0x000fe20000000f00 */
[----:B------:R-:W-:Y:S02]  /*8ea0*/  IMAD R24, R24, 0x2cc, RZ ;  /* 0x000002cc18187824 */ /* 0x000fe400078e02ff */
[----:B------:R0:W-:Y:S01]  /*8eb0*/  STL.64 [R1+0xd38], R4 ;  /* 0x000d380401007387 */ /* 0x0001e20000100a00 */
[----:B------:R-:W-:-:S02]  /*8ec0*/  IMAD.MOV.U32 R10, RZ, RZ, c[0x0][0x198] ;  /* 0x00006600ff0a7624 */ /* 0x000fc400078e00ff */
[----:B------:R-:W-:Y:S01]  /*8ed0*/  IMAD R18, R18, 0x2ce, RZ ;  /* 0x000002ce12127824 */ /* 0x000fe200078e02ff */
[-C--:B------:R-:W-:Y:S01]  /*8ee0*/  IADD3 R20, P2, R24, R26.reuse, RZ ;  /* 0x0000001a18147210 */ /* 0x080fe20007f5e0ff */
        /* <DEDUP_REMOVED lines=25> */
[----:B0-----:R-:W-:Y:S02]  /*9080*/  MOV R8, c[0x0][0x198] ;  /* 0x0000660000087a02 */ /* 0x001fe40000000f00 */
[----:B------:R-:W-:-:S03]  /*9090*/  MOV R9, c[0x0][0x198] ;  /* 0x0000660000097a02 */ /* 0x000fc60000000f00 */
[----:B------:R-:W-:Y:S01]  /*90a0*/  IMAD R8, R8, 0x16d, RZ ;  /* 0x0000016d08087824 */ /* 0x000fe200078e02ff */
[----:B------:R-:W-:Y:S01]  /*90b0*/  MOV R24, c[0x0][0x198] ;  /* 0x0000660000187a02 */ /* 0x000fe20000000f00 */
[----:B------:R-:W-:-:S03]  /*90c0*/  IMAD R9, R9, 0x2ee, RZ ;  /* 0x000002ee09097824 */ /* 0x000fc600078e02ff */
[----:B------:R-:W-:Y:S01]  /*90d0*/  LEA.HI.X.SX32 R17, R8, R27, 0x1, P0 ;  /* 0x0000001b08117211 */ /* 0x000fe200000f0eff */
[----:B------:R-:W-:Y:S01]  /*90e0*/  IMAD.MOV.U32 R7, RZ, RZ, c[0x0][0x198] ;  /* 0x00006600ff077624 */ /* 0x000fe200078e00ff */
[----:B------:R-:W-:Y:S01]  /*90f0*/  MOV R5, c[0x0][0x198] ;  /* 0x0000660000057a02 */ /* 0x000fe20000000f00 */
[----:B------:R-:W-:Y:S01]  /*9100*/  IMAD R24, R24, 0x2de, RZ ;  /* 0x000002de18187824 */ /* 0x000fe200078e02ff */
[----:B------:R-:W-:Y:S01]  /*9110*/  MOV R8, c[0x0][0x198] ;  /* 0x0000660000087a02 */ /* 0x000fe20000000f00 */
[----:B------:R0:W-:Y:S01]  /*9120*/  STL.64 [R1+0xd40], R16 ;  /* 0x000d401001007387 */ /* 0x0001e20000100a00 */
[----:B------:R-:W-:Y:S02]  /*9130*/  IMAD R7, R7, 0x2dc, RZ ;  /* 0x000002dc07077824 */ /* 0x000fe400078e02ff */
[----:B------:R-:W-:Y:S01]  /*9140*/  IMAD R5, R5, 0x2e6, RZ ;  /* 0x000002e605057824 */ /* 0x000fe200078e02ff */
[-C--:B------:R-:W-:Y:S01]  /*9150*/  IADD3 R18, P4, R24, R26.reuse, RZ ;  /* 0x0000001a18127210 */ /* 0x080fe20007f9e0ff */
[----:B------:R-:W-:Y:S01]  /*9160*/  IMAD R8, R8, 0x16f, RZ ;  /* 0x0000016f08087824 */ /* 0x000fe200078e02ff */
[----:B------:R-:W-:-:S02]  /*9170*/  IADD3 R6, P1, R7, R26, RZ ;  /* 0x0000001a07067210 */ /* 0x000fc40007f3e0ff */
[-C--:B0-----:R-:W-:Y:S02]  /*9180*/  IADD3 R16, P0, R9, R26.reuse, RZ ;  /* 0x0000001a09107210 */ /* 0x081fe40007f1e0ff */
[----:B------:R-:W-:Y:S02]  /*9190*/  MOV R9, c[0x0][0x198] ;  /* 0x0000660000097a02 */ /* 0x000fe40000000f00 */
[----:B------:R-:W-:-:S03]  /*91a0*/  IADD3 R4, P2, R5, R26, RZ ;  /* 0x0000001a05047210 */ /* 0x000fc60007f5e0ff */
[----:B------:R-:W-:Y:S01]  /*91b0*/  IMAD R9, R9, 0x173, RZ ;  /* 0x0000017309097824 */ /* 0x000fe200078e02ff */
[-C--:B------:R-:W-:Y:S02]  /*91c0*/  LEA.HI.X.SX32 R19, R8, R27.reuse, 0x1, P4 ;  /* 0x0000001b08137211 */ /* 0x080fe400020f0eff */
[----:B------:R-:W-:Y:S02]  /*91d0*/  MOV R24, c[0x0][0x198] ;  /* 0x0000660000187a02 */ /* 0x000fe40000000f00 */
[----:B------:R-:W-:Y:S02]  /*91e0*/  LEA.HI.X.SX32 R5, R9, R27, 0x1, P2 ;  /* 0x0000001b09057211 */ /* 0x000fe400010f0eff */
[----:B------:R-:W-:Y:S01]  /*91f0*/  MOV R15, c[0x0][0x198] ;  /* 0x00006600000f7a02 */ /* 0x000fe20000000f00 */
[----:B------:R-:W-:-:S04]  /*9200*/  IMAD R24, R24, 0x2e8, RZ ;  /* 0x000002e818187824 */ /* 0x000fc800078e02ff */
[----:B------:R-:W-:Y:S01]  /*9210*/  IMAD R15, R15, 0x2ea, RZ ;  /* 0x000002ea0f0f7824 */ /* 0x000fe200078e02ff */
[----:B------:R-:W-:-:S04]  /*9220*/  IADD3 R20, P3, R24, R26, RZ ;  /* 0x0000001a18147210 */ /* 0x000fc80007f7e0ff */
[----:B------:R-:W-:Y:S01]  /*9230*/  IADD3 R14, P5, R15, R26, RZ ;  /* 0x0000001a0f0e7210 */ /* 0x000fe20007fbe0ff */
[----:B------:R-:W-:-:S04]  /*9240*/  IMAD.MOV.U32 R24, RZ, RZ, c[0x0][0x198] ;  /* 0x00006600ff187624 */ /* 0x000fc800078e00ff */
[----:B------:R-:W-:-:S05]  /*9250*/  IMAD R24, R24, 0x2ec, RZ ;  /* 0x000002ec18187824 */ /* 0x000fca00078e02ff */
[----:B------:R-:W-:Y:S01]  /*9260*/  IADD3 R28, P6, R24, R26, RZ ;  /* 0x0000001a181c7210 */ /* 0x000fe20007fde0ff */
[----:B------:R-:W-:-:S04]  /*9270*/  IMAD.MOV.U32 R24, RZ, RZ, c[0x0][0x198] ;  /* 0x00006600ff187624 */ /* 0x000fc800078e00ff */
[----:B------:R-:W-:Y:S01]  /*9280*/  IMAD R24, R24, 0x2f6, RZ ;  /* 0x000002f618187824 */ /* 0x000fe200078e02ff */
[----:B---3--:R-:W-:-:S05]  /*9290*/  LEA.HI.X.SX32 R7, R11, R27, 0x1, P1 ;  /* 0x0000001b0b077211 */ /* 0x008fca00008f0eff */
[----:B------:R-:W-:Y:S04]  /*92a0*/  STL.64 [R1+0xe48], R6 ;  /* 0x000e480601007387 */ /* 0x000fe80000100a00 */
[----:B------:R0:W-:Y:S04]  /*92b0*/  STL.64 [R1+0xf10], R18 ;  /* 0x000f101201007387 */ /* 0x0001e80000100a00 */
[----:B------:R1:W-:Y:S01]  /*92c0*/  STL.64 [R1+0xb38], R4 ;  /* 0x000b380401007387 */ /* 0x0003e20000100a00 */
[----:B0-----:R-:W-:Y:S01]  /*92d0*/  IMAD.MOV.U32 R19, RZ, RZ, c[0x0][0x198] ;  /* 0x00006600ff137624 */ /* 0x001fe200078e00ff */
[----:B-1----:R-:W-:-:S03]  /*92e0*/  MOV R4, c[0x0][0x198] ;  /* 0x0000660000047a02 */ /* 0x002fc60000000f00 */
[----:B------:R-:W-:Y:S02]  /*92f0*/  IMAD R19, R19, 0x175, RZ ;  /* 0x0000017513137824 */ /* 0x000fe400078e02ff */
[----:B------:R-:W-:-:S03]  /*9300*/  IMAD R4, R4, 0x174, RZ ;  /* 0x0000017404047824 */ /* 0x000fc600078e02ff */
[-C--:B------:R-:W-:Y:S02]  /*9310*/  LEA.HI.X.SX32 R15, R19, R27.reuse, 0x1, P5 ;  /* 0x0000001b130f7211 */ /* 0x080fe400028f0eff */
[----:B------:R-:W-:-:S05]  /*9320*/  LEA.HI.X.SX32 R21, R4, R27, 0x1, P3 ;  /* 0x0000001b04157211 */ /* 0x000fca00018f0eff */
[----:B------:R0:W-:Y:S04]  /*9330*/  STL.64 [R1+0xc48], R20 ;  /* 0x000c481401007387 */ /* 0x0001e80000100a00 */
[----:B------:R1:W-:Y:S01]  /*9340*/  STL.64 [R1+0xd48], R14 ;  /* 0x000d480e01007387 */ /* 0x0003e20000100a00 */
[----:B0-----:R-:W-:Y:S01]  /*9350*/  MOV R21, c[0x0][0x198] ;  /* 0x0000660000157a02 */ /* 0x001fe20000000f00 */
[----:B-1----:R-:W-:-:S04]  /*9360*/  IMAD.MOV.U32 R14, RZ, RZ, c[0x0][0x198] ;  /* 0x00006600ff0e7624 */ /* 0x002fc800078e00ff */
[----:B------:R-:W-:Y:S02]  /*9370*/  IMAD R21, R21, 0x177, RZ ;  /* 0x0000017715157824 */ /* 0x000fe400078e02ff */
[----:B------:R-:W-:-:S03]  /*9380*/  IMAD R14, R14, 0x176, RZ ;  /* 0x000001760e0e7824 */ /* 0x000fc600078e02ff */
[-C--:B------:R-:W-:Y:S02]  /*9390*/  LEA.HI.X.SX32 R17, R21, R27.reuse, 0x1, P0 ;  /* 0x0000001b15117211 */ /* 0x080fe400000f0eff */
[----:B------:R-:W-:-:S05]  /*93a0*/  LEA.HI.X.SX32 R29, R14, R27, 0x1, P6 ;  /* 0x0000001b0e1d7211 */ /* 0x000fca00030f0eff */
[----:B------:R-:W-:Y:S04]  /*93b0*/  STL.64 [R1+0xe50], R28 ;  /* 0x000e501c01007387 */ /* 0x000fe80000100a00 */
[----:B------:R0:W-:Y:S01]  /*93c0*/  STL.64 [R1+0xf18], R16 ;  /* 0x000f181001007387 */ /* 0x0001e20000100a00 */
[----:B------:R-:W-:Y:S02]  /*93d0*/  IADD3 R6, P1, R24, R26, RZ ;  /* 0x0000001a18067210 */ /* 0x000fe40007f3e0ff */
[----:B0-----:R-:W-:-:S05]  /*93e0*/  MOV R16, c[0x0][0x198] ;  /* 0x0000660000107a02 */ /* 0x001fca0000000f00 */
[----:B------:R-:W-:-:S05]  /*93f0*/  IMAD R16, R16, 0x17b, RZ ;  /* 0x0000017b10107824 */ /* 0x000fca00078e02ff */
[----:B------:R-:W-:-:S05]  /*9400*/  LEA.HI.X.SX32 R7, R16, R27, 0x1, P1 ;  /* 0x0000001b10077211 */ /* 0x000fca00008f0eff */
[----:B------:R0:W-:Y:S04]  /*9410*/  STL.64 [R1+0xb40], R6 ;  /* 0x000b400601007387 */ /* 0x0001e80000100a00 */
[----:B0-----:R-:W3:Y:S01]  /*9420*/  LDL.LU.64 R6, [R1+0x1b10] ;  /* 0x001b100001067983 */ /* 0x001ee20000300a00 */
[----:B------:R-:W-:Y:S01]  /*9430*/  IMAD.MOV.U32 R11, RZ, RZ, c[0x0][0x198] ;  /* 0x00006600ff0b7624 */ /* 0x000fe200078e00ff */
[----:B------:R-:W-:-:S03]  /*9440*/  MOV R21, c[0x0][0x198] ;  /* 0x0000660000157a02 */ /* 0x000fc60000000f00 */
[----:B------:R-:W-:Y:S02]  /*9450*/  IMAD R11, R11, 0x2f8, RZ ;  /* 0x000002f80b0b7824 */ /* 0x000fe400078e02ff */
[----:B------:R-:W-:-:S03]  /*9460*/  IMAD R21, R21, 0x17c, RZ ;  /* 0x0000017c15157824 */ /* 0x000fc600078e02ff */
[-C--:B------:R-:W-:Y:S02]  /*9470*/  IADD3 R10, P4, R11, R26.reuse, RZ ;  /* 0x0000001a0b0a7210 */ /* 0x080fe40007f9e0ff */
[----:B------:R-:W-:Y:S02]  /*9480*/  MOV R5, c[0x0][0x198] ;  /* 0x0000660000057a02 */ /* 0x000fe40000000f00 */
[----:B------:R-:W-:Y:S02]  /*9490*/  LEA.HI.X.SX32 R11, R21, R27, 0x1, P4 ;  /* 0x0000001b150b7211 */ /* 0x000fe400020f0eff */
[----:B------:R-:W-:Y:S01]  /*94a0*/  MOV R24, c[0x0][0x198] ;  /* 0x0000660000187a02 */ /* 0x000fe20000000f00 */
[----:B------:R-:W-:Y:S02]  /*94b0*/  IMAD R5, R5, 0x2fc, RZ ;  /* 0x000002fc05057824 */ /* 0x000fe400078e02ff */
[----:B------:R0:W-:Y:S02]  /*94c0*/  STL.64 [R1+0xc50], R10 ;  /* 0x000c500a01007387 */ /* 0x0001e40000100a00 */
[----:B------:R-:W-:Y:S01]  /*94d0*/  IMAD R24, R24, 0x2fa, RZ ;  /* 0x000002fa18187824 */ /* 0x000fe200078e02ff */
[----:B------:R-:W-:-:S04]  /*94e0*/  IADD3 R4, P3, R5, R26, RZ ;  /* 0x0000001a05047210 */ /* 0x000fc80007f7e0ff */
[----:B------:R-:W-:Y:S01]  /*94f0*/  IADD3 R8, P2, R24, R26, RZ ;  /* 0x0000001a18087210 */ /* 0x000fe20007f5e0ff */
[----:B0-----:R-:W-:-:S04]  /*9500*/  IMAD.MOV.U32 R10, RZ, RZ, c[0x0][0x198] ;  /* 0x00006600ff0a7624 */ /* 0x001fc800078e00ff */
[----:B------:R-:W-:Y:S01]  /*9510*/  IMAD R10, R10, 0x17d, RZ ;  /* 0x0000017d0a0a7824 */ /* 0x000fe200078e02ff */
[----:B------:R-:W-:Y:S02]  /*9520*/  MOV R15, c[0x0][0x198] ;  /* 0x00006600000f7a02 */ /* 0x000fe40000000f00 */
[----:B------:R-:W-:Y:S02]  /*9530*/  MOV R24, c[0x0][0x198] ;  /* 0x0000660000187a02 */ /* 0x000fe40000000f00 */
[----:B------:R-:W-:Y:S01]  /*9540*/  LEA.HI.X.SX32 R9, R10, R27, 0x1, P2 ;  /* 0x0000001b0a097211 */ /* 0x000fe200010f0eff */
[----:B------:R-:W-:Y:S02]  /*9550*/  IMAD R15, R15, 0x306, RZ ;  /* 0x000003060f0f7824 */ /* 0x000fe400078e02ff */
[----:B------:R-:W-:-:S03]  /*9560*/  IMAD R24, R24, 0x2fe, RZ ;  /* 0x000002fe18187824 */ /* 0x000fc600078e02ff */
[-C--:B------:R-:W-:Y:S02]  /*9570*/  IADD3 R14, P6, R15, R26.reuse, RZ ;  /* 0x0000001a0f0e7210 */ /* 0x080fe40007fde0ff */
[----:B------:R-:W-:Y:S01]  /*9580*/  IADD3 R18, P5, R24, R26, RZ ;  /* 0x0000001a18127210 */ /* 0x000fe20007fbe0ff */
[----:B------:R-:W-:Y:S02]  /*9590*/  IMAD.MOV.U32 R24, RZ, RZ, c[0x0][0x198] ;  /* 0x00006600ff187624 */ /* 0x000fe400078e00ff */
[----:B------:R-:W-:Y:S02]  /*95a0*/  IMAD.MOV.U32 R17, RZ, RZ, c[0x0][0x198] ;  /* 0x00006600ff117624 */ /* 0x000fe400078e00ff */
[----:B------:R-:W-:Y:S02]  /*95b0*/  IMAD R24, R24, 0x308, RZ ;  /* 0x0000030818187824 */ /* 0x000fe400078e02ff */
[----:B------:R-:W-:-:S03]  /*95c0*/  IMAD R17, R17, 0x30a, RZ ;  /* 0x0000030a11117824 */ /* 0x000fc600078e02ff */
[-C--:B------:R-:W-:Y:S02]  /*95d0*/  IADD3 R28, P0, R24, R26.reuse, RZ ;  /* 0x0000001a181c7210 */ /* 0x080fe40007f1e0ff */
        /* <DEDUP_REMOVED lines=10> */
[----:B------:R-:W-:-:S04]  /*9680*/  IMAD.MOV.U32 R7, RZ, RZ, c[0x0][0x198] ;  /* 0x00006600ff077624 */ /* 0x000fc800078e00ff */
[----:B------:R-:W-:Y:S04]  /*9690*/  STL.64 [R1+0xe58], R4 ;  /* 0x000e580401007387 */ /* 0x000fe80000100a00 */
[----:B------:R0:W-:Y:S01]  /*96a0*/  STL.64 [R1+0xd50], R8 ;  /* 0x000d500801007387 */ /* 0x0001e20000100a00 */
[----:B------:R-:W-:Y:S01]  /*96b0*/  IMAD R7, R7, 0x183, RZ ;  /* 0x0000018307077824 */ /* 0x000fe200078e02ff */
[----:B0-----:R-:W-:-:S05]  /*96c0*/  MOV R8, c[0x0][0x198] ;  /* 0x0000660000087a02 */ /* 0x001fca0000000f00 */
[----:B------:R-:W-:Y:S01]  /*96d0*/  IMAD R8, R8, 0x17f, RZ ;  /* 0x0000017f08087824 */ /* 0x000fe200078e02ff */
[----:B------:R-:W-:-:S04]  /*96e0*/  LEA.HI.X.SX32 R15, R7, R27, 0x1, P6 ;  /* 0x0000001b070f7211 */ /* 0x000fc800030f0eff */
[-C--:B------:R-:W-:Y:S01]  /*96f0*/  LEA.HI.X.SX32 R19, R8, R27.reuse, 0x1, P5 ;  /* 0x0000001b08137211 */ /* 0x080fe200028f0eff */
[----:B------:R-:W-:Y:S04]  /*9700*/  STL.64 [R1+0xb48], R14 ;  /* 0x000b480e01007387 */ /* 0x000fe80000100a00 */
[----:B------:R0:W-:Y:S01]  /*9710*/  STL.64 [R1+0xf20], R18 ;  /* 0x000f201201007387 */ /* 0x0001e20000100a00 */
[----:B------:R-:W-:Y:S02]  /*9720*/  LEA.HI.X.SX32 R29, R6, R27, 0x1, P0 ;  /* 0x0000001b061d7211 */ /* 0x000fe400000f0eff */
[----:B0-----:R-:W-:-:S05]  /*9730*/  MOV R19, c[0x0][0x198] ;  /* 0x0000660000137a02 */ /* 0x001fca0000000f00 */
[----:B------:R-:W-:Y:S01]  /*9740*/  IMAD R19, R19, 0x185, RZ ;  /* 0x0000018513137824 */ /* 0x000fe200078e02ff */
[----:B------:R-:W-:Y:S04]  /*9750*/  STL.64 [R1+0xc58], R28 ;  /* 0x000c581c01007387 */ /* 0x000fe80000100a00 */
[----:B------:R-:W-:Y:S01]  /*9760*/  LEA.HI.X.SX32 R17, R19, R27, 0x1, P1 ;  /* 0x0000001b13117211 */ /* 0x000fe200008f0eff */
[----:B------:R-:W-:-:S04]  /*9770*/  IMAD.MOV.U32 R18, RZ, RZ, c[0x0][0x198] ;  /* 0x00006600ff127624 */ /* 0x000fc800078e00ff */
[----:B------:R0:W-:Y:S01]  /*9780*/  STL.64 [R1+0xd58], R16 ;  /* 0x000d581001007387 */ /* 0x0001e20000100a00 */
[----:B------:R-:W-:Y:S01]  /*9790*/  IMAD R18, R18, 0x186, RZ ;  /* 0x0000018612127824 */ /* 0x000fe200078e02ff */
[----:B0-----:R-:W-:-:S05]  /*97a0*/  MOV R17, c[0x0][0x198] ;  /* 0x0000660000117a02 */ /* 0x001fca0000000f00 */
[----:B------:R-:W-:Y:S01]  /*97b0*/  IMAD R17, R17, 0x187, RZ ;  /* 0x0000018711117824 */ /* 0x000fe200078e02ff */
[----:B------:R-:W-:-:S04]  /*97c0*/  LEA.HI.X.SX32 R21, R18, R27, 0x1, P4 ;  /* 0x0000001b12157211 */ /* 0x000fc800020f0eff */
[----:B------:R-:W-:Y:S01]  /*97d0*/  LEA.HI.X.SX32 R11, R17, R27, 0x1, P2 ;  /* 0x0000001b110b7211 */ /* 0x000fe200010f0eff */
        /* <DEDUP_REMOVED lines=8> */
[----:B------:R-:W-:Y:S02]  /*9860*/  MOV R9, c[0x0][0x198] ;  /* 0x0000660000097a02 */ /* 0x000fe40000000f00 */
        /* <DEDUP_REMOVED lines=10> */
[----:B------:R-:W-:Y:S01]  /*9910*/  IADD3 R14, P6, R24, R26, RZ ;  /* 0x0000001a180e7210 */ /* 0x000fe20007fde0ff */
[----:B0-----:R-:W-:-:S03]  /*9920*/  IMAD.MOV.U32 R8, RZ, RZ, c[0x0][0x198] ;  /* 0x00006600ff087624 */ /* 0x001fc600078e00ff */
[----:B------:R-:W-:Y:S01]  /*9930*/  IADD3 R6, P0, R7, R26, RZ ;  /* 0x0000001a07067210 */ /* 0x000fe20007f1e0ff */
[----:B------:R-:W-:Y:S02]  /*9940*/  IMAD R8, R8, 0x18d, RZ ;  /* 0x0000018d08087824 */ /* 0x000fe400078e02ff */
[----:B------:R-:W-:-:S03]  /*9950*/  IMAD.MOV.U32 R24, RZ, RZ, c[0x0][0x198] ;  /* 0x00006600ff187624 */ /* 0x000fc600078e00ff */
[----:B------:R-:W-:Y:S01]  /*9960*/  LEA.HI.X.SX32 R15, R8, R27, 0x1, P6 ;  /* 0x0000001b080f7211 */ /* 0x000fe200030f0eff */
[----:B------:R-:W-:Y:S01]  /*9970*/  IMAD R24, R24, 0x31e, RZ ;  /* 0x0000031e18187824 */ /* 0x000fe200078e02ff */
[----:B------:R-:W-:-:S03]  /*9980*/  MOV R19, c[0x0][0x198] ;  /* 0x0000660000137a02 */ /* 0x000fc60000000f00 */
[----:B------:R0:W-:Y:S01]  /*9990*/  STL.64 [R1+0xd60], R14 ;  /* 0x000d600e01007387 */ /* 0x0001e20000100a00 */
[----:B------:R-:W-:Y:S01]  /*99a0*/  IADD3 R28, P1, R24, R26, RZ ;  /* 0x0000001a181c7210 */ /* 0x000fe20007f3e0ff */
[----:B------:R-:W-:Y:S02]  /*99b0*/  IMAD R19, R19, 0x326, RZ ;  /* 0x0000032613137824 */ /* 0x000fe400078e02ff */
[----:B------:R-:W-:-:S03]  /*99c0*/  IMAD.MOV.U32 R24, RZ, RZ, c[0x0][0x198] ;  /* 0x00006600ff187624 */ /* 0x000fc600078e00ff */
[----:B------:R-:W-:Y:S01]  /*99d0*/  IADD3 R18, P4, R19, R26, RZ ;  /* 0x0000001a13127210 */ /* 0x000fe20007f9e0ff */
[----:B------:R-:W-:Y:S02]  /*99e0*/  IMAD R24, R24, 0x328, RZ ;  /* 0x0000032818187824 */ /* 0x000fe400078e02ff */
[----:B------:R-:W-:-:S03]  /*99f0*/  IMAD.MOV.U32 R11, RZ, RZ, c[0x0][0x198] ;  /* 0x00006600ff0b7624 */ /* 0x000fc600078e00ff */
[----:B------:R-:W-:Y:S02]  /*9a00*/  IADD3 R16, P2, R24, R26, RZ ;  /* 0x0000001a18107210 */ /* 0x000fe40007f5e0ff */
[----:B------:R-:W-:Y:S01]  /*9a10*/  MOV R24, c[0x0][0x198] ;  /* 0x0000660000187a02 */ /* 0x000fe20000000f00 */
[----:B------:R-:W-:-:S04]  /*9a20*/  IMAD R11, R11, 0x32a, RZ ;  /* 0x0000032a0b0b7824 */ /* 0x000fc800078e02ff */
[----:B------:R-:W-:Y:S01]  /*9a30*/  IMAD R24, R24, 0x32c, RZ ;  /* 0x0000032c18187824 */ /* 0x000fe200078e02ff */
[-C--:B------:R-:W-:Y:S02]  /*9a40*/  IADD3 R10, P3, R11, R26.reuse, RZ ;  /* 0x0000001a0b0a7210 */ /* 0x080fe40007f7e0ff */
[----:B------:R-:W-:Y:S02]  /*9a50*/  MOV R9, c[0x0][0x198] ;  /* 0x0000660000097a02 */ /* 0x000fe40000000f00 */
[----:B------:R-:W-:Y:S02]  /*9a60*/  IADD3 R20, P5, R24, R26, RZ ;  /* 0x0000001a18147210 */ /* 0x000fe40007fbe0ff */
[----:B------:R-:W-:Y:S01]  /*9a70*/  MOV R24, c[0x0][0x198] ;  /* 0x0000660000187a02 */ /* 0x000fe20000000f00 */
[----:B------:R-:W-:-:S04]  /*9a80*/  IMAD R9, R9, 0x32e, RZ ;  /* 0x0000032e09097824 */ /* 0x000fc800078e02ff */
[----:B------:R-:W-:Y:S01]  /*9a90*/  IMAD R24, R24, 0x336, RZ ;  /* 0x0000033618187824 */ /* 0x000fe200078e02ff */
[----:B0-----:R-:W-:Y:S02]  /*9aa0*/  IADD3 R14, P6, R9, R26, RZ ;  /* 0x0000001a090e7210 */ /* 0x001fe40007fde0ff */
[----:B---3--:R-:W-:Y:S01]  /*9ab0*/  LEA.HI.X.SX32 R7, R5, R27, 0x1, P0 ;  /* 0x0000001b05077211 */ /* 0x008fe200000f0eff */
[----:B------:R-:W-:-:S04]  /*9ac0*/  IMAD.MOV.U32 R5, RZ, RZ, c[0x0][0x198] ;  /* 0x00006600ff057624 */ /* 0x000fc800078e00ff */
[----:B------:R0:W-:Y:S01]  /*9ad0*/  STL.64 [R1+0xe68], R6 ;  /* 0x000e680601007387 */ /* 0x0001e20000100a00 */
[----:B------:R-:W-:Y:S01]  /*9ae0*/  IMAD R5, R5, 0x193, RZ ;  /* 0x0000019305057824 */ /* 0x000fe200078e02ff */
[----:B0-----:R-:W-:-:S05]  /*9af0*/  MOV R6, c[0x0][0x198] ;  /* 0x0000660000067a02 */ /* 0x001fca0000000f00 */
[----:B------:R-:W-:Y:S01]  /*9b00*/  IMAD R6, R6, 0x18f, RZ ;  /* 0x0000018f06067824 */ /* 0x000fe200078e02ff */
[----:B------:R-:W-:-:S04]  /*9b10*/  LEA.HI.X.SX32 R19, R5, R27, 0x1, P4 ;  /* 0x0000001b05137211 */ /* 0x000fc800020f0eff */
[----:B------:R-:W-:-:S05]  /*9b20*/  LEA.HI.X.SX32 R29, R6, R27, 0x1, P1 ;  /* 0x0000001b061d7211 */ /* 0x000fca00008f0eff */
[----:B------:R-:W-:Y:S04]  /*9b30*/  STL.64 [R1+0xf30], R28 ;  /* 0x000f301c01007387 */ /* 0x000fe80000100a00 */
[----:B------:R0:W-:Y:S02]  /*9b40*/  STL.64 [R1+0xb58], R18 ;  /* 0x000b581201007387 */ /* 0x0001e40000100a00 */
[----:B0-----:R-:W-:Y:S01]  /*9b50*/  MOV R19, c[0x0][0x198] ;  /* 0x0000660000137a02 */ /* 0x001fe20000000f00 */
[----:B------:R-:W-:-:S04]  /*9b60*/  IMAD.MOV.U32 R18, RZ, RZ, c[0x0][0x198] ;  /* 0x00006600ff127624 */ /* 0x000fc800078e00ff */
[----:B------:R-:W-:Y:S02]  /*9b70*/  IMAD R19, R19, 0x195, RZ ;  /* 0x0000019513137824 */ /* 0x000fe400078e02ff */
[----:B------:R-:W-:-:S03]  /*9b80*/  IMAD R18, R18, 0x196, RZ ;  /* 0x0000019612127824 */ /* 0x000fc600078e02ff */
[-C--:B------:R-:W-:Y:S02]  /*9b90*/  LEA.HI.X.SX32 R11, R19, R27.reuse, 0x1, P3 ;  /* 0x0000001b130b7211 */ /* 0x080fe400018f0eff */
[----:B------:R-:W-:Y:S02]  /*9ba0*/  MOV R19, c[0x0][0x198] ;  /* 0x0000660000137a02 */ /* 0x000fe40000000f00 */
[-C--:B------:R-:W-:Y:S02]  /*9bb0*/  LEA.HI.X.SX32 R21, R18, R27.reuse, 0x1, P5 ;  /* 0x0000001b12157211 */ /* 0x080fe400028f0eff */
[----:B------:R-:W-:Y:S01]  /*9bc0*/  MOV R18, c[0x0][0x198] ;  /* 0x0000660000127a02 */ /* 0x000fe20000000f00 */
[----:B------:R-:W-:Y:S01]  /*9bd0*/  IMAD R19, R19, 0x197, RZ ;  /* 0x0000019713137824 */ /* 0x000fe200078e02ff */
[----:B------:R-:W-:Y:S02]  /*9be0*/  IADD3 R8, P0, R24, R26, RZ ;  /* 0x0000001a18087210 */ /* 0x000fe40007f1e0ff */
[-C--:B------:R-:W-:Y:S01]  /*9bf0*/  LEA.HI.X.SX32 R17, R4, R27.reuse, 0x1, P2 ;  /* 0x0000001b04117211 */ /* 0x080fe200010f0eff */
[----:B------:R-:W-:Y:S01]  /*9c00*/  IMAD R18, R18, 0x19b, RZ ;  /* 0x0000019b12127824 */ /* 0x000fe200078e02ff */
[----:B------:R-:W-:-:S03]  /*9c10*/  LEA.HI.X.SX32 R15, R19, R27, 0x1, P6 ;  /* 0x0000001b130f7211 */ /* 0x000fc600030f0eff */
[----:B------:R-:W-:Y:S01]  /*9c20*/  STL.64 [R1+0xc68], R16 ;  /* 0x000c681001007387 */ /* 0x000fe20000100a00 */
[----:B------:R-:W-:-:S03]  /*9c30*/  LEA.HI.X.SX32 R9, R18, R27, 0x1, P0 ;  /* 0x0000001b12097211 */ /* 0x000fc600000f0eff */
[----:B------:R-:W-:Y:S04]  /*9c40*/  STL.64 [R1+0xd68], R10 ;  /* 0x000d680a01007387 */ /* 0x000fe80000100a00 */
[----:B------:R-:W-:Y:S04]  /*9c50*/  STL.64 [R1+0xe70], R20 ;  /* 0x000e701401007387 */ /* 0x000fe80000100a00 */
[----:B------:R-:W-:Y:S04]  /*9c60*/  STL.64 [R1+0xf38], R14 ;  /* 0x000f380e01007387 */ /* 0x000fe80000100a00 */
[----:B------:R0:W-:Y:S04]  /*9c70*/  STL.64 [R1+0xb60], R8 ;  /* 0x000b600801007387 */ /* 0x0001e80000100a00 */
[----:B0-----:R-:W3:Y:S01]  /*9c80*/  LDL.LU.64 R8, [R1+0x1b00] ;  /* 0x001b000001087983 */ /* 0x001ee20000300a00 */
[----:B------:R-:W-:-:S02]  /*9c90*/  MOV R7, c[0x0][0x198] ;  /* 0x0000660000077a02 */ /* 0x000fc40000000f00 */
        /* <DEDUP_REMOVED lines=13> */
[----:B------:R-:W-:Y:S01]  /*9d70*/  IMAD R6, R6, 0x19d, RZ ;  /* 0x0000019d06067824 */ /* 0x000fe200078e02ff */
[----:B------:R-:W-:-:S04]  /*9d80*/  MOV R11, c[0x0][0x198] ;  /* 0x00006600000b7a02 */ /* 0x000fc80000000f00 */
[----:B------:R-:W-:Y:S01]  /*9d90*/  LEA.HI.X.SX32 R29, R6, R27, 0x1, P4 ;  /* 0x0000001b061d7211 */ /* 0x000fe200020f0eff */
[----:B------:R-:W-:-:S04]  /*9da0*/  IMAD.MOV.U32 R24, RZ, RZ, c[0x0][0x198] ;  /* 0x00006600ff187624 */ /* 0x000fc800078e00ff */
[----:B------:R-:W-:Y:S01]  /*9db0*/  STL.64 [R1+0xd70], R28 ;  /* 0x000d701c01007387 */ /* 0x000fe20000100a00 */
        /* <DEDUP_REMOVED lines=20> */
[----:B------:R0:W-:Y:S01]  /*9f00*/  STL.64 [R1+0xe78], R4 ;  /* 0x000e780401007387 */ /* 0x0001e20000100a00 */
[----:B------:R-:W-:Y:S01]  /*9f10*/  IMAD R9, R9, 0x1a3, RZ ;  /* 0x000001a309097824 */ /* 0x000fe200078e02ff */
[----:B0-----:R-:W-:-:S05]  /*9f20*/  MOV R4, c[0x0][0x198] ;  /* 0x0000660000047a02 */ /* 0x001fca0000000f00 */
[----:B------:R-:W-:Y:S01]  /*9f30*/  IMAD R4, R4, 0x19f, RZ ;  /* 0x0000019f04047824 */ /* 0x000fe200078e02ff */
[----:B------:R-:W-:-:S04]  /*9f40*/  LEA.HI.X.SX32 R11, R9, R27, 0x1, P5 ;  /* 0x0000001b090b7211 */ /* 0x000fc800028f0eff */
[----:B------:R-:W-:Y:S02]  /*9f50*/  LEA.HI.X.SX32 R17, R4, R27, 0x1, P3 ;  /* 0x0000001b04117211 */ /* 0x000fe400018f0eff */
[----:B------:R-:W-:-:S03]  /*9f60*/  MOV R9, c[0x0][0x198] ;  /* 0x0000660000097a02 */ /* 0x000fc60000000f00 */
[----:B------:R-:W-:Y:S04]  /*9f70*/  STL.64 [R1+0xf40], R16 ;  /* 0x000f401001007387 */ /* 0x000fe80000100a00 */
[----:B------:R0:W-:Y:S01]  /*9f80*/  STL.64 [R1+0xb68], R10 ;  /* 0x000b680a01007387 */ /* 0x0001e20000100a00 */
[----:B------:R-:W-:Y:S02]  /*9f90*/  IMAD R9, R9, 0x1a5, RZ ;  /* 0x000001a509097824 */ /* 0x000fe400078e02ff */
[----:B0-----:R-:W-:-:S04]  /*9fa0*/  IMAD.MOV.U32 R10, RZ, RZ, c[0x0][0x198] ;  /* 0x00006600ff0a7624 */ /* 0x001fc800078e00ff */
[----:B------:R-:W-:Y:S01]  /*9fb0*/  IMAD R10, R10, 0x1a4, RZ ;  /* 0x000001a40a0a7824 */ /* 0x000fe200078e02ff */
[----:B------:R-:W-:-:S04]  /*9fc0*/  LEA.HI.X.SX32 R19, R9, R27, 0x1, P0 ;  /* 0x0000001b09137211 */ /* 0x000fc800000f0eff */
[----:B------:R-:W-:-:S05]  /*9fd0*/  LEA.HI.X.SX32 R21, R10, R27, 0x1, P6 ;  /* 0x0000001b0a157211 */ /* 0x000fca00030f0eff */
[----:B------:R-:W-:Y:S04]  /*9fe0*/  STL.64 [R1+0xc78], R20 ;  /* 0x000c781401007387 */ /* 0x000fe80000100a00 */
[----:B------:R0:W-:Y:S01]  /*9ff0*/  STL.64 [R1+0xd78], R18 ;  /* 0x000d781201007387 */ /* 0x0001e20000100a00 */
[----:B------:R-:W-:Y:S02]  /*a000*/  LEA.HI.X.SX32 R15, R8, R27, 0x1, P1 ;  /* 0x0000001b080f7211 */ /* 0x000fe400008f0eff */
[----:B0-----:R-:W-:-:S05]  /*a010*/  MOV R19, c[0x0][0x198] ;  /* 0x0000660000137a02 */ /* 0x001fca0000000f00 */
[----:B------:R-:W-:Y:S01]  /*a020*/  IMAD R19, R19, 0x1a7, RZ ;  /* 0x000001a713137824 */ /* 0x000fe200078e02ff */
[----:B------:R-:W-:-:S04]  /*a030*/  MOV R5, c[0x0][0x198] ;  /* 0x0000660000057a02 */ /* 0x000fc80000000f00 */
[----:B------:R-:W-:Y:S01]  /*a040*/  LEA.HI.X.SX32 R7, R19, R27, 0x1, P4 ;  /* 0x0000001b13077211 */ /* 0x000fe200020f0eff */
[----:B------:R-:W-:Y:S01]  /*a050*/  STL.64 [R1+0xe80], R14 ;  /* 0x000e800e01007387 */ /* 0x000fe20000100a00 */
[----:B------:R-:W-:-:S03]  /*a060*/  MOV R19, c[0x0][0x198] ;  /* 0x0000660000137a02 */ /* 0x000fc60000000f00 */
[----:B------:R0:W-:Y:S01]  /*a070*/  STL.64 [R1+0xf48], R6 ;  /* 0x000f480601007387 */ /* 0x0001e20000100a00 */
[----:B------:R-:W-:Y:S01]  /*a080*/  IMAD R5, R5, 0x358, RZ ;  /* 0x0000035805057824 */ /* 0x000fe200078e02ff */
[-C--:B------:R-:W-:Y:S01]  /*a090*/  IADD3 R28, P2, R24, R26.reuse, RZ ;  /* 0x0000001a181c7210 */ /* 0x080fe20007f5e0ff */
[----:B------:R-:W-:Y:S01]  /*a0a0*/  IMAD R19, R19, 0x1ac, RZ ;  /* 0x000001ac13137824 */ /* 0x000fe200078e02ff */
[----:B0-----:R-:W-:Y:S02]  /*a0b0*/  MOV R6, c[0x0][0x198] ;  /* 0x0000660000067a02 */ /* 0x001fe40000000f00 */
        /* <DEDUP_REMOVED lines=19> */
[----:B------:R-:W-:Y:S02]  /*a1f0*/  IMAD.MOV.U32 R9, RZ, RZ, c[0x0][0x198] ;  /* 0x00006600ff097624 */ /* 0x000fe400078e00ff */
[----:B------:R-:W-:Y:S02]  /*a200*/  IMAD R24, R24, 0x35e, RZ ;  /* 0x0000035e18187824 */ /* 0x000fe400078e02ff */
[----:B------:R-:W-:Y:S01]  /*a210*/  STL.64 [R1+0xd80], R16 ;  /* 0x000d801001007387 */ /* 0x000fe20000100a00 */
[----:B------:R-:W-:-:S03]  /*a220*/  IMAD R9, R9, 0x366, RZ ;  /* 0x0000036609097824 */ /* 0x000fc600078e02ff */
[----:B------:R0:W-:Y:S01]  /*a230*/  STL.64 [R1+0xe88], R10 ;  /* 0x000e880a01007387 */ /* 0x0001e20000100a00 */
[-C--:B------:R-:W-:Y:S02]  /*a240*/  IADD3 R20, P0, R24, R26.reuse, RZ ;  /* 0x0000001a18147210 */ /* 0x080fe40007f1e0ff */
[----:B------:R-:W-:Y:S02]  /*a250*/  MOV R24, c[0x0][0x198] ;  /* 0x0000660000187a02 */ /* 0x000fe40000000f00 */
[----:B------:R-:W-:Y:S02]  /*a260*/  IADD3 R8, P1, R9, R26, RZ ;  /* 0x0000001a09087210 */ /* 0x000fe40007f3e0ff */
[----:B0-----:R-:W-:Y:S01]  /*a270*/  MOV R11, c[0x0][0x198] ;  /* 0x00006600000b7a02 */ /* 0x001fe20000000f00 */
[----:B------:R-:W-:-:S04]  /*a280*/  IMAD.MOV.U32 R16, RZ, RZ, c[0x0][0x198] ;  /* 0x00006600ff107624 */ /* 0x000fc800078e00ff */
[----:B------:R-:W-:Y:S02]  /*a290*/  IMAD R11, R11, 0x1b3, RZ ;  /* 0x000001b30b0b7824 */ /* 0x000fe400078e02ff */
[----:B------:R-:W-:Y:S02]  /*a2a0*/  IMAD.MOV.U32 R7, RZ, RZ, c[0x0][0x198] ;  /* 0x00006600ff077624 */ /* 0x000fe400078e00ff */
[----:B------:R-:W-:Y:S01]  /*a2b0*/  IMAD R24, R24, 0x368, RZ ;  /* 0x0000036818187824 */ /* 0x000fe200078e02ff */
[-C--:B------:R-:W-:Y:S01]  /*a2c0*/  LEA.HI.X.SX32 R9, R11, R27.reuse, 0x1, P1 ;  /* 0x0000001b0b097211 */ /* 0x080fe200008f0eff */
[----:B------:R-:W-:Y:S01]  /*a2d0*/  IMAD R16, R16, 0x1af, RZ ;  /* 0x000001af10107824 */ /* 0x000fe200078e02ff */
[----:B------:R-:W-:Y:S01]  /*a2e0*/  MOV R11, c[0x0][0x198] ;  /* 0x00006600000b7a02 */ /* 0x000fe20000000f00 */
[----:B------:R-:W-:Y:S01]  /*a2f0*/  IMAD R7, R7, 0x36a, RZ ;  /* 0x0000036a07077824 */ /* 0x000fe200078e02ff */
[----:B------:R-:W-:Y:S02]  /*a300*/  IADD3 R14, P4, R24, R26, RZ ;  /* 0x0000001a180e7210 */ /* 0x000fe40007f9e0ff */
[----:B------:R-:W-:Y:S01]  /*a310*/  MOV R24, c[0x0][0x198] ;  /* 0x0000660000187a02 */ /* 0x000fe20000000f00 */
[----:B------:R-:W-:Y:S01]  /*a320*/  IMAD R11, R11, 0x1b5, RZ ;  /* 0x000001b50b0b7824 */ /* 0x000fe200078e02ff */
[----:B------:R-:W-:-:S02]  /*a330*/  LEA.HI.X.SX32 R21, R16, R27, 0x1, P0 ;  /* 0x0000001b10157211 */ /* 0x000fc400000f0eff */
[-C--:B------:R-:W-:Y:S02]  /*a340*/  IADD3 R6, P2, R7, R26.reuse, RZ ;  /* 0x0000001a07067210 */ /* 0x080fe40007f5e0ff */
[----:B------:R-:W-:Y:S02]  /*a350*/  MOV R5, c[0x0][0x198] ;  /* 0x0000660000057a02 */ /* 0x000fe40000000f00 */
[----:B------:R-:W-:Y:S01]  /*a360*/  MOV R16, c[0x0][0x198] ;  /* 0x0000660000107a02 */ /* 0x000fe20000000f00 */
[----:B------:R-:W-:Y:S01]  /*a370*/  IMAD R24, R24, 0x36c, RZ ;  /* 0x0000036c18187824 */ /* 0x000fe200078e02ff */
[----:B------:R-:W-:Y:S01]  /*a380*/  MOV R29, c[0x0][0x198] ;  /* 0x00006600001d7a02 */ /* 0x000fe20000000f00 */
[----:B------:R-:W-:Y:S01]  /*a390*/  IMAD R5, R5, 0x36e, RZ ;  /* 0x0000036e05057824 */ /* 0x000fe200078e02ff */
[-C--:B------:R-:W-:Y:S01]  /*a3a0*/  LEA.HI.X.SX32 R7, R11, R27.reuse, 0x1, P2 ;  /* 0x0000001b0b077211 */ /* 0x080fe200010f0eff */
[----:B------:R-:W-:Y:S02]  /*a3b0*/  IMAD R16, R16, 0x1b4, RZ ;  /* 0x000001b410107824 */ /* 0x000fe400078e02ff */
[----:B------:R-:W-:Y:S01]  /*a3c0*/  IMAD.MOV.U32 R11, RZ, RZ, c[0x0][0x198] ;  /* 0x00006600ff0b7624 */ /* 0x000fe200078e00ff */
[-C--:B------:R-:W-:Y:S01]  /*a3d0*/  IADD3 R28, P3, R24, R26.reuse, RZ ;  /* 0x0000001a181c7210 */ /* 0x080fe20007f7e0ff */
[----:B------:R-:W-:Y:S01]  /*a3e0*/  IMAD R29, R29, 0x1b6, RZ ;  /* 0x000001b61d1d7824 */ /* 0x000fe200078e02ff */
[----:B------:R-:W-:Y:S01]  /*a3f0*/  IADD3 R4, P5, R5, R26, RZ ;  /* 0x0000001a05047210 */ /* 0x000fe20007fbe0ff */
[----:B------:R-:W-:Y:S01]  /*a400*/  IMAD R11, R11, 0x1b7, RZ ;  /* 0x000001b70b0b7824 */ /* 0x000fe200078e02ff */
[-C--:B------:R-:W-:Y:S01]  /*a410*/  LEA.HI.X.SX32 R15, R16, R27.reuse, 0x1, P4 ;  /* 0x0000001b100f7211 */ /* 0x080fe200020f0eff */
[----:B------:R-:W-:Y:S01]  /*a420*/  STL.64 [R1+0xf50], R20 ;  /* 0x000f501401007387 */ /* 0x000fe20000100a00 */
[----:B------:R-:W-:-:S02]  /*a430*/  LEA.HI.X.SX32 R29, R29, R27, 0x1, P3 ;  /* 0x0000001b1d1d7211 */ /* 0x000fc400018f0eff */
[----:B------:R-:W-:Y:S01]  /*a440*/  LEA.HI.X.SX32 R5, R11, R27, 0x1, P5 ;  /* 0x0000001b0b057211 */ /* 0x000fe200028f0eff */
[----:B------:R-:W-:Y:S01]  /*a450*/  STL.64 [R1+0xb78], R8 ;  /* 0x000b780801007387 */ /* 0x000fe20000100a00 */
[----:B------:R-:W-:-:S03]  /*a460*/  MOV R24, c[0x0][0x198] ;  /* 0x0000660000187a02 */ /* 0x000fc60000000f00 */
[----:B------:R0:W-:Y:S02]  /*a470*/  STL.64 [R1+0xc88], R14 ;  /* 0x000c880e01007387 */ /* 0x0001e40000100a00 */
[----:B------:R-:W-:Y:S02]  /*a480*/  IMAD R24, R24, 0x376, RZ ;  /* 0x0000037618187824 */ /* 0x000fe400078e02ff */
[----:B0-----:R-:W3:Y:S04]  /*a490*/  LDL.LU.64 R14, [R1+0x1af8] ;  /* 0x001af800010e7983 */ /* 0x001ee80000300a00 */
[----:B------:R-:W-:Y:S04]  /*a4a0*/  STL.64 [R1+0xd88], R6 ;  /* 0x000d880601007387 */ /* 0x000fe80000100a00 */
[----:B------:R-:W-:Y:S04]  /*a4b0*/  STL.64 [R1+0xe90], R28 ;  /* 0x000e901c01007387 */ /* 0x000fe80000100a00 */
[----:B------:R0:W-:Y:S01]  /*a4c0*/  STL.64 [R1+0xf58], R4 ;  /* 0x000f580401007387 */ /* 0x0001e20000100a00 */
[----:B------:R-:W-:-:S02]  /*a4d0*/  IADD3 R18, P6, R24, R26, RZ ;  /* 0x0000001a18127210 */ /* 0x000fc40007fde0ff */
[----:B0-----:R-:W-:-:S05]  /*a4e0*/  MOV R4, c[0x0][0x198] ;  /* 0x0000660000047a02 */ /* 0x001fca0000000f00 */
[----:B------:R-:W-:-:S05]  /*a4f0*/  IMAD R4, R4, 0x1bb, RZ ;  /* 0x000001bb04047824 */ /* 0x000fca00078e02ff */
[----:B------:R-:W-:-:S05]  /*a500*/  LEA.HI.X.SX32 R19, R4, R27, 0x1, P6 ;  /* 0x0000001b04137211 */ /* 0x000fca00030f0eff */
[----:B------:R0:W-:Y:S04]  /*a510*/  STL.64 [R1+0xb80], R18 ;  /* 0x000b801201007387 */ /* 0x0001e80000100a00 */
[----:B0-----:R-:W4:Y:S01]  /*a520*/  LDL.LU.64 R18, [R1+0x1af0] ;  /* 0x001af00001127983 */ /* 0x001f220000300a00 */
[----:B------:R-:W-:Y:S01]  /*a530*/  MOV R17, c[0x0][0x198] ;  /* 0x0000660000117a02 */ /* 0x000fe20000000f00 */
[----:B------:R-:W-:Y:S01]  /*a540*/  IMAD.MOV.U32 R24, RZ, RZ, c[0x0][0x198] ;  /* 0x00006600ff187624 */ /* 0x000fe200078e00ff */
[----:B------:R-:W-:-:S03]  /*a550*/  MOV R9, c[0x0][0x198] ;  /* 0x0000660000097a02 */ /* 0x000fc60000000f00 */
[----:B------:R-:W-:Y:S02]  /*a560*/  IMAD R17, R17, 0x378, RZ ;  /* 0x0000037811117824 */ /* 0x000fe400078e02ff */
[----:B------:R-:W-:-:S03]  /*a570*/  IMAD R24, R24, 0x37a, RZ ;  /* 0x0000037a18187824 */ /* 0x000fc600078e02ff */
[-C--:B------:R-:W-:Y:S01]  /*a580*/  IADD3 R20, P0, R17, R26.reuse, RZ ;  /* 0x0000001a11147210 */ /* 0x080fe20007f1e0ff */
[----:B------:R-:W-:Y:S01]  /*a590*/  IMAD R9, R9, 0x1bd, RZ ;  /* 0x000001bd09097824 */ /* 0x000fe200078e02ff */
[-C--:B------:R-:W-:Y:S01]  /*a5a0*/  IADD3 R8, P1, R24, R26.reuse, RZ ;  /* 0x0000001a18087210 */ /* 0x080fe20007f3e0ff */
[----:B------:R-:W-:Y:S01]  /*a5b0*/  IMAD.MOV.U32 R17, RZ, RZ, c[0x0][0x198] ;  /* 0x00006600ff117624 */ /* 0x000fe200078e00ff */
[----:B------:R-:W-:Y:S02]  /*a5c0*/  MOV R24, c[0x0][0x198] ;  /* 0x0000660000187a02 */ /* 0x000fe40000000f00 */
[----:B------:R-:W-:Y:S01]  /*a5d0*/  LEA.HI.X.SX32 R9, R9, R27, 0x1, P1 ;  /* 0x0000001b09097211 */ /* 0x000fe200008f0eff */
[----:B------:R-:W-:Y:S02]  /*a5e0*/  IMAD R17, R17, 0x37c, RZ ;  /* 0x0000037c11117824 */ /* 0x000fe400078e02ff */
[----:B------:R-:W-:Y:S02]  /*a5f0*/  IMAD R24, R24, 0x37e, RZ ;  /* 0x0000037e18187824 */ /* 0x000fe400078e02ff */
[----:B------:R-:W-:Y:S01]  /*a600*/  IMAD.MOV.U32 R7, RZ, RZ, c[0x0][0x198] ;  /* 0x00006600ff077624 */ /* 0x000fe200078e00ff */
[----:B------:R-:W-:-:S02]  /*a610*/  IADD3 R16, P4, R17, R26, RZ ;  /* 0x0000001a11107210 */ /* 0x000fc40007f9e0ff */
[----:B------:R-:W-:Y:S01]  /*a620*/  IADD3 R6, P2, R24, R26, RZ ;  /* 0x0000001a18067210 */ /* 0x000fe20007f5e0ff */
[----:B------:R-:W-:Y:S01]  /*a630*/  IMAD R7, R7, 0x1bf, RZ ;  /* 0x000001bf07077824 */ /* 0x000fe200078e02ff */
[----:B------:R-:W-:-:S04]  /*a640*/  MOV R10, c[0x0][0x198] ;  /* 0x00006600000a7a02 */ /* 0x000fc80000000f00 */
[----:B------:R-:W-:Y:S01]  /*a650*/  LEA.HI.X.SX32 R7, R7, R27, 0x1, P2 ;  /* 0x0000001b07077211 */ /* 0x000fe200010f0eff */
[----:B------:R-:W-:Y:S01]  /*a660*/  IMAD.MOV.U32 R5, RZ, RZ, c[0x0][0x198] ;  /* 0x00006600ff057624 */ /* 0x000fe200078e00ff */
[----:B------:R-:W-:Y:S01]  /*a670*/  MOV R24, c[0x0][0x198] ;  /* 0x0000660000187a02 */ /* 0x000fe20000000f00 */
[----:B------:R-:W-:Y:S02]  /*a680*/  IMAD R10, R10, 0x386, RZ ;  /* 0x000003860a0a7824 */ /* 0x000fe400078e02ff */
[----:B------:R-:W-:Y:S02]  /*a690*/  IMAD R5, R5, 0x38a, RZ ;  /* 0x0000038a05057824 */ /* 0x000fe400078e02ff */
[----:B------:R-:W-:Y:S01]  /*a6a0*/  IMAD R24, R24, 0x388, RZ ;  /* 0x0000038818187824 */ /* 0x000fe200078e02ff */
[-C--:B------:R-:W-:Y:S02]  /*a6b0*/  IADD3 R28, P3, R10, R26.reuse, RZ ;  /* 0x0000001a0a1c7210 */ /* 0x080fe40007f7e0ff */
[----:B------:R-:W-:-:S02]  /*a6c0*/  IADD3 R4, P6, R5, R26, RZ ;  /* 0x0000001a05047210 */ /* 0x000fc40007fde0ff */
[----:B------:R-:W-:Y:S02]  /*a6d0*/  IADD3 R10, P5, R24, R26, RZ ;  /* 0x0000001a180a7210 */ /* 0x000fe40007fbe0ff */
[----:B------:R-:W-:-:S05]  /*a6e0*/  MOV R24, c[0x0][0x198] ;  /* 0x0000660000187a02 */ /* 0x000fca0000000f00 */
[----:B------:R-:W-:Y:S01]  /*a6f0*/  IMAD R24, R24, 0x38c, RZ ;  /* 0x0000038c18187824 */ /* 0x000fe200078e02ff */
[----:B---3--:R-:W-:Y:S01]  /*a700*/  LEA.HI.X.SX32 R21, R15, R27, 0x1, P0 ;  /* 0x0000001b0f157211 */ /* 0x008fe200000f0eff */
[----:B------:R-:W-:-:S04]  /*a710*/  IMAD.MOV.U32 R15, RZ, RZ, c[0x0][0x198] ;  /* 0x00006600ff0f7624 */ /* 0x000fc800078e00ff */
[----:B------:R-:W-:Y:S01]  /*a720*/  IMAD R15, R15, 0x38e, RZ ;  /* 0x0000038e0f0f7824 */ /* 0x000fe200078e02ff */
[----:B------:R-:W-:Y:S04]  /*a730*/  STL.64 [R1+0xc90], R20 ;  /* 0x000c901401007387 */ /* 0x000fe80000100a00 */
[----:B------:R0:W-:Y:S02]  /*a740*/  STL.64 [R1+0xd90], R8 ;  /* 0x000d900801007387 */ /* 0x0001e40000100a00 */
[----:B0-----:R-:W-:Y:S02]  /*a750*/  IADD3 R8, P1, R15, R26, RZ ;  /* 0x0000001a0f087210 */ /* 0x001fe40007f3e0ff */
[----:B------:R-:W-:-:S05]  /*a760*/  MOV R15, c[0x0][0x198] ;  /* 0x00006600000f7a02 */ /* 0x000fca0000000f00 */
[----:B------:R-:W-:Y:S01]  /*a770*/  IMAD R15, R15, 0x398, RZ ;  /* 0x000003980f0f7824 */ /* 0x000fe200078e02ff */
[----:B----4-:R-:W-:Y:S02]  /*a780*/  LEA.HI.X.SX32 R17, R19, R27, 0x1, P4 ;  /* 0x0000001b13117211 */ /* 0x010fe400020f0eff */
[----:B------:R-:W-:-:S03]  /*a790*/  MOV R19, c[0x0][0x198] ;  /* 0x0000660000137a02 */ /* 0x000fc60000000f00 */
[----:B------:R-:W-:Y:S04]  /*a7a0*/  STL.64 [R1+0xe98], R16 ;  /* 0x000e981001007387 */ /* 0x000fe80000100a00 */
[----:B------:R0:W-:Y:S01]  /*a7b0*/  STL.64 [R1+0xf60], R6 ;  /* 0x000f600601007387 */ /* 0x0001e20000100a00 */
[----:B------:R-:W-:Y:S01]  /*a7c0*/  IMAD R19, R19, 0x1c3, RZ ;  /* 0x000001c313137824 */ /* 0x000fe200078e02ff */
[----:B0-----:R-:W-:Y:S02]  /*a7d0*/  IADD3 R6, P2, R15, R26, RZ ;  /* 0x0000001a0f067210 */ /* 0x001fe40007f5e0ff */
[----:B------:R-:W-:-:S05]  /*a7e0*/  MOV R15, c[0x0][0x198] ;  /* 0x00006600000f7a02 */ /* 0x000fca0000000f00 */
[----:B------:R-:W-:Y:S01]  /*a7f0*/  IMAD R15, R15, 0x1c5, RZ ;  /* 0x000001c50f0f7824 */ /* 0x000fe200078e02ff */
[-C--:B------:R-:W-:Y:S02]  /*a800*/  LEA.HI.X.SX32 R29, R19, R27.reuse, 0x1, P3 ;  /* 0x0000001b131d7211 */ /* 0x080fe400018f0eff */
[-C--:B------:R-:W-:Y:S02]  /*a810*/  LEA.HI.X.SX32 R11, R18, R27.reuse, 0x1, P5 ;  /* 0x0000001b120b7211 */ /* 0x080fe400028f0eff */
[----:B------:R-:W-:Y:S01]  /*a820*/  LEA.HI.X.SX32 R5, R15, R27, 0x1, P6 ;  /* 0x0000001b0f057211 */ /* 0x000fe200030f0eff */
[----:B------:R-:W-:Y:S04]  /*a830*/  STL.64 [R1+0xb88], R28 ;  /* 0x000b881c01007387 */ /* 0x000fe80000100a00 */
[----:B------:R-:W-:Y:S04]  /*a840*/  STL.64 [R1+0xd98], R4 ;  /* 0x000d980401007387 */ /* 0x000fe80000100a00 */
[----:B------:R0:W-:Y:S01]  /*a850*/  STL.64 [R1+0xc98], R10 ;  /* 0x000c980a01007387 */ /* 0x0001e20000100a00 */
[----:B------:R-:W-:-:S02]  /*a860*/  IADD3 R20, P0, R24, R26, RZ ;  /* 0x0000001a18147210 */ /* 0x000fc40007f1e0ff */
[----:B0-----:R-:W-:-:S05]  /*a870*/  MOV R11, c[0x0][0x198] ;  /* 0x00006600000b7a02 */ /* 0x001fca0000000f00 */
[----:B------:R-:W-:Y:S01]  /*a880*/  IMAD R11, R11, 0x1c7, RZ ;  /* 0x000001c70b0b7824 */ /* 0x000fe200078e02ff */
[-C--:B------:R-:W-:Y:S02]  /*a890*/  LEA.HI.X.SX32 R21, R14, R27.reuse, 0x1, P0 ;  /* 0x0000001b0e157211 */ /* 0x080fe400000f0eff */
[----:B------:R-:W-:Y:S02]  /*a8a0*/  MOV R24, c[0x0][0x198] ;  /* 0x0000660000187a02 */ /* 0x000fe40000000f00 */
[----:B------:R-:W-:Y:S01]  /*a8b0*/  LEA.HI.X.SX32 R9, R11, R27, 0x1, P1 ;  /* 0x0000001b0b097211 */ /* 0x000fe200008f0eff */
[----:B------:R-:W-:Y:S02]  /*a8c0*/  STL.64 [R1+0xea0], R20 ;  /* 0x000ea01401007387 */ /* 0x000fe40000100a00 */
[----:B------:R-:W-:Y:S02]  /*a8d0*/  IMAD R24, R24, 0x396, RZ ;  /* 0x0000039618187824 */ /* 0x000fe400078e02ff */
[----:B------:R0:W-:Y:S03]  /*a8e0*/  STL.64 [R1+0xf68], R8 ;  /* 0x000f680801007387 */ /* 0x0001e60000100a00 */
[----:B------:R-:W-:-:S02]  /*a8f0*/  IADD3 R16, P4, R24, R26, RZ ;  /* 0x0000001a18107210 */ /* 0x000fc40007f9e0ff */
[----:B0-----:R-:W-:-:S05]  /*a900*/  MOV R8, c[0x0][0x198] ;  /* 0x0000660000087a02 */ /* 0x001fca0000000f00 */
[----:B------:R-:W-:-:S05]  /*a910*/  IMAD R8, R8, 0x1cb, RZ ;  /* 0x000001cb08087824 */ /* 0x000fca00078e02ff */
[----:B------:R-:W-:-:S05]  /*a920*/  LEA.HI.X.SX32 R17, R8, R27, 0x1, P4 ;  /* 0x0000001b08117211 */ /* 0x000fca00020f0eff */
[----:B------:R0:W-:Y:S04]  /*a930*/  STL.64 [R1+0xb90], R16 ;  /* 0x000b901001007387 */ /* 0x0001e80000100a00 */
[----:B0-----:R-:W3:Y:S01]  /*a940*/  LDL.LU.64 R16, [R1+0x1ae8] ;  /* 0x001ae80001107983 */ /* 0x001ee20000300a00 */
[----:B------:R-:W-:Y:S01]  /*a950*/  MOV R21, c[0x0][0x198] ;  /* 0x0000660000157a02 */ /* 0x000fe20000000f00 */
[----:B------:R-:W-:-:S04]  /*a960*/  IMAD.MOV.U32 R24, RZ, RZ, c[0x0][0x198] ;  /* 0x00006600ff187624 */ /* 0x000fc800078e00ff */
[----:B------:R-:W-:Y:S02]  /*a970*/  IMAD R21, R21, 0x1cc, RZ ;  /* 0x000001cc15157824 */ /* 0x000fe400078e02ff */
[----:B------:R-:W-:-:S03]  /*a980*/  IMAD R24, R24, 0x39a, RZ ;  /* 0x0000039a18187824 */ /* 0x000fc600078e02ff */
[----:B------:R-:W-:Y:S01]  /*a990*/  LEA.HI.X.SX32 R7, R21, R27, 0x1, P2 ;  /* 0x0000001b15077211 */ /* 0x000fe200010f0eff */
[----:B------:R-:W-:Y:S01]  /*a9a0*/  IMAD.MOV.U32 R19, RZ, RZ, c[0x0][0x198] ;  /* 0x00006600ff137624 */ /* 0x000fe200078e00ff */
[----:B------:R-:W-:-:S03]  /*a9b0*/  IADD3 R28, P3, R24, R26, RZ ;  /* 0x0000001a181c7210 */ /* 0x000fc60007f7e0ff */
[----:B------:R0:W-:Y:S01]  /*a9c0*/  STL.64 [R1+0xca0], R6 ;  /* 0x000ca00601007387 */ /* 0x0001e20000100a00 */
[----:B------:R-:W-:Y:S01]  /*a9d0*/  MOV R24, c[0x0][0x198] ;  /* 0x0000660000187a02 */ /* 0x000fe20000000f00 */
[----:B------:R-:W-:-:S04]  /*a9e0*/  IMAD R19, R19, 0x39c, RZ ;  /* 0x0000039c13137824 */ /* 0x000fc800078e02ff */
[----:B------:R-:W-:Y:S02]  /*a9f0*/  IMAD R24, R24, 0x39e, RZ ;  /* 0x0000039e18187824 */ /* 0x000fe400078e02ff */
[----:B0-----:R-:W-:Y:S01]  /*aa00*/  IMAD.MOV.U32 R6, RZ, RZ, c[0x0][0x198] ;  /* 0x00006600ff067624 */ /* 0x001fe200078e00ff */
[----:B------:R-:W-:-:S03]  /*aa10*/  IADD3 R18, P5, R19, R26, RZ ;  /* 0x0000001a13127210 */ /* 0x000fc60007fbe0ff */
[----:B------:R-:W-:Y:S01]  /*aa20*/  IMAD R6, R6, 0x1cd, RZ ;  /* 0x000001cd06067824 */ /* 0x000fe200078e02ff */
[----:B------:R-:W-:Y:S01]  /*aa30*/  IADD3 R4, P6, R24, R26, RZ ;  /* 0x0000001a18047210 */ /* 0x000fe20007fde0ff */
[----:B------:R-:W-:-:S03]  /*aa40*/  IMAD.MOV.U32 R15, RZ, RZ, c[0x0][0x198] ;  /* 0x00006600ff0f7624 */ /* 0x000fc600078e00ff */
[----:B------:R-:W-:Y:S02]  /*aa50*/  LEA.HI.X.SX32 R29, R6, R27, 0x1, P3 ;  /* 0x0000001b061d7211 */ /* 0x000fe400018f0eff */
[----:B------:R-:W-:Y:S01]  /*aa60*/  MOV R24, c[0x0][0x198] ;  /* 0x0000660000187a02 */ /* 0x000fe20000000f00 */
[----:B------:R-:W-:Y:S02]  /*aa70*/  IMAD R15, R15, 0x3a6, RZ ;  /* 0x000003a60f0f7824 */ /* 0x000fe400078e02ff */
[----:B------:R-:W-:Y:S02]  /*aa80*/  STL.64 [R1+0xda0], R28 ;  /* 0x000da01c01007387 */ /* 0x000fe40000100a00 */
[----:B------:R-:W-:Y:S01]  /*aa90*/  IMAD R24, R24, 0x3a8, RZ ;  /* 0x000003a818187824 */ /* 0x000fe200078e02ff */
[----:B------:R-:W-:-:S04]  /*aaa0*/  IADD3 R14, P0, R15, R26, RZ ;  /* 0x0000001a0f0e7210 */ /* 0x000fc80007f1e0ff */
[----:B------:R-:W-:Y:S02]  /*aab0*/  IADD3 R10, P1, R24, R26, RZ ;  /* 0x0000001a180a7210 */ /* 0x000fe40007f3e0ff */
[----:B---3--:R-:W-:Y:S02]  /*aac0*/  LEA.HI.X.SX32 R19, R17, R27, 0x1, P5 ;  /* 0x0000001b11137211 */ /* 0x008fe400028f0eff */
[----:B------:R-:W-:-:S03]  /*aad0*/  MOV R17, c[0x0][0x198] ;  /* 0x0000660000117a02 */ /* 0x000fc60000000f00 */
[----:B------:R0:W-:Y:S02]  /*aae0*/  STL.64 [R1+0xea8], R18 ;  /* 0x000ea81201007387 */ /* 0x0001e40000100a00 */
[----:B------:R-:W-:Y:S02]  /*aaf0*/  IMAD R17, R17, 0x1cf, RZ ;  /* 0x000001cf11117824 */ /* 0x000fe400078e02ff */
[----:B0-----:R-:W-:-:S04]  /*ab00*/  IMAD.MOV.U32 R19, RZ, RZ, c[0x0][0x198] ;  /* 0x00006600ff137624 */ /* 0x001fc800078e00ff */
[----:B------:R-:W-:Y:S01]  /*ab10*/  IMAD R19, R19, 0x1d3, RZ ;  /* 0x000001d313137824 */ /* 0x000fe200078e02ff */
[-C--:B------:R-:W-:Y:S02]  /*ab20*/  LEA.HI.X.SX32 R5, R17, R27.reuse, 0x1, P6 ;  /* 0x0000001b11057211 */ /* 0x080fe400030f0eff */
[-C--:B------:R-:W-:Y:S02]  /*ab30*/  LEA.HI.X.SX32 R11, R16, R27.reuse, 0x1, P1 ;  /* 0x0000001b100b7211 */ /* 0x080fe400008f0eff */
[----:B------:R-:W-:Y:S01]  /*ab40*/  LEA.HI.X.SX32 R15, R19, R27, 0x1, P0 ;  /* 0x0000001b130f7211 */ /* 0x000fe200000f0eff */
[----:B------:R-:W-:Y:S04]  /*ab50*/  STL.64 [R1+0xf70], R4 ;  /* 0x000f700401007387 */ /* 0x000fe80000100a00 */
[----:B------:R-:W-:Y:S04]  /*ab60*/  STL.64 [R1+0xb98], R14 ;  /* 0x000b980e01007387 */ /* 0x000fe80000100a00 */
[----:B------:R0:W-:Y:S04]  /*ab70*/  STL.64 [R1+0xca8], R10 ;  /* 0x000ca80a01007387 */ /* 0x0001e80000100a00 */
[----:B0-----:R-:W3:Y:S01]  /*ab80*/  LDL.LU R10, [R1+0x1ae0] ;  /* 0x001ae000010a7983 */ /* 0x001ee20000300800 */
[----:B------:R-:W-:Y:S01]  /*ab90*/  MOV R24, c[0x0][0x198] ;  /* 0x0000660000187a02 */ /* 0x000fe20000000f00 */
[----:B------:R-:W-:Y:S01]  /*aba0*/  IMAD.MOV.U32 R9, RZ, RZ, c[0x0][0x198] ;  /* 0x00006600ff097624 */ /* 0x000fe200078e00ff */
[----:B------:R-:W-:-:S03]  /*abb0*/  MOV R15, c[0x0][0x198] ;  /* 0x00006600000f7a02 */ /* 0x000fc60000000f00 */
[----:B------:R-:W-:Y:S02]  /*abc0*/  IMAD R9, R9, 0x3aa, RZ ;  /* 0x000003aa09097824 */ /* 0x000fe400078e02ff */
[----:B------:R-:W-:Y:S02]  /*abd0*/  IMAD R24, R24, 0x3ac, RZ ;  /* 0x000003ac18187824 */ /* 0x000fe400078e02ff */
[----:B------:R-:W-:Y:S01]  /*abe0*/  IMAD R15, R15, 0x1d5, RZ ;  /* 0x000001d50f0f7824 */ /* 0x000fe200078e02ff */
[-C--:B------:R-:W-:Y:S02]  /*abf0*/  IADD3 R8, P4, R9, R26.reuse, RZ ;  /* 0x0000001a09087210 */ /* 0x080fe40007f9e0ff */
[----:B------:R-:W-:Y:S02]  /*ac00*/  IADD3 R20, P2, R24, R26, RZ ;  /* 0x0000001a18147210 */ /* 0x000fe40007f5e0ff */
[----:B------:R-:W-:-:S05]  /*ac10*/  LEA.HI.X.SX32 R9, R15, R27, 0x1, P4 ;  /* 0x0000001b0f097211 */ /* 0x000fca00020f0eff */
[----:B------:R-:W-:Y:S01]  /*ac20*/  STL.64 [R1+0xda8], R8 ;  /* 0x000da80801007387 */ /* 0x000fe20000100a00 */
[----:B------:R-:W-:Y:S02]  /*ac30*/  MOV R7, c[0x0][0x198] ;  /* 0x0000660000077a02 */ /* 0x000fe40000000f00 */
[----:B------:R-:W-:Y:S02]  /*ac40*/  MOV R24, c[0x0][0x198] ;  /* 0x0000660000187a02 */ /* 0x000fe40000000f00 */
[----:B---3--:R-:W-:-:S05]  /*ac50*/  LEA.HI.X.SX32 R21, R10, R27, 0x1, P2 ;  /* 0x0000001b0a157211 */ /* 0x008fca00010f0eff */
[----:B------:R0:W-:Y:S04]  /*ac60*/  STL.64 [R1+0xeb0], R20 ;  /* 0x000eb01401007387 */ /* 0x0001e80000100a00 */
[----:B0-----:R-:W3:Y:S01]  /*ac70*/  LDL.LU.64 R20, [R1+0x1ad8] ;  /* 0x001ad80001147983 */ /* 0x001ee20000300a00 */
[----:B------:R-:W-:Y:S01]  /*ac80*/  MOV R9, c[0x0][0x198] ;  /* 0x0000660000097a02 */ /* 0x000fe20000000f00 */
[----:B------:R-:W-:Y:S02]  /*ac90*/  IMAD R7, R7, 0x3ae, RZ ;  /* 0x000003ae07077824 */ /* 0x000fe400078e02ff */
[----:B------:R-:W-:Y:S01]  /*aca0*/  IMAD R24, R24, 0x3b6, RZ ;  /* 0x000003b618187824 */ /* 0x000fe200078e02ff */
[----:B------:R-:W-:Y:S01]  /*acb0*/  MOV R18, c[0x0][0x198] ;  /* 0x0000660000127a02 */ /* 0x000fe20000000f00 */
[----:B------:R-:W-:Y:S01]  /*acc0*/  IMAD R9, R9, 0x1d7, RZ ;  /* 0x000001d709097824 */ /* 0x000fe200078e02ff */
[----:B------:R-:W-:-:S02]  /*acd0*/  IADD3 R6, P3, R7, R26, RZ ;  /* 0x0000001a07067210 */ /* 0x000fc40007f7e0ff */
[----:B------:R-:W-:Y:S02]  /*ace0*/  IADD3 R28, P5, R24, R26, RZ ;  /* 0x0000001a181c7210 */ /* 0x000fe40007fbe0ff */
[----:B------:R-:W-:Y:S01]  /*acf0*/  MOV R24, c[0x0][0x198] ;  /* 0x0000660000187a02 */ /* 0x000fe20000000f00 */
[----:B------:R-:W-:Y:S01]  /*ad00*/  IMAD R18, R18, 0x3b8, RZ ;  /* 0x000003b812127824 */ /* 0x000fe200078e02ff */
[----:B------:R-:W-:-:S03]  /*ad10*/  LEA.HI.X.SX32 R7, R9, R27, 0x1, P3 ;  /* 0x0000001b09077211 */ /* 0x000fc600018f0eff */
[----:B------:R-:W-:Y:S01]  /*ad20*/  IMAD R24, R24, 0x3ba, RZ ;  /* 0x000003ba18187824 */ /* 0x000fe200078e02ff */
[-C--:B------:R-:W-:Y:S01]  /*ad30*/  IADD3 R4, P6, R18, R26.reuse, RZ ;  /* 0x0000001a12047210 */ /* 0x080fe20007fde0ff */
[----:B------:R0:W-:Y:S03]  /*ad40*/  STL.64 [R1+0xf78], R6 ;  /* 0x000f780601007387 */ /* 0x0001e60000100a00 */
[----:B------:R-:W-:Y:S01]  /*ad50*/  IADD3 R18, P0, R24, R26, RZ ;  /* 0x0000001a18127210 */ /* 0x000fe20007f1e0ff */
[----:B------:R-:W-:Y:S01]  /*ad60*/  IMAD.MOV.U32 R24, RZ, RZ, c[0x0][0x198] ;  /* 0x00006600ff187624 */ /* 0x000fe200078e00ff */
[----:B0-----:R-:W-:-:S03]  /*ad70*/  MOV R6, c[0x0][0x198] ;  /* 0x0000660000067a02 */ /* 0x001fc60000000f00 */
[----:B------:R-:W-:Y:S02]  /*ad80*/  IMAD R24, R24, 0x3be, RZ ;  /* 0x000003be18187824 */ /* 0x000fe400078e02ff */
[----:B------:R-:W-:-:S03]  /*ad90*/  IMAD R6, R6, 0x1db, RZ ;  /* 0x000001db06067824 */ /* 0x000fc600078e02ff */
[----:B------:R-:W-:Y:S01]  /*ada0*/  IADD3 R14, P4, R24, R26, RZ ;  /* 0x0000001a180e7210 */ /* 0x000fe20007f9e0ff */
[----:B------:R-:W-:Y:S01]  /*adb0*/  IMAD.MOV.U32 R24, RZ, RZ, c[0x0][0x198] ;  /* 0x00006600ff187624 */ /* 0x000fe200078e00ff */
[----:B------:R-:W-:-:S03]  /*adc0*/  LEA.HI.X.SX32 R29, R6, R27, 0x1, P5 ;  /* 0x0000001b061d7211 */ /* 0x000fc600028f0eff */
[----:B------:R-:W-:Y:S01]  /*add0*/  IMAD R24, R24, 0x3c8, RZ ;  /* 0x000003c818187824 */ /* 0x000fe200078e02ff */
[----:B------:R-:W-:-:S04]  /*ade0*/  MOV R17, c[0x0][0x198] ;  /* 0x0000660000117a02 */ /* 0x000fc80000000f00 */
[----:B------:R-:W-:Y:S02]  /*adf0*/  IADD3 R8, P3, R24, R26, RZ ;  /* 0x0000001a18087210 */ /* 0x000fe40007f7e0ff */
[----:B------:R-:W-:Y:S01]  /*ae00*/  MOV R24, c[0x0][0x198] ;  /* 0x0000660000187a02 */ /* 0x000fe20000000f00 */
[----:B------:R-:W-:-:S04]  /*ae10*/  IMAD R17, R17, 0x3bc, RZ ;  /* 0x000003bc11117824 */ /* 0x000fc800078e02ff */
[----:B------:R-:W-:Y:S01]  /*ae20*/  IMAD R24, R24, 0x3cc, RZ ;  /* 0x000003cc18187824 */ /* 0x000fe200078e02ff */
[----:B------:R-:W-:Y:S02]  /*ae30*/  IADD3 R16, P1, R17, R26, RZ ;  /* 0x0000001a11107210 */ /* 0x000fe40007f3e0ff */
[----:B------:R-:W-:-:S05]  /*ae40*/  MOV R11, c[0x0][0x198] ;  /* 0x00006600000b7a02 */ /* 0x000fca0000000f00 */
[----:B------:R-:W-:Y:S02]  /*ae50*/  IMAD R11, R11, 0x3c6, RZ ;  /* 0x000003c60b0b7824 */ /* 0x000fe400078e02ff */
[----:B------:R-:W-:-:S03]  /*ae60*/  IMAD.MOV.U32 R7, RZ, RZ, c[0x0][0x198] ;  /* 0x00006600ff077624 */ /* 0x000fc600078e00ff */
[----:B------:R-:W-:Y:S01]  /*ae70*/  IADD3 R10, P2, R11, R26, RZ ;  /* 0x0000001a0b0a7210 */ /* 0x000fe20007f5e0ff */
[----:B------:R-:W-:-:S05]  /*ae80*/  IMAD R7, R7, 0x3ca, RZ ;  /* 0x000003ca07077824 */ /* 0x000fca00078e02ff */
[----:B------:R-:W-:Y:S02]  /*ae90*/  IADD3 R6, P5, R7, R26, RZ ;  /* 0x0000001a07067210 */ /* 0x000fe40007fbe0ff */
[----:B---3--:R-:W-:-:S05]  /*aea0*/  LEA.HI.X.SX32 R5, R20, R27, 0x1, P6 ;  /* 0x0000001b14057211 */ /* 0x008fca00030f0eff */
[----:B------:R-:W-:Y:S04]  /*aeb0*/  STL.64 [R1+0xcb0], R4 ;  /* 0x000cb00401007387 */ /* 0x000fe80000100a00 */
[----:B------:R0:W-:Y:S01]  /*aec0*/  STL.64 [R1+0xba0], R28 ;  /* 0x000ba01c01007387 */ /* 0x0001e20000100a00 */
[----:B------:R-:W-:Y:S01]  /*aed0*/  IMAD.MOV.U32 R20, RZ, RZ, c[0x0][0x198] ;  /* 0x00006600ff147624 */ /* 0x000fe200078e00ff */
[----:B0-----:R-:W-:-:S05]  /*aee0*/  MOV R29, c[0x0][0x198] ;  /* 0x00006600001d7a02 */ /* 0x001fca0000000f00 */
[----:B------:R-:W-:Y:S02]  /*aef0*/  IMAD R29, R29, 0x1dd, RZ ;  /* 0x000001dd1d1d7824 */ /* 0x000fe400078e02ff */
[----:B------:R-:W-:-:S03]  /*af00*/  IMAD R20, R20, 0x3ce, RZ ;  /* 0x000003ce14147824 */ /* 0x000fc600078e02ff */
[----:B------:R-:W-:Y:S01]  /*af10*/  LEA.HI.X.SX32 R19, R29, R27, 0x1, P0 ;  /* 0x0000001b1d137211 */ /* 0x000fe200000f0eff */
[----:B------:R-:W-:Y:S01]  /*af20*/  IMAD.MOV.U32 R29, RZ, RZ, c[0x0][0x198] ;  /* 0x00006600ff1d7624 */ /* 0x000fe200078e00ff */
[----:B------:R-:W-:-:S03]  /*af30*/  IADD3 R4, P6, R24, R26, RZ ;  /* 0x0000001a18047210 */ /* 0x000fc60007fde0ff */
[----:B------:R0:W-:Y:S01]  /*af40*/  STL.64 [R1+0xdb0], R18 ;  /* 0x000db01201007387 */ /* 0x0001e20000100a00 */
[----:B------:R-:W-:Y:S01]  /*af50*/  IMAD R29, R29, 0x1df, RZ ;  /* 0x000001df1d1d7824 */ /* 0x000fe200078e02ff */
[----:B------:R-:W-:Y:S02]  /*af60*/  MOV R24, c[0x0][0x198] ;  /* 0x0000660000187a02 */ /* 0x000fe40000000f00 */
[-C--:B------:R-:W-:Y:S02]  /*af70*/  LEA.HI.X.SX32 R17, R21, R27.reuse, 0x1, P1 ;  /* 0x0000001b15117211 */ /* 0x080fe400008f0eff */
[----:B------:R-:W-:Y:S02]  /*af80*/  MOV R21, c[0x0][0x198] ;  /* 0x0000660000157a02 */ /* 0x000fe40000000f00 */
[----:B------:R-:W-:Y:S02]  /*af90*/  LEA.HI.X.SX32 R15, R29, R27, 0x1, P4 ;  /* 0x0000001b1d0f7211 */ /* 0x000fe400020f0eff */
[----:B0-----:R-:W-:-:S02]  /*afa0*/  IADD3 R18, P0, R20, R26, RZ ;  /* 0x0000001a14127210 */ /* 0x001fc40007f1e0ff */
[----:B------:R-:W-:Y:S01]  /*afb0*/  MOV R20, c[0x0][0x198] ;  /* 0x0000660000147a02 */ /* 0x000fe20000000f00 */
[----:B------:R-:W-:Y:S01]  /*afc0*/  IMAD R24, R24, 0x3d6, RZ ;  /* 0x000003d618187824 */ /* 0x000fe200078e02ff */
[----:B------:R-:W-:-:S03]  /*afd0*/  MOV R29, c[0x0][0x198] ;  /* 0x00006600001d7a02 */ /* 0x000fc60000000f00 */
[----:B------:R-:W-:Y:S01]  /*afe0*/  IMAD R20, R20, 0x3d8, RZ ;  /* 0x000003d814147824 */ /* 0x000fe200078e02ff */
[----:B------:R0:W-:Y:S01]  /*aff0*/  STL.64 [R1+0xeb8], R16 ;  /* 0x000eb81001007387 */ /* 0x0001e20000100a00 */
[----:B------:R-:W-:Y:S02]  /*b000*/  IMAD R21, R21, 0x1e3, RZ ;  /* 0x000001e315157824 */ /* 0x000fe400078e02ff */
[----:B------:R-:W-:Y:S01]  /*b010*/  IMAD R29, R29, 0x1e4, RZ ;  /* 0x000001e41d1d7824 */ /* 0x000fe200078e02ff */
[----:B------:R1:W-:Y:S02]  /*b020*/  STL.64 [R1+0xf80], R14 ;  /* 0x000f800e01007387 */ /* 0x0003e40000100a00 */
[-C--:B------:R-:W-:Y:S02]  /*b030*/  LEA.HI.X.SX32 R11, R21, R27.reuse, 0x1, P2 ;  /* 0x0000001b150b7211 */ /* 0x080fe400010f0eff */
[----:B------:R-:W-:Y:S02]  /*b040*/  MOV R21, c[0x0][0x198] ;  /* 0x0000660000157a02 */ /* 0x000fe40000000f00 */
[-C--:B0-----:R-:W-:Y:S01]  /*b050*/  IADD3 R16, P1, R24, R26.reuse, RZ ;  /* 0x0000001a18107210 */ /* 0x081fe20007f3e0ff */
[----:B------:R-:W-:Y:S01]  /*b060*/  IMAD.MOV.U32 R24, RZ, RZ, c[0x0][0x198] ;  /* 0x00006600ff187624 */ /* 0x000fe200078e00ff */
[----:B-1----:R-:W-:Y:S01]  /*b070*/  IADD3 R14, P4, R20, R26, RZ ;  /* 0x0000001a140e7210 */ /* 0x002fe20007f9e0ff */
[----:B------:R-:W-:Y:S01]  /*b080*/  IMAD.MOV.U32 R20, RZ, RZ, c[0x0][0x198] ;  /* 0x00006600ff147624 */ /* 0x000fe200078e00ff */
[----:B------:R-:W-:Y:S01]  /*b090*/  LEA.HI.X.SX32 R9, R29, R27, 0x1, P3 ;  /* 0x0000001b1d097211 */ /* 0x000fe200018f0eff */
[----:B------:R-:W-:-:S02]  /*b0a0*/  IMAD R24, R24, 0x3da, RZ ;  /* 0x000003da18187824 */ /* 0x000fc400078e02ff */
[----:B------:R-:W-:Y:S01]  /*b0b0*/  IMAD R20, R20, 0x3dc, RZ ;  /* 0x000003dc14147824 */ /* 0x000fe200078e02ff */
[----:B------:R0:W-:Y:S01]  /*b0c0*/  STL.64 [R1+0xba8], R10 ;  /* 0x000ba80a01007387 */ /* 0x0001e20000100a00 */
[----:B------:R-:W-:-:S03]  /*b0d0*/  IMAD R21, R21, 0x1e5, RZ ;  /* 0x000001e515157824 */ /* 0x000fc600078e02ff */
[----:B------:R1:W-:Y:S01]  /*b0e0*/  STL.64 [R1+0xcb8], R8 ;  /* 0x000cb80801007387 */ /* 0x0003e20000100a00 */
[-C--:B--2---:R-:W-:Y:S02]  /*b0f0*/  LEA.HI.X.SX32 R5, R2, R27.reuse, 0x1, P6 ;  /* 0x0000001b02057211 */ /* 0x084fe400030f0eff */
[----:B------:R-:W-:Y:S02]  /*b100*/  LEA.HI.X.SX32 R7, R21, R27, 0x1, P5 ;  /* 0x0000001b15077211 */ /* 0x000fe400028f0eff */
[-C--:B0-----:R-:W-:Y:S02]  /*b110*/  IADD3 R10, P2, R24, R26.reuse, RZ ;  /* 0x0000001a180a7210 */ /* 0x081fe40007f5e0ff */
[----:B------:R-:W-:Y:S02]  /*b120*/  MOV R24, c[0x0][0x198] ;  /* 0x0000660000187a02 */ /* 0x000fe40000000f00 */
[----:B-1----:R-:W-:Y:S02]  /*b130*/  IADD3 R8, P3, R20, R26, RZ ;  /* 0x0000001a14087210 */ /* 0x002fe40007f7e0ff */
[----:B------:R-:W-:Y:S01]  /*b140*/  MOV R20, c[0x0][0x198] ;  /* 0x0000660000147a02 */ /* 0x000fe20000000f00 */
[----:B------:R-:W-:-:S02]  /*b150*/  IMAD R24, R24, 0x3de, RZ ;  /* 0x000003de18187824 */ /* 0x000fc400078e02ff */
[----:B------:R-:W-:Y:S02]  /*b160*/  IMAD.MOV.U32 R21, RZ, RZ, c[0x0][0x198] ;  /* 0x00006600ff157624 */ /* 0x000fe400078e00ff */
[----:B------:R-:W-:Y:S01]  /*b170*/  IMAD R20, R20, 0x3e6, RZ ;  /* 0x000003e614147824 */ /* 0x000fe200078e02ff */
[----:B------:R0:W-:Y:S01]  /*b180*/  STL.64 [R1+0xdb8], R6 ;  /* 0x000db80601007387 */ /* 0x0001e20000100a00 */
[----:B------:R-:W-:-:S03]  /*b190*/  IMAD R21, R21, 0x1e7, RZ ;  /* 0x000001e715157824 */ /* 0x000fc600078e02ff */
[----:B------:R1:W-:Y:S02]  /*b1a0*/  STL.64 [R1+0xec0], R4 ;  /* 0x000ec00401007387 */ /* 0x0003e40000100a00 */
[----:B------:R-:W-:Y:S02]  /*b1b0*/  LEA.HI.X.SX32 R19, R21, R27, 0x1, P0 ;  /* 0x0000001b15137211 */ /* 0x000fe400000f0eff */
[-C--:B0-----:R-:W-:Y:S02]  /*b1c0*/  IADD3 R6, P5, R24, R26.reuse, RZ ;  /* 0x0000001a18067210 */ /* 0x081fe40007fbe0ff */
[----:B------:R-:W-:Y:S02]  /*b1d0*/  MOV R24, c[0x0][0x198] ;  /* 0x0000660000187a02 */ /* 0x000fe40000000f00 */
[----:B-1----:R-:W-:Y:S01]  /*b1e0*/  IADD3 R4, P6, R20, R26, RZ ;  /* 0x0000001a14047210 */ /* 0x002fe20007fde0ff */
[----:B------:R-:W-:Y:S01]  /*b1f0*/  IMAD.MOV.U32 R20, RZ, RZ, c[0x0][0x198] ;  /* 0x00006600ff147624 */ /* 0x000fe200078e00ff */
[----:B------:R-:W-:Y:S01]  /*b200*/  MOV R21, c[0x0][0x198] ;  /* 0x0000660000157a02 */ /* 0x000fe20000000f00 */
[----:B------:R-:W-:-:S02]  /*b210*/  IMAD R24, R24, 0x3e8, RZ ;  /* 0x000003e818187824 */ /* 0x000fc400078e02ff */
[----:B------:R-:W-:Y:S01]  /*b220*/  IMAD R20, R20, 0x1eb, RZ ;  /* 0x000001eb14147824 */ /* 0x000fe200078e02ff */
[----:B------:R0:W-:Y:S01]  /*b230*/  STL.64 [R1+0xf88], R18 ;  /* 0x000f881201007387 */ /* 0x0001e20000100a00 */
[----:B------:R-:W-:-:S03]  /*b240*/  IMAD R21, R21, 0x3ea, RZ ;  /* 0x000003ea15157824 */ /* 0x000fc600078e02ff */
[-C--:B------:R-:W-:Y:S02]  /*b250*/  LEA.HI.X.SX32 R17, R20, R27.reuse, 0x1, P1 ;  /* 0x0000001b14117211 */ /* 0x080fe400008f0eff */
[----:B------:R-:W-:Y:S02]  /*b260*/  LEA.HI.X.SX32 R15, R22, R27, 0x1, P4 ;  /* 0x0000001b160f7211 */ /* 0x000fe400020f0eff */
[-C--:B0-----:R-:W-:Y:S02]  /*b270*/  IADD3 R18, P0, R24, R26.reuse, RZ ;  /* 0x0000001a18127210 */ /* 0x081fe40007f1e0ff */
[----:B------:R-:W-:Y:S01]  /*b280*/  MOV R24, c[0x0][0x198] ;  /* 0x0000660000187a02 */ /* 0x000fe20000000f00 */
[----:B------:R0:W-:Y:S04]  /*b290*/  STL.64 [R1+0xbb0], R16 ;  /* 0x000bb01001007387 */ /* 0x0001e80000100a00 */
[----:B------:R-:W-:Y:S01]  /*b2a0*/  IMAD R24, R24, 0x3ec, RZ ;  /* 0x000003ec18187824 */ /* 0x000fe200078e02ff */
[----:B------:R1:W-:Y:S01]  /*b2b0*/  STL.64 [R1+0xcc0], R14 ;  /* 0x000cc00e01007387 */ /* 0x0003e20000100a00 */
[----:B0-----:R-:W-:Y:S01]  /*b2c0*/  IADD3 R16, P1, R21, R26, RZ ;  /* 0x0000001a15107210 */ /* 0x001fe20007f3e0ff */
[----:B------:R-:W-:-:S04]  /*b2d0*/  IMAD.MOV.U32 R21, RZ, RZ, c[0x0][0x198] ;  /* 0x00006600ff157624 */ /* 0x000fc800078e00ff */
[----:B------:R-:W-:Y:S01]  /*b2e0*/  IMAD R21, R21, 0x1ed, RZ ;  /* 0x000001ed15157824 */ /* 0x000fe200078e02ff */
[----:B-1----:R-:W-:Y:S02]  /*b2f0*/  IADD3 R14, P4, R24, R26, RZ ;  /* 0x0000001a180e7210 */ /* 0x002fe40007f9e0ff */
[----:B------:R-:W-:Y:S02]  /*b300*/  MOV R24, c[0x0][0x198] ;  /* 0x0000660000187a02 */ /* 0x000fe40000000f00 */
[-C--:B------:R-:W-:Y:S02]  /*b310*/  LEA.HI.X.SX32 R11, R21, R27.reuse, 0x1, P2 ;  /* 0x0000001b150b7211 */ /* 0x080fe400010f0eff */
[----:B------:R-:W-:Y:S01]  /*b320*/  LEA.HI.X.SX32 R9, R23, R27, 0x1, P3 ;  /* 0x0000001b17097211 */ /* 0x000fe200018f0eff */
[----:B------:R-:W-:Y:S01]  /*b330*/  IMAD R24, R24, 0x3f6, RZ ;  /* 0x000003f618187824 */ /* 0x000fe200078e02ff */
[----:B------:R-:W-:Y:S01]  /*b340*/  MOV R21, c[0x0][0x198] ;  /* 0x0000660000157a02 */ /* 0x000fe20000000f00 */
[----:B------:R-:W-:Y:S01]  /*b350*/  IMAD.MOV.U32 R23, RZ, RZ, c[0x0][0x198] ;  /* 0x00006600ff177624 */ /* 0x000fe200078e00ff */
[----:B------:R-:W-:Y:S03]  /*b360*/  STL.64 [R1+0xdc0], R10 ;  /* 0x000dc00a01007387 */ /* 0x000fe60000100a00 */
[----:B------:R-:W-:Y:S01]  /*b370*/  IMAD R21, R21, 0x1ef, RZ ;  /* 0x000001ef15157824 */ /* 0x000fe200078e02ff */
[----:B------:R0:W-:Y:S01]  /*b380*/  STL.64 [R1+0xec8], R8 ;  /* 0x000ec80801007387 */ /* 0x0001e20000100a00 */
[----:B------:R-:W-:-:S03]  /*b390*/  IMAD R23, R23, 0x1f3, RZ ;  /* 0x000001f317177824 */ /* 0x000fc600078e02ff */
[-C--:B------:R-:W-:Y:S02]  /*b3a0*/  LEA.HI.X.SX32 R7, R21, R27.reuse, 0x1, P5 ;  /* 0x0000001b15077211 */ /* 0x080fe400028f0eff */
[----:B------:R-:W-:Y:S02]  /*b3b0*/  LEA.HI.X.SX32 R5, R23, R27, 0x1, P6 ;  /* 0x0000001b17057211 */ /* 0x000fe400030f0eff */
[----:B0-----:R-:W-:Y:S02]  /*b3c0*/  IADD3 R8, P3, R24, R26, RZ ;  /* 0x0000001a18087210 */ /* 0x001fe40007f7e0ff */
[----:B------:R-:W-:Y:S01]  /*b3d0*/  MOV R24, c[0x0][0x198] ;  /* 0x0000660000187a02 */ /* 0x000fe20000000f00 */
[----:B------:R-:W-:Y:S01]  /*b3e0*/  STL.64 [R1+0xf90], R6 ;  /* 0x000f900601007387 */ /* 0x000fe20000100a00 */
[----:B------:R-:W-:-:S03]  /*b3f0*/  MOV R22, c[0x0][0x198] ;  /* 0x0000660000167a02 */ /* 0x000fc60000000f00 */
[----:B------:R-:W-:Y:S01]  /*b400*/  IMAD R24, R24, 0x3fa, RZ ;  /* 0x000003fa18187824 */ /* 0x000fe200078e02ff */
[----:B------:R0:W-:Y:S01]  /*b410*/  STL.64 [R1+0xbb8], R4 ;  /* 0x000bb80401007387 */ /* 0x0001e20000100a00 */
[----:B------:R-:W-:Y:S01]  /*b420*/  LEA.HI.X.SX32 R19, R13, R27, 0x1, P0 ;  /* 0x0000001b0d137211 */ /* 0x000fe200000f0eff */
[----:B------:R-:W-:Y:S01]  /*b430*/  IMAD R22, R22, 0x3ee, RZ ;  /* 0x000003ee16167824 */ /* 0x000fe200078e02ff */
[----:B------:R-:W-:Y:S02]  /*b440*/  MOV R13, c[0x0][0x198] ;  /* 0x00006600000d7a02 */ /* 0x000fe40000000f00 */
[----:B------:R-:W-:Y:S02]  /*b450*/  MOV R23, c[0x0][0x198] ;  /* 0x0000660000177a02 */ /* 0x000fe40000000f00 */
[-C--:B0-----:R-:W-:Y:S01]  /*b460*/  IADD3 R4, P6, R24, R26.reuse, RZ ;  /* 0x0000001a18047210 */ /* 0x081fe20007fde0ff */
[----:B------:R-:W-:Y:S01]  /*b470*/  IMAD.MOV.U32 R24, RZ, RZ, c[0x0][0x198] ;  /* 0x00006600ff187624 */ /* 0x000fe200078e00ff */
[----:B------:R-:W-:Y:S01]  /*b480*/  IADD3 R10, P2, R22, R26, RZ ;  /* 0x0000001a160a7210 */ /* 0x000fe20007f5e0ff */
[----:B------:R-:W-:-:S02]  /*b490*/  IMAD R13, R13, 0x1f7, RZ ;  /* 0x000001f70d0d7824 */ /* 0x000fc400078e02ff */
[----:B------:R-:W-:Y:S02]  /*b4a0*/  IMAD R24, R24, 0x1f5, RZ ;  /* 0x000001f518187824 */ /* 0x000fe400078e02ff */
[----:B------:R-:W-:Y:S01]  /*b4b0*/  IMAD R23, R23, 0x3fc, RZ ;  /* 0x000003fc17177824 */ /* 0x000fe200078e02ff */
[-C--:B------:R-:W-:Y:S02]  /*b4c0*/  LEA.HI.X.SX32 R15, R25, R27.reuse, 0x1, P4 ;  /* 0x0000001b190f7211 */ /* 0x080fe400020f0eff */
[-C--:B------:R-:W-:Y:S02]  /*b4d0*/  LEA.HI.X.SX32 R17, R24, R27.reuse, 0x1, P1 ;  /* 0x0000001b18117211 */ /* 0x080fe400008f0eff */
[----:B------:R-:W-:Y:S01]  /*b4e0*/  LEA.HI.X.SX32 R11, R13, R27, 0x1, P2 ;  /* 0x0000001b0d0b7211 */ /* 0x000fe200010f0eff */
[----:B------:R-:W-:Y:S01]  /*b4f0*/  STL.64 [R1+0xcc8], R18 ;  /* 0x000cc81201007387 */ /* 0x000fe20000100a00 */
[----:B------:R-:W-:-:S03]  /*b500*/  IADD3 R2, P0, R23, R26, RZ ;  /* 0x0000001a17027210 */ /* 0x000fc60007f1e0ff */
[----:B------:R-:W-:Y:S04]  /*b510*/  STL.64 [R1+0xdc8], R16 ;  /* 0x000dc81001007387 */ /* 0x000fe80000100a00 */
[----:B------:R-:W-:Y:S04]  /*b520*/  STL.64 [R1+0xed0], R14 ;  /* 0x000ed00e01007387 */ /* 0x000fe80000100a00 */
[----:B------:R-:W-:Y:S04]  /*b530*/  STL.64 [R1+0xf98], R10 ;  /* 0x000f980a01007387 */ /* 0x000fe80000100a00 */
[----:B------:R-:W-:Y:S04]  /*b540*/  STL [R1+0xed8], R2 ;  /* 0x000ed80201007387 */ /* 0x000fe80000100800 */
[----:B------:R-:W2:Y:S01]  /*b550*/  LDL.LU.64 R28, [R1+0x8e8] ;  /* 0x0008e800011c7983 */ /* 0x000ea20000300a00 */
[----:B------:R-:W-:Y:S01]  /*b560*/  MOV R22, c[0x0][0x198] ;  /* 0x0000660000167a02 */ /* 0x000fe20000000f00 */
[----:B------:R-:W-:-:S04]  /*b570*/  IMAD.MOV.U32 R25, RZ, RZ, c[0x0][0x198] ;  /* 0x00006600ff197624 */ /* 0x000fc800078e00ff */
[----:B------:R-:W-:Y:S02]  /*b580*/  IMAD R22, R22, 0x3f8, RZ ;  /* 0x000003f816167824 */ /* 0x000fe400078e02ff */
[----:B------:R-:W-:-:S03]  /*b590*/  IMAD R25, R25, 0x1fb, RZ ;  /* 0x000001fb19197824 */ /* 0x000fc600078e02ff */
[----:B------:R-:W-:Y:S02]  /*b5a0*/  IADD3 R6, P5, R22, R26, RZ ;  /* 0x0000001a16067210 */ /* 0x000fe40007fbe0ff */
[-C--:B------:R-:W-:Y:S02]  /*b5b0*/  LEA.HI.X.SX32 R9, R25, R27.reuse, 0x1, P3 ;  /* 0x0000001b19097211 */ /* 0x080fe400018f0eff */
[----:B------:R-:W-:-:S03]  /*b5c0*/  LEA.HI.X.SX32 R7, R12, R27, 0x1, P5 ;  /* 0x0000001b0c077211 */ /* 0x000fc600028f0eff */
[----:B------:R-:W-:Y:S04]  /*b5d0*/  STL.64 [R1+0xbc0], R8 ;  /* 0x000bc00801007387 */ /* 0x000fe80000100a00 */
[----:B--2---:R0:W-:Y:S04]  /*b5e0*/  STL.64 [R1+0x1a58], R28 ;  /* 0x001a581c01007387 */ /* 0x0041e80000100a00 */
[----:B------:R-:W-:Y:S04]  /*b5f0*/  STL.64 [R1+0xcd0], R6 ;  /* 0x000cd00601007387 */ /* 0x000fe80000100a00 */
[----:B0-----:R-:W2:Y:S01]  /*b600*/  LDL.LU.64 R28, [R1+0x3f8] ;  /* 0x0003f800011c7983 */ /* 0x001ea20000300a00 */
[----:B------:R-:W-:-:S05]  /*b610*/  MOV R13, c[0x0][0x198] ;  /* 0x00006600000d7a02 */ /* 0x000fca0000000f00 */
[----:B------:R-:W-:-:S05]  /*b620*/  IMAD R13, R13, 0x1fd, RZ ;  /* 0x000001fd0d0d7824 */ /* 0x000fca00078e02ff */
[----:B------:R-:W-:-:S05]  /*b630*/  LEA.HI.X.SX32 R5, R13, R27, 0x1, P6 ;  /* 0x0000001b0d057211 */ /* 0x000fca00030f0eff */
[----:B------:R-:W-:Y:S04]  /*b640*/  STL.64 [R1+0xdd0], R4 ;  /* 0x000dd00401007387 */ /* 0x000fe80000100a00 */
[----:B--2---:R0:W-:Y:S04]  /*b650*/  STL.64 [R1+0x1a60], R28 ;  /* 0x001a601c01007387 */ /* 0x0041e80000100a00 */
[----:B0-----:R-:W2:Y:S04]  /*b660*/  LDL.LU.64 R28, [R1+0x708] ;  /* 0x00070800011c7983 */ /* 0x001ea80000300a00 */
        /* <DEDUP_REMOVED lines=26> */
[----:B--2---:R0:W-:Y:S02]  /*b810*/  STL.64 [R1+0x1ad0], R28 ;  /* 0x001ad01c01007387 */ /* 0x0041e40000100a00 */
[----:B0-----:R-:W-:Y:S01]  /*b820*/  MOV R28, R2 ;  /* 0x00000002001c7202 */ /* 0x001fe20000000f00 */
[----:B------:R-:W-:-:S02]  /*b830*/  IMAD.MOV.U32 R29, RZ, RZ, R3 ;  /* 0x000000ffff1d7224 */ /* 0x000fc400078e0003 */
[----:B------:R-:W2:Y:S04]  /*b840*/  LDL.LU.64 R2, [R1+0x6f0] ;  /* 0x0006f00001027983 */ /* 0x000ea80000300a00 */
[----:B------:R-:W3:Y:S04]  /*b850*/  LDL.LU.64 R4, [R1+0x3e0] ;  /* 0x0003e00001047983 */ /* 0x000ee80000300a00 */
[----:B------:R-:W4:Y:S04]  /*b860*/  LDL.LU.64 R6, [R1+0xac8] ;  /* 0x000ac80001067983 */ /* 0x000f280000300a00 */
[----:B------:R-:W5:Y:S01]  /*b870*/  LDL.LU.64 R8, [R1+0xa80] ;  /* 0x000a800001087983 */ /* 0x000f620000300a00 */
[----:B------:R-:W-:-:S03]  /*b880*/  LEA.HI.X.SX32 R29, R0, R27, 0x1, P0 ;  /* 0x0000001b001d7211 */ /* 0x000fc600000f0eff */
[----:B------:R-:W2:Y:S04]  /*b890*/  LDL.LU.64 R10, [R1+0x9f0] ;  /* 0x0009f000010a7983 */ /* 0x000ea80000300a00 */
[----:B------:R-:W2:Y:S04]  /*b8a0*/  LDL.LU.64 R14, [R1+0x8d8] ;  /* 0x0008d800010e7983 */ /* 0x000ea80000300a00 */
[----:B------:R-:W3:Y:S04]  /*b8b0*/  LDL.LU.64 R16, [R1+0x6d0] ;  /* 0x0006d00001107983 */ /* 0x000ee80000300a00 */
[----:B------:R-:W3:Y:S04]  /*b8c0*/  LDL.LU.64 R18, [R1+0x3c8] ;  /* 0x0003c80001127983 */ /* 0x000ee80000300a00 */
[----:B------:R-:W3:Y:S04]  /*b8d0*/  LDL.LU.64 R20, [R1+0x9e8] ;  /* 0x0009e80001147983 */ /* 0x000ee80000300a00 */
[----:B------:R-:W3:Y:S04]  /*b8e0*/  LDL.LU.64 R22, [R1+0x8c8] ;  /* 0x0008c80001167983 */ /* 0x000ee80000300a00 */
[----:B------:R-:W3:Y:S04]  /*b8f0*/  LDL.LU.64 R24, [R1+0x6b8] ;  /* 0x0006b80001187983 */ /* 0x000ee80000300a00 */
[----:B------:R-:W3:Y:S04]  /*b900*/  LDL.LU.64 R12, [R1+0x3b0] ;  /* 0x0003b000010c7983 */ /* 0x000ee80000300a00 */
[----:B------:R0:W-:Y:S04]  /*b910*/  STL [R1+0xedc], R29 ;  /* 0x000edc1d01007387 */ /* 0x0001e80000100800 */
[----:B------:R1:W3:Y:S04]  /*b920*/  LDG.E.U16 R0, [R26.64] ;  /* 0x000000061a007981 */ /* 0x0002e8000c1e1500 */
[----:B0-----:R-:W4:Y:S04]  /*b930*/  LDL.LU.64 R28, [R1+0x1ad0] ;  /* 0x001ad000011c7983 */ /* 0x001f280000300a00 */
[----:B-1----:R-:W4:Y:S04]  /*b940*/  LDL.LU.64 R26, [R1+0x9f8] ;  /* 0x0009f800011a7983 */ /* 0x002f280000300a00 */
[----:B-----5:R2:W5:Y:S04]  /*b950*/  LDG.E.U16 R9, [R8.64] ;  /* 0x0000000608097981 */ /* 0x020568000c1e1500 */
[----:B--2---:R-:W2:Y:S04]  /*b960*/  LDG.E.U16 R8, [R10.64] ;  /* 0x000000060a087981 */ /* 0x004ea8000c1e1500 */
[----:B---3--:R4:W-:Y:S04]  /*b970*/  STL [R1+0xfac], R0 ;  /* 0x000fac0001007387 */ /* 0x0089e80000100800 */
[----:B----4-:R0:W3:Y:S04]  /*b980*/  LDG.E.U16 R0, [R28.64] ;  /* 0x000000061c007981 */ /* 0x0100e8000c1e1500 */
[----:B0-----:R-:W4:Y:S04]  /*b990*/  LDL.LU.64 R28, [R1+0x1ac8] ;  /* 0x001ac800011c7983 */ /* 0x001f280000300a00 */
        /* <DEDUP_REMOVED lines=43> */
[----:B0-----:R0:W3:Y:S04]  /*bc50*/  LDG.E.U16 R0, [R26.64] ;  /* 0x000000061a007981 */ /* 0x0010e8000c1e1500 */
[----:B0-----:R0:W2:Y:S04]  /*bc60*/  LDG.E.U16 R27, [R2.64] ;  /* 0x00000006021b7981 */ /* 0x0010a8000c1e1500 */
[----:B----4-:R1:W4:Y:S04]  /*bc70*/  LDG.E.U16 R26, [R28.64] ;  /* 0x000000061c1a7981 */ /* 0x010328000c1e1500 */
[----:B0-----:R-:W5:Y:S04]  /*bc80*/  LDG.E.U16 R3, [R22.64] ;  /* 0x0000000616037981 */ /* 0x001f68000c1e1500 */
[----:B-1----:R0:W5:Y:S04]  /*bc90*/  LDG.E.U16 R29, [R4.64] ;  /* 0x00000006041d7981 */ /* 0x002168000c1e1500 */
[----:B------:R1:W5:Y:S04]  /*bca0*/  LDG.E.U16 R28, [R6.64] ;  /* 0x00000006061c7981 */ /* 0x000368000c1e1500 */
[----:B------:R-:W5:Y:S04]  /*bcb0*/  LDG.E.U16 R2, [R24.64] ;  /* 0x0000000618027981 */ /* 0x000f68000c1e1500 */
[----:B0-----:R-:W5:Y:S04]  /*bcc0*/  LDG.E.U16 R5, [R18.64] ;  /* 0x0000000612057981 */ /* 0x001f68000c1e1500 */
[----:B-1----:R-:W5:Y:S04]  /*bcd0*/  LDG.E.U16 R7, [R14.64] ;  /* 0x000000060e077981 */ /* 0x002f68000c1e1500 */
[----:B------:R-:W5:Y:S04]  /*bce0*/  LDG.E.U16 R6, [R16.64] ;  /* 0x0000000610067981 */ /* 0x000f68000c1e1500 */
[----:B------:R-:W5:Y:S04]  /*bcf0*/  LDG.E.U16 R4, [R20.64] ;  /* 0x0000000614047981 */ /* 0x000f68000c1e1500 */
[----:B---3--:R0:W-:Y:S04]  /*bd00*/  STL [R1+0xa00], R0 ;  /* 0x000a000001007387 */ /* 0x0081e80000100800 */
[----:B--2---:R-:W-:Y:S04]  /*bd10*/  STL [R1+0xa88], R27 ;  /* 0x000a881b01007387 */ /* 0x004fe80000100800 */
[----:B----4-:R1:W-:Y:S04]  /*bd20*/  STL [R1+0xa8c], R26 ;  /* 0x000a8c1a01007387 */ /* 0x0103e80000100800 */
[----:B0-----:R-:W2:Y:S04]  /*bd30*/  LDG.E.U16 R0, [R12.64] ;  /* 0x000000060c007981 */ /* 0x001ea8000c1e1500 */
[----:B-1----:R-:W3:Y:S04]  /*bd40*/  LDL.LU.64 R26, [R1+0x890] ;  /* 0x00089000011a7983 */ /* 0x002ee80000300a00 */
[----:B---3--:R0:W-:Y:S04]  /*bd50*/  STL.64 [R1+0x19d0], R26 ;  /* 0x0019d01a01007387 */ /* 0x0081e80000100a00 */
[----:B0-----:R-:W3:Y:S04]  /*bd60*/  LDL.LU.64 R26, [R1+0x9c8] ;  /* 0x0009c800011a7983 */ /* 0x001ee80000300a00 */
        /* <DEDUP_REMOVED lines=17> */
[----:B-----5:R-:W-:Y:S04]  /*be80*/  STL [R1+0x9fc], R29 ;  /* 0x0009fc1d01007387 */ /* 0x020fe80000100800 */
[----:B0-----:R-:W3:Y:S04]  /*be90*/  LDL.LU.64 R26, [R1+0x680] ;  /* 0x00068000011a7983 */ /* 0x001ee80000300a00 */
[----:B------:R-:W-:Y:S04]  /*bea0*/  STL [R1+0x9f8], R28 ;  /* 0x0009f81c01007387 */ /* 0x000fe80000100800 */
[----:B---3--:R0:W-:Y:S04]  /*beb0*/  STL.64 [R1+0x1a20], R26 ;  /* 0x001a201a01007387 */ /* 0x0081e80000100a00 */
[----:B------:R-:W-:Y:S04]  /*bec0*/  STL [R1+0x914], R9 ;  /* 0x0009140901007387 */ /* 0x000fe80000100800 */
        /* <DEDUP_REMOVED lines=15> */
[----:B--2---:R-:W-:Y:S04]  /*bfc0*/  STL [R1+0x8f0], R0 ;  /* 0x0008f00001007387 */ /* 0x004fe80000100800 */
[----:B0-----:R-:W2:Y:S04]  /*bfd0*/  LDL.LU.64 R26, [R1+0x8b8] ;  /* 0x0008b800011a7983 */ /* 0x001ea80000300a00 */
[----:B--2---:R0:W-:Y:S04]  /*bfe0*/  STL.64 [R1+0x1a48], R26 ;  /* 0x001a481a01007387 */ /* 0x0041e80000100a00 */
[----:B0-----:R-:W2:Y:S04]  /*bff0*/  LDL.LU.64 R26, [R1+0x9e0] ;  /* 0x0009e000011a7983 */ /* 0x001ea80000300a00 */
[----:B--2---:R0:W-:Y:S04]  /*c000*/  STL.64 [R1+0x1a50], R26 ;  /* 0x001a501a01007387 */ /* 0x0041e80000100a00 */
[----:B0-----:R-:W2:Y:S04]  /*c010*/  LDL.LU.64 R26, [R1+0xa78] ;  /* 0x000a7800011a7983 */ /* 0x001ea80000300a00 */
[----:B------:R-:W3:Y:S04]  /*c020*/  LDL.LU.64 R28, [R1+0x648] ;  /* 0x00064800011c7983 */ /* 0x000ee80000300a00 */
[----:B------:R-:W4:Y:S04]  /*c030*/  LDL.LU.64 R2, [R1+0x348] ;  /* 0x0003480001027983 */ /* 0x000f280000300a00 */
[----:B------:R-:W5:Y:S04]  /*c040*/  LDL.LU.64 R4, [R1+0xa68] ;  /* 0x000a680001047983 */ /* 0x000f680000300a00 */
[----:B------:R-:W3:Y:S04]  /*c050*/  LDL.LU.64 R6, [R1+0x9c0] ;  /* 0x0009c00001067983 */ /* 0x000ee80000300a00 */
[----:B------:R-:W3:Y:S04]  /*c060*/  LDL.LU.64 R8, [R1+0x880] ;  /* 0x0008800001087983 */ /* 0x000ee80000300a00 */
[----:B------:R-:W4:Y:S04]  /*c070*/  LDL.LU.64 R10, [R1+0x628] ;  /* 0x00062800010a7983 */ /* 0x000f280000300a00 */
[----:B------:R-:W4:Y:S04]  /*c080*/  LDL.LU.64 R14, [R1+0x330] ;  /* 0x00033000010e7983 */ /* 0x000f280000300a00 */
[----:B------:R-:W5:Y:S04]  /*c090*/  LDL.LU.64 R16, [R1+0x9b8] ;  /* 0x0009b80001107983 */ /* 0x000f680000300a00 */
[----:B------:R-:W5:Y:S04]  /*c0a0*/  LDL.LU.64 R18, [R1+0x878] ;  /* 0x0008780001127983 */ /* 0x000f680000300a00 */
[----:B------:R-:W5:Y:S04]  /*c0b0*/  LDL.LU.64 R20, [R1+0x610] ;  /* 0x0006100001147983 */ /* 0x000f680000300a00 */
[----:B------:R-:W5:Y:S04]  /*c0c0*/  LDL.LU.64 R22, [R1+0x318] ;  /* 0x0003180001167983 */ /* 0x000f680000300a00 */
[----:B------:R-:W5:Y:S04]  /*c0d0*/  LDL.LU.64 R24, [R1+0xab8] ;  /* 0x000ab80001187983 */ /* 0x000f680000300a00 */
[----:B------:R-:W5:Y:S04]  /*c0e0*/  LDL.LU.64 R12, [R1+0xa60] ;  /* 0x000a6000010c7983 */ /* 0x000f680000300a00 */
[----:B--2---:R0:W2:Y:S04]  /*c0f0*/  LDG.E.U16 R0, [R26.64] ;  /* 0x000000061a007981 */ /* 0x0040a8000c1e1500 */
[----:B0-----:R-:W5:Y:S04]  /*c100*/  LDL.LU.64 R26, [R1+0x1a50] ;  /* 0x001a5000011a7983 */ /* 0x001f680000300a00 */
[----:B---3--:R4:W3:Y:S04]  /*c110*/  LDG.E.U16 R9, [R8.64] ;  /* 0x0000000608097981 */ /* 0x0088e8000c1e1500 */
[----:B----4-:R-:W4:Y:S04]  /*c120*/  LDG.E.U16 R8, [R10.64] ;  /* 0x000000060a087981 */ /* 0x010f28000c1e1500 */
[----:B--2---:R5:W-:Y:S04]  /*c130*/  STL [R1+0x8ec], R0 ;  /* 0x0008ec0001007387 */ /* 0x004be80000100800 */
[----:B-----5:R0:W2:Y:S04]  /*c140*/  LDG.E.U16 R0, [R26.64] ;  /* 0x000000061a007981 */ /* 0x0200a8000c1e1500 */
[----:B0-----:R-:W5:Y:S04]  /*c150*/  LDL.LU.64 R26, [R1+0x1a48] ;  /* 0x001a4800011a7983 */ /* 0x001f680000300a00 */
        /* <DEDUP_REMOVED lines=47> */
[----:B0-----:R0:W5:Y:S04]  /*c450*/  LDG.E.U16 R27, [R2.64] ;  /* 0x00000006021b7981 */ /* 0x001168000c1e1500 */
[----:B------:R1:W3:Y:S04]  /*c460*/  LDG.E.U16 R26, [R28.64] ;  /* 0x000000061c1a7981 */ /* 0x0002e8000c1e1500 */
[----:B0-----:R-:W4:Y:S04]  /*c470*/  LDG.E.U16 R3, [R22.64] ;  /* 0x0000000616037981 */ /* 0x001f28000c1e1500 */
[----:B-1----:R0:W4:Y:S04]  /*c480*/  LDG.E.U16 R29, [R4.64] ;  /* 0x00000006041d7981 */ /* 0x002128000c1e1500 */
[----:B------:R1:W4:Y:S04]  /*c490*/  LDG.E.U16 R28, [R6.64] ;  /* 0x00000006061c7981 */ /* 0x000328000c1e1500 */
[----:B------:R-:W4:Y:S04]  /*c4a0*/  LDG.E.U16 R2, [R24.64] ;  /* 0x0000000618027981 */ /* 0x000f28000c1e1500 */
[----:B0-----:R-:W4:Y:S04]  /*c4b0*/  LDG.E.U16 R5, [R18.64] ;  /* 0x0000000612057981 */ /* 0x001f28000c1e1500 */
[----:B-1----:R-:W4:Y:S04]  /*c4c0*/  LDG.E.U16 R7, [R14.64] ;  /* 0x000000060e077981 */ /* 0x002f28000c1e1500 */
[----:B------:R-:W4:Y:S04]  /*c4d0*/  LDG.E.U16 R6, [R16.64] ;  /* 0x0000000610067981 */ /* 0x000f28000c1e1500 */
[----:B------:R-:W4:Y:S04]  /*c4e0*/  LDG.E.U16 R4, [R20.64] ;  /* 0x0000000614047981 */ /* 0x000f28000c1e1500 */
[----:B--2---:R0:W-:Y:S04]  /*c4f0*/  STL [R1+0x8a4], R0 ;  /* 0x0008a40001007387 */ /* 0x0041e80000100800 */
[----:B-----5:R-:W-:Y:S04]  /*c500*/  STL [R1+0x8a0], R27 ;  /* 0x0008a01b01007387 */ /* 0x020fe80000100800 */
[----:B---3--:R1:W-:Y:S04]  /*c510*/  STL [R1+0x9cc], R26 ;  /* 0x0009cc1a01007387 */ /* 0x0083e80000100800 */
        /* <DEDUP_REMOVED lines=21> */
[----:B----4-:R-:W-:Y:S04]  /*c670*/  STL [R1+0x9c8], R29 ;  /* 0x0009c81d01007387 */ /* 0x010fe80000100800 */
        /* <DEDUP_REMOVED lines=221> */
[----:B0-----:R0:W3:Y:S04]  /*d450*/  LDG.E.U16 R29, [R4.64] ;  /* 0x00000006041d7981 */ /* 0x0010e8000c1e1500 */
[----:B------:R4:W3:Y:S04]  /*d460*/  LDG.E.U16 R28, [R6.64] ;  /* 0x00000006061c7981 */ /* 0x0008e8000c1e1500 */
[----:B-1----:R-:W3:Y:S04]  /*d470*/  LDG.E.U16 R3, [R18.64] ;  /* 0x0000000612037981 */ /* 0x002ee8000c1e1500 */
[----:B0-----:R0:W3:Y:S04]  /*d480*/  LDG.E.U16 R4, [R22.64] ;  /* 0x0000000616047981 */ /* 0x0010e8000c1e1500 */
[----:B----4-:R1:W4:Y:S04]  /*d490*/  LDG.E.U16 R6, [R24.64] ;  /* 0x0000000618067981 */ /* 0x010328000c1e1500 */
[----:B------:R-:W3:Y:S04]  /*d4a0*/  LDG.E.U16 R7, [R14.64] ;  /* 0x000000060e077981 */ /* 0x000ee8000c1e1500 */
[----:B------:R-:W3:Y:S04]  /*d4b0*/  LDG.E.U16 R5, [R16.64] ;  /* 0x0000000610057981 */ /* 0x000ee8000c1e1500 */
[----:B------:R-:W3:Y:S04]  /*d4c0*/  LDG.E.U16 R2, [R20.64] ;  /* 0x0000000614027981 */ /* 0x000ee8000c1e1500 */
[----:B--2---:R2:W-:Y:S04]  /*d4d0*/  STL [R1+0x584], R0 ;  /* 0x0005840001007387 */ /* 0x0045e80000100800 */
[----:B0-----:R-:W3:Y:S04]  /*d4e0*/  LDL.LU.64 R22, [R1+0x180] ;  /* 0x0001800001167983 */ /* 0x001ee80000300a00 */
[----:B--2---:R0:W2:Y:S04]  /*d4f0*/  LDG.E.U16 R0, [R12.64] ;  /* 0x000000060c007981 */ /* 0x0040a8000c1e1500 */
[----:B---3--:R3:W-:Y:S04]  /*d500*/  STL.64 [R1+0x18b8], R22 ;  /* 0x0018b81601007387 */ /* 0x0087e80000100a00 */
[----:B---3--:R-:W3:Y:S04]  /*d510*/  LDL.LU.64 R22, [R1+0x458] ;  /* 0x0004580001167983 */ /* 0x008ee80000300a00 */
[----:B0-----:R-:W2:Y:S04]  /*d520*/  LDL.LU.64 R12, [R1+0x770] ;  /* 0x00077000010c7983 */ /* 0x001ea80000300a00 */
[----:B-1----:R-:W2:Y:S04]  /*d530*/  LDL.LU.64 R24, [R1+0x440] ;  /* 0x0004400001187983 */ /* 0x002ea80000300a00 */
[----:B------:R-:W-:Y:S04]  /*d540*/  STL [R1+0x56c], R27 ;  /* 0x00056c1b01007387 */ /* 0x000fe80000100800 */
[----:B-----5:R0:W-:Y:S04]  /*d550*/  STL [R1+0x580], R26 ;  /* 0x0005801a01007387 */ /* 0x0201e80000100800 */
[----:B0-----:R-:W5:Y:S04]  /*d560*/  LDL.LU.64 R26, [R1+0x2e0] ;  /* 0x0002e000011a7983 */ /* 0x001f680000300a00 */
[----:B-----5:R0:W-:Y:S04]  /*d570*/  STL.64 [R1+0x1850], R26 ;  /* 0x0018501a01007387 */ /* 0x0201e80000100a00 */
        /* <DEDUP_REMOVED lines=13> */
[----:B------:R-:W-:Y:S04]  /*d650*/  STL [R1+0x568], R29 ;  /* 0x0005681d01007387 */ /* 0x000fe80000100800 */
[----:B-----5:R0:W-:Y:S04]  /*d660*/  STL.64 [R1+0x1888], R26 ;  /* 0x0018881a01007387 */ /* 0x0201e80000100a00 */
[----:B------:R-:W-:Y:S04]  /*d670*/  STL [R1+0x54c], R28 ;  /* 0x00054c1c01007387 */ /* 0x000fe80000100800 */
        /* <DEDUP_REMOVED lines=10> */
[----:B------:R-:W5:Y:S04]  /*d720*/  LDL.LU.64 R28, [R1+0x2c8] ;  /* 0x0002c800011c7983 */ /* 0x000f680000300a00 */
[----:B------:R0:W-:Y:S04]  /*d730*/  STL [R1+0x4dc], R2 ;  /* 0x0004dc0201007387 */ /* 0x0001e80000100800 */
[----:B0-----:R-:W5:Y:S04]  /*d740*/  LDL.LU.64 R2, [R1+0x2b0] ;  /* 0x0002b00001027983 */ /* 0x001f680000300a00 */
[----:B------:R0:W-:Y:S04]  /*d750*/  STL [R1+0x4d8], R4 ;  /* 0x0004d80401007387 */ /* 0x0001e80000100800 */
[----:B0-----:R-:W5:Y:S04]  /*d760*/  LDL.LU.64 R4, [R1+0x298] ;  /* 0x0002980001047983 */ /* 0x001f680000300a00 */
[----:B----4-:R0:W-:Y:S04]  /*d770*/  STL [R1+0x4a4], R6 ;  /* 0x0004a40601007387 */ /* 0x0101e80000100800 */
[----:B0-----:R-:W4:Y:S04]  /*d780*/  LDL.LU.64 R6, [R1+0x280] ;  /* 0x0002800001067983 */ /* 0x001f280000300a00 */
[----:B--2---:R3:W-:Y:S04]  /*d790*/  STL [R1+0x4a0], R0 ;  /* 0x0004a00001007387 */ /* 0x0047e80000100800 */
[----:B------:R-:W2:Y:S04]  /*d7a0*/  LDL.LU.64 R8, [R1+0x268] ;  /* 0x0002680001087983 */ /* 0x000ea80000300a00 */
[----:B------:R-:W2:Y:S04]  /*d7b0*/  LDL.LU.64 R10, [R1+0x250] ;  /* 0x00025000010a7983 */ /* 0x000ea80000300a00 */
[----:B------:R-:W2:Y:S04]  /*d7c0*/  LDL.LU.64 R14, [R1+0x238] ;  /* 0x00023800010e7983 */ /* 0x000ea80000300a00 */
[----:B------:R-:W2:Y:S04]  /*d7d0*/  LDL.LU.64 R16, [R1+0x220] ;  /* 0x0002200001107983 */ /* 0x000ea80000300a00 */
[----:B------:R-:W2:Y:S04]  /*d7e0*/  LDL.LU.64 R18, [R1+0x208] ;  /* 0x0002080001127983 */ /* 0x000ea80000300a00 */
[----:B------:R-:W5:Y:S04]  /*d7f0*/  LDL.LU.64 R20, [R1+0x1f0] ;  /* 0x0001f00001147983 */ /* 0x000f680000300a00 */
[----:B---3--:R0:W3:Y:S04]  /*d800*/  LDG.E.U16 R0, [R22.64] ;  /* 0x0000000616007981 */ /* 0x0080e8000c1e1500 */
[----:B0-----:R-:W5:Y:S04]  /*d810*/  LDL.LU.64 R22, [R1+0x18b8] ;  /* 0x0018b80001167983 */ /* 0x001f680000300a00 */
[----:B----4-:R2:W4:Y:S04]  /*d820*/  LDG.E.U16 R7, [R6.64] ;  /* 0x0000000606077981 */ /* 0x010528000c1e1500 */
[----:B--2---:R0:W2:Y:S04]  /*d830*/  LDG.E.U16 R6, [R18.64] ;  /* 0x0000000612067981 */ /* 0x0040a8000c1e1500 */
[----:B---3--:R5:W-:Y:S04]  /*d840*/  STL [R1+0x47c], R0 ;  /* 0x00047c0001007387 */ /* 0x008be80000100800 */
[----:B-----5:R1:W3:Y:S04]  /*d850*/  LDG.E.U16 R0, [R22.64] ;  /* 0x0000000616007981 */ /* 0x0202e8000c1e1500 */
[----:B-1----:R-:W5:Y:S04]  /*d860*/  LDL.LU.64 R22, [R1+0x18b0] ;  /* 0x0018b00001167983 */ /* 0x002f680000300a00 */
[----:B---3--:R1:W-:Y:S04]  /*d870*/  STL [R1+0x478], R0 ;  /* 0x0004780001007387 */ /* 0x0083e80000100800 */
[----:B-1----:R1:W3:Y:S04]  /*d880*/  LDG.E.U16 R0, [R12.64] ;  /* 0x000000060c007981 */ /* 0x0022e8000c1e1500 */
[----:B-1----:R-:W2:Y:S04]  /*d890*/  LDL.LU.64 R12, [R1+0x18a8] ;  /* 0x0018a800010c7983 */ /* 0x002ea80000300a00 */
[----:B---3--:R2:W-:Y:S04]  /*d8a0*/  STL [R1+0x45c], R0 ;  /* 0x00045c0001007387 */ /* 0x0085e80000100800 */
[----:B--2---:R1:W2:Y:S04]  /*d8b0*/  LDG.E.U16 R0, [R12.64] ;  /* 0x000000060c007981 */ /* 0x0042a8000c1e1500 */
[----:B-1----:R-:W3:Y:S04]  /*d8c0*/  LDL.LU.64 R12, [R1+0x2f8] ;  /* 0x0002f800010c7983 */ /* 0x002ee80000300a00 */
[----:B--2---:R1:W-:Y:S04]  /*d8d0*/  STL [R1+0x458], R0 ;  /* 0x0004580001007387 */ /* 0x0043e80000100800 */
[----:B-1----:R1:W2:Y:S04]  /*d8e0*/  LDG.E.U16 R0, [R24.64] ;  /* 0x0000000618007981 */ /* 0x0022a8000c1e1500 */
[----:B-1----:R-:W3:Y:S04]  /*d8f0*/  LDL.LU.64 R24, [R1+0x18a0] ;  /* 0x0018a00001187983 */ /* 0x002ee80000300a00 */
[----:B--2---:R3:W-:Y:S04]  /*d900*/  STL [R1+0x42c], R0 ;  /* 0x00042c0001007387 */ /* 0x0047e80000100800 */
[----:B---3--:R1:W2:Y:S04]  /*d910*/  LDG.E.U16 R0, [R24.64] ;  /* 0x0000000618007981 */ /* 0x0082a8000c1e1500 */
[----:B-1----:R-:W3:Y:S04]  /*d920*/  LDL.LU.64 R24, [R1+0x310] ;  /* 0x0003100001187983 */ /* 0x002ee80000300a00 */
[----:B--2---:R5:W-:Y:S04]  /*d930*/  STL [R1+0x428], R0 ;  /* 0x0004280001007387 */ /* 0x004be80000100800 */
[----:B-----5:R1:W2:Y:S04]  /*d940*/  LDG.E.U16 R0, [R22.64] ;  /* 0x0000000616007981 */ /* 0x0202a8000c1e1500 */
[----:B-1----:R-:W5:Y:S04]  /*d950*/  LDL.LU.64 R22, [R1+0x328] ;  /* 0x0003280001167983 */ /* 0x002f680000300a00 */
[----:B--2---:R1:W-:Y:S04]  /*d960*/  STL [R1+0x414], R0 ;  /* 0x0004140001007387 */ /* 0x0043e80000100800 */
[----:B-1----:R1:W2:Y:S04]  /*d970*/  LDG.E.U16 R0, [R26.64] ;  /* 0x000000061a007981 */ /* 0x0022a8000c1e1500 */
[----:B-1----:R-:W3:Y:S04]  /*d980*/  LDL.LU.64 R26, [R1+0x1898] ;  /* 0x00189800011a7983 */ /* 0x002ee80000300a00 */
[----:B--2---:R3:W-:Y:S04]  /*d990*/  STL [R1+0x410], R0 ;  /* 0x0004100001007387 */ /* 0x0047e80000100800 */
[----:B---3--:R1:W2:Y:S04]  /*d9a0*/  LDG.E.U16 R0, [R26.64] ;  /* 0x000000061a007981 */ /* 0x0082a8000c1e1500 */
        /* <DEDUP_REMOVED lines=26> */
[----:B-----5:R1:W2:Y:S04]  /*db50*/  LDG.E.U16 R0, [R22.64] ;  /* 0x0000000616007981 */ /* 0x0202a8000c1e1500 */
[----:B-1----:R1:W5:Y:S04]  /*db60*/  LDG.E.U16 R23, [R12.64] ;  /* 0x000000060c177981 */ /* 0x002368000c1e1500 */
[----:B------:R3:W4:Y:S04]  /*db70*/  LDG.E.U16 R22, [R24.64] ;  /* 0x0000000618167981 */ /* 0x000728000c1e1500 */
[----:B-1----:R1:W4:Y:S04]  /*db80*/  LDG.E.U16 R13, [R2.64] ;  /* 0x00000006020d7981 */ /* 0x002328000c1e1500 */
[----:B------:R0:W4:Y:S04]  /*db90*/  LDG.E.U16 R12, [R4.64] ;  /* 0x00000006040c7981 */ /* 0x000128000c1e1500 */
[----:B---3--:R-:W3:Y:S04]  /*dba0*/  LDG.E.U16 R25, [R26.64] ;  /* 0x000000061a197981 */ /* 0x008ee8000c1e1500 */
[----:B-1----:R1:W3:Y:S04]  /*dbb0*/  LDG.E.U16 R2, [R14.64] ;  /* 0x000000060e027981 */ /* 0x0022e8000c1e1500 */
[----:B0-----:R0:W3:Y:S04]  /*dbc0*/  LDG.E.U16 R4, [R16.64] ;  /* 0x0000000610047981 */ /* 0x0010e8000c1e1500 */
[----:B------:R-:W3:Y:S04]  /*dbd0*/  LDG.E.U16 R24, [R28.64] ;  /* 0x000000061c187981 */ /* 0x000ee8000c1e1500 */
[----:B------:R-:W3:Y:S04]  /*dbe0*/  LDG.E.U16 R5, [R8.64] ;  /* 0x0000000608057981 */ /* 0x000ee8000c1e1500 */
[----:B------:R-:W3:Y:S04]  /*dbf0*/  LDG.E.U16 R3, [R10.64] ;  /* 0x000000060a037981 */ /* 0x000ee8000c1e1500 */
[----:B--2---:R2:W-:Y:S04]  /*dc00*/  STL [R1+0x3c0], R0 ;  /* 0x0003c00001007387 */ /* 0x0045e80000100800 */
[----:B-1----:R-:W3:Y:S04]  /*dc10*/  LDL.LU.64 R14, [R1+0x1d8] ;  /* 0x0001d800010e7983 */ /* 0x002ee80000300a00 */
[----:B0-----:R-:W3:Y:S04]  /*dc20*/  LDL.LU.64 R16, [R1+0x1c0] ;  /* 0x0001c00001107983 */ /* 0x001ee80000300a00 */
[----:B--2---:R0:W2:Y:S04]  /*dc30*/  LDG.E.U16 R0, [R20.64] ;  /* 0x0000000614007981 */ /* 0x0040a8000c1e1500 */
[----:B------:R-:W2:Y:S04]  /*dc40*/  LDL.LU.64 R18, [R1+0x1a8] ;  /* 0x0001a80001127983 */ /* 0x000ea80000300a00 */
[----:B0-----:R-:W2:Y:S04]  /*dc50*/  LDL.LU.64 R20, [R1+0x190] ;  /* 0x0001900001147983 */ /* 0x001ea80000300a00 */
[----:B-----5:R-:W-:Y:S04]  /*dc60*/  STL [R1+0x3ac], R23 ;  /* 0x0003ac1701007387 */ /* 0x020fe80000100800 */
[----:B----4-:R0:W-:Y:S04]  /*dc70*/  STL [R1+0x3b0], R22 ;  /* 0x0003b01601007387 */ /* 0x0101e80000100800 */
[----:B0-----:R-:W4:Y:S04]  /*dc80*/  LDL.LU.64 R22, [R1+0x620] ;  /* 0x0006200001167983 */ /* 0x001f280000300a00 */
[----:B----4-:R0:W-:Y:S04]  /*dc90*/  STL.64 [R1+0x17e8], R22 ;  /* 0x0017e81601007387 */ /* 0x0101e80000100a00 */
        /* <DEDUP_REMOVED lines=14> */
[----:B---3--:R-:W-:Y:S04]  /*dd80*/  STL [R1+0x3a8], R25 ;  /* 0x0003a81901007387 */ /* 0x008fe80000100800 */
[----:B0-----:R-:W3:Y:S04]  /*dd90*/  LDL.LU.64 R22, [R1+0x8d0] ;  /* 0x0008d00001167983 */ /* 0x001ee80000300a00 */
[----:B------:R-:W-:Y:S04]  /*dda0*/  STL [R1+0x398], R24 ;  /* 0x0003981801007387 */ /* 0x000fe80000100800 */
[----:B---3--:R0:W-:Y:S04]  /*ddb0*/  STL.64 [R1+0x1828], R22 ;  /* 0x0018281601007387 */ /* 0x0081e80000100a00 */
[----:B------:R-:W-:Y:S04]  /*ddc0*/  STL [R1+0x394], R13 ;  /* 0x0003940d01007387 */ /* 0x000fe80000100800 */
[----:B0-----:R-:W3:Y:S04]  /*ddd0*/  LDL.LU.64 R22, [R1+0x908] ;  /* 0x0009080001167983 */ /* 0x001ee80000300a00 */
[----:B------:R0:W-:Y:S04]  /*dde0*/  STL [R1+0x390], R12 ;  /* 0x0003900c01007387 */ /* 0x0001e80000100800 */
[----:B------:R-:W4:Y:S04]  /*ddf0*/  LDL.LU.64 R24, [R1+0x5e8] ;  /* 0x0005e80001187983 */ /* 0x000f280000300a00 */
[----:B------:R-:W-:Y:S04]  /*de00*/  STL [R1+0x304], R7 ;  /* 0x0003040701007387 */ /* 0x000fe80000100800 */
[----:B0-----:R-:W5:Y:S04]  /*de10*/  LDL.LU.64 R12, [R1+0x5b0] ;  /* 0x0005b000010c7983 */ /* 0x001f680000300a00 */
[----:B------:R-:W-:Y:S04]  /*de20*/  STL [R1+0x300], R5 ;  /* 0x0003000501007387 */ /* 0x000fe80000100800 */
[----:B------:R-:W3:Y:S04]  /*de30*/  LDL.LU.64 R26, [R1+0x578] ;  /* 0x00057800011a7983 */ /* 0x000ee80000300a00 */
[----:B------:R-:W-:Y:S04]  /*de40*/  STL [R1+0x2fc], R3 ;  /* 0x0002fc0301007387 */ /* 0x000fe80000100800 */
[----:B------:R-:W3:Y:S04]  /*de50*/  LDL.LU.64 R28, [R1+0x540] ;  /* 0x00054000011c7983 */ /* 0x000ee80000300a00 */
[----:B------:R0:W-:Y:S04]  /*de60*/  STL [R1+0x2f8], R2 ;  /* 0x0002f80201007387 */ /* 0x0001e80000100800 */
[----:B0-----:R-:W3:Y:S04]  /*de70*/  LDL.LU.64 R2, [R1+0x508] ;  /* 0x0005080001027983 */ /* 0x001ee80000300a00 */
[----:B------:R0:W-:Y:S04]  /*de80*/  STL [R1+0x2ec], R4 ;  /* 0x0002ec0401007387 */ /* 0x0001e80000100800 */
[----:B0-----:R-:W3:Y:S04]  /*de90*/  LDL.LU.64 R4, [R1+0x4d0] ;  /* 0x0004d00001047983 */ /* 0x001ee80000300a00 */
[----:B------:R0:W-:Y:S04]  /*dea0*/  STL [R1+0x2e8], R6 ;  /* 0x0002e80601007387 */ /* 0x0001e80000100800 */
[----:B0-----:R-:W3:Y:S04]  /*deb0*/  LDL.LU.64 R6, [R1+0x498] ;  /* 0x0004980001067983 */ /* 0x001ee80000300a00 */
[----:B--2---:R0:W-:Y:S04]  /*dec0*/  STL [R1+0x2e4], R0 ;  /* 0x0002e40001007387 */ /* 0x0041e80000100800 */
[----:B------:R-:W2:Y:S04]  /*ded0*/  LDL.LU.64 R8, [R1+0x470] ;  /* 0x0004700001087983 */ /* 0x000ea80000300a00 */
[----:B------:R-:W2:Y:S04]  /*dee0*/  LDL.LU.64 R10, [R1+0x450] ;  /* 0x00045000010a7983 */ /* 0x000ea80000300a00 */
[----:B0-----:R0:W2:Y:S04]  /*def0*/  LDG.E.U16 R0, [R14.64] ;  /* 0x000000060e007981 */ /* 0x0010a8000c1e1500 */
[----:B0-----:R-:W3:Y:S04]  /*df00*/  LDL.LU.64 R14, [R1+0x1848] ;  /* 0x00184800010e7983 */ /* 0x001ee80000300a00 */
[----:B--2---:R0:W-:Y:S04]  /*df10*/  STL [R1+0x2e0], R0 ;  /* 0x0002e00001007387 */ /* 0x0041e80000100800 */
        /* <DEDUP_REMOVED lines=9> */
[----:B---3--:R0:W2:Y:S04]  /*dfb0*/  LDG.E.U16 R0, [R20.64] ;  /* 0x0000000614007981 */ /* 0x0080a8000c1e1500 */
[----:B0-----:R-:W3:Y:S04]  /*dfc0*/  LDL.LU.64 R20, [R1+0x658] ;  /* 0x0006580001147983 */ /* 0x001ee80000300a00 */
[----:B--2---:R0:W-:Y:S04]  /*dfd0*/  STL [R1+0x2c8], R0 ;  /* 0x0002c80001007387 */ /* 0x0041e80000100800 */
[----:B0-----:R0:W2:Y:S04]  /*dfe0*/  LDG.E.U16 R0, [R18.64] ;  /* 0x0000000612007981 */ /* 0x0010a8000c1e1500 */
[----:B---3--:R1:W3:Y:S04]  /*dff0*/  LDG.E.U16 R21, [R20.64] ;  /* 0x0000000614157981 */ /* 0x0082e8000c1e1500 */
        /* <DEDUP_REMOVED lines=9> */
[----:B---3--:R3:W4:Y:S04]  /*e090*/  LDG.E.U16 R15, [R14.64] ;  /* 0x000000060e0f7981 */ /* 0x008728000c1e1500 */
[----:B0-----:R-:W4:Y:S04]  /*e0a0*/  LDL.LU.64 R22, [R1+0x1828] ;  /* 0x0018280001167983 */ /* 0x001f280000300a00 */
[----:B---3--:R0:W3:Y:S04]  /*e0b0*/  LDG.E.U16 R14, [R16.64] ;  /* 0x00000006100e7981 */ /* 0x0080e8000c1e1500 */
[----:B0-----:R0:W3:Y:S04]  /*e0c0*/  LDG.E.U16 R16, [R28.64] ;  /* 0x000000061c107981 */ /* 0x0010e8000c1e1500 */
[----:B------:R0:W3:Y:S04]  /*e0d0*/  LDG.E.U16 R17, [R26.64] ;  /* 0x000000061a117981 */ /* 0x0000e8000c1e1500 */
[----:B--2---:R4:W-:Y:S04]  /*e0e0*/  STL [R1+0x2b0], R0 ;  /* 0x0002b00001007387 */ /* 0x0049e80000100800 */
[----:B----4-:R2:W4:Y:S04]  /*e0f0*/  LDG.E.U16 R0, [R22.64] ;  /* 0x0000000616007981 */ /* 0x010528000c1e1500 */
[----:B--2---:R-:W2:Y:S04]  /*e100*/  LDL.LU.64 R22, [R1+0x1820] ;  /* 0x0018200001167983 */ /* 0x004ea80000300a00 */
[----:B----4-:R2:W-:Y:S04]  /*e110*/  STL [R1+0x2a4], R0 ;  /* 0x0002a40001007387 */ /* 0x0105e80000100800 */
[----:B--2---:R2:W4:Y:S04]  /*e120*/  LDG.E.U16 R0, [R22.64] ;  /* 0x0000000616007981 */ /* 0x004528000c1e1500 */
        /* <DEDUP_REMOVED lines=18> */
[----:B--2---:R-:W1:Y:S04]  /*e250*/  LDL.LU.64 R22, [R1+0x17e8] ;  /* 0x0017e80001167983 */ /* 0x004e680000300a00 */
[----:B----4-:R2:W-:Y:S04]  /*e260*/  STL [R1+0x280], R0 ;  /* 0x0002800001007387 */ /* 0x0105e80000100800 */
[----:B--2---:R2:W4:Y:S04]  /*e270*/  LDG.E.U16 R0, [R18.64] ;  /* 0x0000000612007981 */ /* 0x004528000c1e1500 */
[----:B------:R0:W-:Y:S04]  /*e280*/  STL [R1+0x274], R15 ;  /* 0x0002740f01007387 */ /* 0x0001e80000100800 */
[----:B---3--:R3:W-:Y:S04]  /*e290*/  STL [R1+0x270], R14 ;  /* 0x0002700e01007387 */ /* 0x0087e80000100800 */
[----:B-1----:R1:W4:Y:S04]  /*e2a0*/  LDG.E.U16 R20, [R22.64] ;  /* 0x0000000616147981 */ /* 0x002328000c1e1500 */
[----:B--2---:R2:W2:Y:S04]  /*e2b0*/  LDG.E.U16 R19, [R24.64] ;  /* 0x0000000618137981 */ /* 0x0044a8000c1e1500 */
[----:B-----5:R5:W2:Y:S04]  /*e2c0*/  LDG.E.U16 R18, [R12.64] ;  /* 0x000000060c127981 */ /* 0x020aa8000c1e1500 */
[----:B0-----:R0:W2:Y:S04]  /*e2d0*/  LDG.E.U16 R15, [R2.64] ;  /* 0x00000006020f7981 */ /* 0x0010a8000c1e1500 */
[----:B---3--:R3:W2:Y:S04]  /*e2e0*/  LDG.E.U16 R14, [R4.64] ;  /* 0x00000006040e7981 */ /* 0x0086a8000c1e1500 */
[----:B---3--:R-:W3:Y:S04]  /*e2f0*/  LDG.E.U16 R5, [R6.64] ;  /* 0x0000000606057981 */ /* 0x008ee8000c1e1500 */
[----:B------:R-:W2:Y:S04]  /*e300*/  LDG.E.U16 R4, [R8.64] ;  /* 0x0000000608047981 */ /* 0x000ea8000c1e1500 */
[----:B----4-:R4:W-:Y:S04]  /*e310*/  STL [R1+0x26c], R0 ;  /* 0x00026c0001007387 */ /* 0x0109e80000100800 */
[----:B------:R-:W2:Y:S04]  /*e320*/  LDL.LU.64 R28, [R1+0x438] ;  /* 0x00043800011c7983 */ /* 0x000ea80000300a00 */
[----:B-1----:R-:W2:Y:S04]  /*e330*/  LDL.LU.64 R22, [R1+0xb08] ;  /* 0x000b080001167983 */ /* 0x002ea80000300a00 */
[----:B------:R-:W2:Y:S04]  /*e340*/  LDL.LU.64 R26, [R1+0x418] ;  /* 0x00041800011a7983 */ /* 0x000ea80000300a00 */
[----:B----4-:R-:W4:Y:S04]  /*e350*/  LDG.E.U16 R0, [R10.64] ;  /* 0x000000060a007981 */ /* 0x010f28000c1e1500 */
[----:B--2---:R1:W-:Y:S04]  /*e360*/  STL.64 [R1+0x17e0], R26 ;  /* 0x0017e01a01007387 */ /* 0x0043e80000100a00 */
[----:B-1----:R-:W2:Y:S04]  /*e370*/  LDL.LU.64 R26, [R1+0xb00] ;  /* 0x000b0000011a7983 */ /* 0x002ea80000300a00 */
[----:B------:R-:W2:Y:S04]  /*e380*/  LDL.LU.64 R24, [R1+0x3e8] ;  /* 0x0003e80001187983 */ /* 0x000ea80000300a00 */
[----:B--2---:R1:W-:Y:S04]  /*e390*/  STL.64 [R1+0x17d8], R24 ;  /* 0x0017d81801007387 */ /* 0x0043e80000100a00 */
[----:B-1----:R-:W2:Y:S04]  /*e3a0*/  LDL.LU.64 R24, [R1+0x400] ;  /* 0x0004000001187983 */ /* 0x002ea80000300a00 */
[----:B-----5:R-:W5:Y:S04]  /*e3b0*/  LDL.LU.64 R12, [R1+0x3b8] ;  /* 0x0003b800010c7983 */ /* 0x020f680000300a00 */
[----:B-----5:R1:W-:Y:S04]  /*e3c0*/  STL.64 [R1+0x17d0], R12 ;  /* 0x0017d00c01007387 */ /* 0x0203e80000100a00 */
[----:B-1----:R-:W5:Y:S04]  /*e3d0*/  LDL.LU.64 R12, [R1+0x3d0] ;  /* 0x0003d000010c7983 */ /* 0x002f680000300a00 */
        /* <DEDUP_REMOVED lines=9> */
[----:B------:R-:W-:Y:S04]  /*e470*/  STL [R1+0x268], R21 ;  /* 0x0002681501007387 */ /* 0x000fe80000100800 */
[----:B--2---:R0:W-:Y:S04]  /*e480*/  STL.64 [R1+0x17a8], R2 ;  /* 0x0017a80201007387 */ /* 0x0041e80000100a00 */
[----:B------:R-:W-:Y:S04]  /*e490*/  STL [R1+0x25c], R20 ;  /* 0x00025c1401007387 */ /* 0x000fe80000100800 */
        /* <DEDUP_REMOVED lines=13> */
[----:B---3--:R-:W-:Y:S04]  /*e570*/  STL [R1+0x238], R5 ;  /* 0x0002380501007387 */ /* 0x008fe80000100800 */
[----:B--2---:R0:W-:Y:S04]  /*e580*/  STL.64 [R1+0x17c8], R2 ;  /* 0x0017c80201007387 */ /* 0x0041e80000100a00 */
[----:B------:R1:W-:Y:S04]  /*e590*/  STL [R1+0x22c], R4 ;  /* 0x00022c0401007387 */ /* 0x0003e80000100800 */
[----:B0-----:R-:W2:Y:S04]  /*e5a0*/  LDL.LU.64 R2, [R1+0x3a0] ;  /* 0x0003a00001027983 */ /* 0x001ea80000300a00 */
[----:B----4-:R0:W-:Y:S04]  /*e5b0*/  STL [R1+0x228], R0 ;  /* 0x0002280001007387 */ /* 0x0101e80000100800 */
[----:B-1----:R-:W3:Y:S04]  /*e5c0*/  LDL.LU.64 R4, [R1+0x2a8] ;  /* 0x0002a80001047983 */ /* 0x002ee80000300a00 */
[----:B------:R-:W4:Y:S04]  /*e5d0*/  LDL.LU.64 R6, [R1+0x290] ;  /* 0x0002900001067983 */ /* 0x000f280000300a00 */
[----:B0-----:R0:W2:Y:S04]  /*e5e0*/  LDG.E.U16 R0, [R28.64] ;  /* 0x000000061c007981 */ /* 0x0010a8000c1e1500 */
[----:B------:R-:W3:Y:S04]  /*e5f0*/  LDL.LU.64 R8, [R1+0x278] ;  /* 0x0002780001087983 */ /* 0x000ee80000300a00 */
[----:B------:R-:W3:Y:S04]  /*e600*/  LDL.LU.64 R10, [R1+0x260] ;  /* 0x00026000010a7983 */ /* 0x000ee80000300a00 */
[----:B------:R-:W3:Y:S04]  /*e610*/  LDL.LU.64 R14, [R1+0x248] ;  /* 0x00024800010e7983 */ /* 0x000ee80000300a00 */
[----:B------:R-:W3:Y:S04]  /*e620*/  LDL.LU.64 R16, [R1+0x230] ;  /* 0x0002300001107983 */ /* 0x000ee80000300a00 */
[----:B------:R-:W3:Y:S04]  /*e630*/  LDL.LU.64 R18, [R1+0x218] ;  /* 0x0002180001127983 */ /* 0x000ee80000300a00 */
[----:B------:R-:W3:Y:S04]  /*e640*/  LDL.LU.64 R20, [R1+0x200] ;  /* 0x0002000001147983 */ /* 0x000ee80000300a00 */
[----:B0-----:R-:W3:Y:S04]  /*e650*/  LDL.LU.64 R28, [R1+0x1e8] ;  /* 0x0001e800011c7983 */ /* 0x001ee80000300a00 */
[----:B--2---:R0:W-:Y:S04]  /*e660*/  STL [R1+0x224], R0 ;  /* 0x0002240001007387 */ /* 0x0041e80000100800 */
[----:B0-----:R0:W2:Y:S04]  /*e670*/  LDG.E.U16 R0, [R22.64] ;  /* 0x0000000616007981 */ /* 0x0010a8000c1e1500 */
[----:B0-----:R-:W4:Y:S04]  /*e680*/  LDL.LU.64 R22, [R1+0x1d0] ;  /* 0x0001d00001167983 */ /* 0x001f280000300a00 */
[----:B---3--:R4:W3:Y:S04]  /*e690*/  LDG.E.U16 R29, [R28.64] ;  /* 0x000000061c1d7981 */ /* 0x0088e8000c1e1500 */
[----:B--2---:R0:W-:Y:S04]  /*e6a0*/  STL [R1+0x220], R0 ;  /* 0x0002200001007387 */ /* 0x0041e80000100800 */
[----:B0-----:R0:W2:Y:S04]  /*e6b0*/  LDG.E.U16 R0, [R26.64] ;  /* 0x000000061a007981 */ /* 0x0010a8000c1e1500 */
[----:B----4-:R1:W4:Y:S04]  /*e6c0*/  LDG.E.U16 R28, [R22.64] ;  /* 0x00000006161c7981 */ /* 0x010328000c1e1500 */
        /* <DEDUP_REMOVED lines=9> */
[----:B---3--:R0:W2:Y:S04]  /*e760*/  LDG.E.U16 R0, [R24.64] ;  /* 0x0000000618007981 */ /* 0x0080a8000c1e1500 */
[----:B0-----:R-:W3:Y:S04]  /*e770*/  LDL.LU.64 R24, [R1+0x1a0] ;  /* 0x0001a00001187983 */ /* 0x001ee80000300a00 */
[----:B--2---:R5:W-:Y:S04]  /*e780*/  STL [R1+0x208], R0 ;  /* 0x0002080001007387 */ /* 0x004be80000100800 */
[----:B-----5:R0:W2:Y:S04]  /*e790*/  LDG.E.U16 R0, [R12.64] ;  /* 0x000000060c007981 */ /* 0x0200a8000c1e1500 */
[----:B---3--:R3:W5:Y:S04]  /*e7a0*/  LDG.E.U16 R26, [R24.64] ;  /* 0x00000006181a7981 */ /* 0x008768000c1e1500 */
        /* <DEDUP_REMOVED lines=36> */
[----:B0-----:R0:W2:Y:S04]  /*e9f0*/  LDG.E.U16 R0, [R4.64] ;  /* 0x0000000604007981 */ /* 0x0010a8000c1e1500 */
[----:B0-----:R-:W3:Y:S04]  /*ea00*/  LDL.LU.64 R4, [R1+0x1778] ;  /* 0x0017780001047983 */ /* 0x001ee80000300a00 */
[----:B--2---:R0:W-:Y:S04]  /*ea10*/  STL [R1+0x1b4], R0 ;  /* 0x0001b40001007387 */ /* 0x0041e80000100800 */
[----:B0-----:R0:W2:Y:S04]  /*ea20*/  LDG.E.U16 R0, [R6.64] ;  /* 0x0000000606007981 */ /* 0x0010a8000c1e1500 */
[----:B0-----:R-:W1:Y:S04]  /*ea30*/  LDL.LU.64 R6, [R1+0x1770] ;  /* 0x0017700001067983 */ /* 0x001e680000300a00 */
[----:B--2---:R0:W-:Y:S04]  /*ea40*/  STL [R1+0x1b0], R0 ;  /* 0x0001b00001007387 */ /* 0x0041e80000100800 */
[----:B0-----:R0:W2:Y:S04]  /*ea50*/  LDG.E.U16 R0, [R8.64] ;  /* 0x0000000608007981 */ /* 0x0010a8000c1e1500 */
[----:B-1----:R1:W3:Y:S04]  /*ea60*/  LDG.E.U16 R22, [R6.64] ;  /* 0x0000000606167981 */ /* 0x0022e8000c1e1500 */
[----:B0-----:R-:W3:Y:S04]  /*ea70*/  LDL.LU.64 R8, [R1+0x1768] ;  /* 0x0017680001087983 */ /* 0x001ee80000300a00 */
[----:B--2---:R0:W-:Y:S04]  /*ea80*/  STL [R1+0x1ac], R0 ;  /* 0x0001ac0001007387 */ /* 0x0041e80000100800 */
[----:B0-----:R0:W2:Y:S04]  /*ea90*/  LDG.E.U16 R0, [R10.64] ;  /* 0x000000060a007981 */ /* 0x0010a8000c1e1500 */
[----:B---3--:R3:W3:Y:S04]  /*eaa0*/  LDG.E.U16 R23, [R8.64] ;  /* 0x0000000608177981 */ /* 0x0086e8000c1e1500 */
[----:B0-----:R-:W3:Y:S04]  /*eab0*/  LDL.LU.64 R10, [R1+0x1760] ;  /* 0x00176000010a7983 */ /* 0x001ee80000300a00 */
[----:B--2---:R0:W-:Y:S04]  /*eac0*/  STL [R1+0x1a8], R0 ;  /* 0x0001a80001007387 */ /* 0x0041e80000100800 */
[----:B0-----:R0:W2:Y:S04]  /*ead0*/  LDG.E.U16 R0, [R14.64] ;  /* 0x000000060e007981 */ /* 0x0010a8000c1e1500 */
[----:B---3--:R3:W3:Y:S04]  /*eae0*/  LDG.E.U16 R24, [R10.64] ;  /* 0x000000060a187981 */ /* 0x0086e8000c1e1500 */
[----:B0-----:R0:W3:Y:S04]  /*eaf0*/  LDG.E.U16 R15, [R18.64] ;  /* 0x00000006120f7981 */ /* 0x0010e8000c1e1500 */
[----:B------:R1:W3:Y:S04]  /*eb00*/  LDG.E.U16 R14, [R16.64] ;  /* 0x00000006100e7981 */ /* 0x0002e8000c1e1500 */
[----:B0-----:R-:W3:Y:S04]  /*eb10*/  LDL.LU.64 R18, [R1+0x140] ;  /* 0x0001400001127983 */ /* 0x001ee80000300a00 */
[----:B--2---:R0:W-:Y:S04]  /*eb20*/  STL [R1+0x19c], R0 ;  /* 0x00019c0001007387 */ /* 0x0041e80000100800 */
[----:B------:R-:W-:Y:S04]  /*eb30*/  STL [R1+0x1668], R29 ;  /* 0x0016681d01007387 */ /* 0x000fe80000100800 */
[----:B----4-:R2:W-:Y:S04]  /*eb40*/  STL [R1+0x166c], R28 ;  /* 0x00166c1c01007387 */ /* 0x0105e80000100800 */
[----:B0-----:R0:W4:Y:S04]  /*eb50*/  LDG.E.U16 R0, [R20.64] ;  /* 0x0000000614007981 */ /* 0x001128000c1e1500 */
[----:B--2---:R-:W2:Y:S04]  /*eb60*/  LDL.LU.64 R28, [R1+0x138] ;  /* 0x00013800011c7983 */ /* 0x004ea80000300a00 */
[----:B-1----:R-:W4:Y:S04]  /*eb70*/  LDL.LU.64 R16, [R1+0x130] ;  /* 0x0001300001107983 */ /* 0x002f280000300a00 */
[----:B------:R-:W-:Y:S04]  /*eb80*/  STL [R1+0x1670], R27 ;  /* 0x0016701b01007387 */ /* 0x000fe80000100800 */
[----:B-----5:R1:W-:Y:S04]  /*eb90*/  STL [R1+0x1674], R26 ;  /* 0x0016741a01007387 */ /* 0x0203e80000100800 */
[----:B0-----:R-:W5:Y:S04]  /*eba0*/  LDG.E.U16 R21, [R4.64] ;  /* 0x0000000604157981 */ /* 0x001f68000c1e1500 */
[----:B---3--:R2:W3:Y:S04]  /*ebb0*/  LDG.E.U16 R19, [R18.64] ;  /* 0x0000000612137981 */ /* 0x0084e8000c1e1500 */
[----:B-1----:R-:W3:Y:S04]  /*ebc0*/  LDL.LU.64 R26, [R1+0x148] ;  /* 0x00014800011a7983 */ /* 0x002ee80000300a00 */
[----:B--2---:R0:W2:Y:S04]  /*ebd0*/  LDG.E.U16 R18, [R28.64] ;  /* 0x000000061c127981 */ /* 0x0040a8000c1e1500 */
[----:B----4-:R-:W4:Y:S04]  /*ebe0*/  LDG.E.U16 R17, [R16.64] ;  /* 0x0000000610117981 */ /* 0x010f28000c1e1500 */
[----:B---3--:R-:W3:Y:S04]  /*ebf0*/  LDG.E.U16 R20, [R26.64] ;  /* 0x000000061a147981 */ /* 0x008ee8000c1e1500 */
[----:B------:R-:W-:Y:S04]  /*ec00*/  STL [R1+0x194], R15 ;  /* 0x0001940f01007387 */ /* 0x000fe80000100800 */
[----:B------:R1:W-:Y:S04]  /*ec10*/  STL [R1+0x198], R14 ;  /* 0x0001980e01007387 */ /* 0x0003e80000100800 */
[----:B-1----:R-:W2:Y:S04]  /*ec20*/  LDL.LU.64 R14, [R1+0x120] ;  /* 0x00012000010e7983 */ /* 0x002ea80000300a00 */
[----:B------:R-:W2:Y:S04]  /*ec30*/  LDL.LU.64 R12, [R1+0x110] ;  /* 0x00011000010c7983 */ /* 0x000ea80000300a00 */
[----:B------:R-:W-:Y:S04]  /*ec40*/  STL [R1+0x1678], R25 ;  /* 0x0016781901007387 */ /* 0x000fe80000100800 */
[----:B------:R-:W2:Y:S04]  /*ec50*/  LDL.LU.64 R10, [R1+0x100] ;  /* 0x00010000010a7983 */ /* 0x000ea80000300a00 */
[----:B------:R-:W-:Y:S04]  /*ec60*/  STL [R1+0x167c], R24 ;  /* 0x00167c1801007387 */ /* 0x000fe80000100800 */
[----:B------:R-:W2:Y:S04]  /*ec70*/  LDL.LU.64 R8, [R1+0xf0] ;  /* 0x0000f00001087983 */ /* 0x000ea80000300a00 */
[----:B------:R-:W-:Y:S04]  /*ec80*/  STL [R1+0x1680], R23 ;  /* 0x0016801701007387 */ /* 0x000fe80000100800 */
[----:B------:R-:W4:Y:S04]  /*ec90*/  LDL.LU.64 R6, [R1+0xe8] ;  /* 0x0000e80001067983 */ /* 0x000f280000300a00 */
[----:B------:R-:W-:Y:S04]  /*eca0*/  STL [R1+0x1684], R22 ;  /* 0x0016841601007387 */ /* 0x000fe80000100800 */
[----:B-----5:R-:W-:Y:S04]  /*ecb0*/  STL [R1+0x1688], R21 ;  /* 0x0016881501007387 */ /* 0x020fe80000100800 */
[----:B------:R-:W5:Y:S04]  /*ecc0*/  LDL.LU.64 R4, [R1+0xb0] ;  /* 0x0000b00001047983 */ /* 0x000f680000300a00 */
[----:B---3--:R1:W-:Y:S04]  /*ecd0*/  STL [R1+0x168c], R20 ;  /* 0x00168c1401007387 */ /* 0x0083e80000100800 */
[----:B-1----:R-:W3:Y:S04]  /*ece0*/  LDL.LU.64 R20, [R1+0xf8] ;  /* 0x0000f80001147983 */ /* 0x002ee80000300a00 */
[----:B------:R-:W-:Y:S04]  /*ecf0*/  STL [R1+0x190], R0 ;  /* 0x0001900001007387 */ /* 0x000fe80000100800 */
[----:B------:R-:W3:Y:S04]  /*ed00*/  LDL.LU.64 R22, [R1+0x88] ;  /* 0x0000880001167983 */ /* 0x000ee80000300a00 */
[----:B------:R-:W3:Y:S04]  /*ed10*/  LDL.LU.64 R24, [R1+0x4f8] ;  /* 0x0004f80001187983 */ /* 0x000ee80000300a00 */
[----:B------:R-:W3:Y:S04]  /*ed20*/  LDL.LU.64 R26, [R1+0xa38] ;  /* 0x000a3800011a7983 */ /* 0x000ee80000300a00 */
[----:B------:R-:W-:Y:S04]  /*ed30*/  STL [R1+0x1690], R19 ;  /* 0x0016901301007387 */ /* 0x000fe80000100800 */
[----:B0-----:R-:W3:Y:S04]  /*ed40*/  LDL.LU.64 R28, [R1+0x960] ;  /* 0x00096000011c7983 */ /* 0x001ee80000300a00 */
[----:B--2---:R0:W-:Y:S04]  /*ed50*/  STL [R1+0x1694], R18 ;  /* 0x0016941201007387 */ /* 0x0041e80000100800 */
[----:B------:R1:W2:Y:S04]  /*ed60*/  LDG.E.U16 R15, [R14.64] ;  /* 0x000000060e0f7981 */ /* 0x0002a8000c1e1500 */
[----:B------:R1:W2:Y:S04]  /*ed70*/  LDG.E.U16 R13, [R12.64] ;  /* 0x000000060c0d7981 */ /* 0x0002a8000c1e1500 */
[----:B0-----:R-:W1:Y:S04]  /*ed80*/  LDL.LU.64 R18, [R1+0x108] ;  /* 0x0001080001127983 */ /* 0x001e680000300a00 */
[----:B----4-:R0:W-:Y:S04]  /*ed90*/  STL [R1+0x1698], R17 ;  /* 0x0016981101007387 */ /* 0x0101e80000100800 */
[----:B------:R3:W4:Y:S04]  /*eda0*/  LDG.E.U16 R11, [R10.64] ;  /* 0x000000060a0b7981 */ /* 0x000728000c1e1500 */
[----:B------:R5:W2:Y:S04]  /*edb0*/  LDG.E.U16 R9, [R8.64] ;  /* 0x0000000608097981 */ /* 0x000aa8000c1e1500 */
[----:B0-----:R-:W2:Y:S04]  /*edc0*/  LDL.LU.64 R16, [R1+0x128] ;  /* 0x0001280001107983 */ /* 0x001ea80000300a00 */
[----:B-----5:R0:W5:Y:S04]  /*edd0*/  LDG.E.U16 R8, [R6.64] ;  /* 0x0000000606087981 */ /* 0x020168000c1e1500 */
[----:B0-----:R0:W4:Y:S04]  /*ede0*/  LDG.E.U16 R7, [R2.64] ;  /* 0x0000000602077981 */ /* 0x001128000c1e1500 */
[----:B------:R0:W4:Y:S04]  /*edf0*/  LDG.E.U16 R6, [R4.64] ;  /* 0x0000000604067981 */ /* 0x000128000c1e1500 */
[----:B---3--:R-:W3:Y:S04]  /*ee00*/  LDG.E.U16 R10, [R20.64] ;  /* 0x00000006140a7981 */ /* 0x008ee8000c1e1500 */
[----:B0-----:R-:W3:Y:S04]  /*ee10*/  LDG.E.U16 R5, [R22.64] ;  /* 0x0000000616057981 */ /* 0x001ee8000c1e1500 */
[----:B------:R0:W3:Y:S04]  /*ee20*/  LDG.E.U16 R4, [R26.64] ;  /* 0x000000061a047981 */ /* 0x0000e8000c1e1500 */
[----:B-1----:R-:W3:Y:S04]  /*ee30*/  LDG.E.U16 R12, [R18.64] ;  /* 0x00000006120c7981 */ /* 0x002ee8000c1e1500 */
[----:B--2---:R-:W2:Y:S04]  /*ee40*/  LDG.E.U16 R16, [R16.64] ;  /* 0x0000000610107981 */ /* 0x004ea8000c1e1500 */
[----:B--2---:R1:W-:Y:S04]  /*ee50*/  STL [R1+0x169c], R16 ;  /* 0x00169c1001007387 */ /* 0x0043e80000100800 */
[----:B-1----:R-:W2:Y:S04]  /*ee60*/  LDL.LU.64 R16, [R1+0x118] ;  /* 0x0001180001107983 */ /* 0x002ea80000300a00 */
[----:B--2---:R-:W2:Y:S04]  /*ee70*/  LDG.E.U16 R14, [R16.64] ;  /* 0x00000006100e7981 */ /* 0x004ea8000c1e1500 */
[----:B------:R-:W-:Y:S04]  /*ee80*/  STL [R1+0x16a0], R15 ;  /* 0x0016a00f01007387 */ /* 0x000fe80000100800 */
[----:B--2---:R-:W-:Y:S04]  /*ee90*/  STL [R1+0x16a4], R14 ;  /* 0x0016a40e01007387 */ /* 0x004fe80000100800 */
[----:B------:R-:W-:Y:S04]  /*eea0*/  STL [R1+0x16a8], R13 ;  /* 0x0016a80d01007387 */ /* 0x000fe80000100800 */
[----:B---3--:R-:W-:Y:S04]  /*eeb0*/  STL [R1+0x16ac], R12 ;  /* 0x0016ac0c01007387 */ /* 0x008fe80000100800 */
[----:B----4-:R-:W-:Y:S04]  /*eec0*/  STL [R1+0x16b0], R11 ;  /* 0x0016b00b01007387 */ /* 0x010fe80000100800 */
[----:B------:R-:W-:Y:S04]  /*eed0*/  STL [R1+0x16b4], R10 ;  /* 0x0016b40a01007387 */ /* 0x000fe80000100800 */
[----:B------:R-:W-:Y:S04]  /*eee0*/  STL [R1+0x16b8], R9 ;  /* 0x0016b80901007387 */ /* 0x000fe80000100800 */
[----:B-----5:R-:W-:Y:S04]  /*eef0*/  STL [R1+0x16bc], R8 ;  /* 0x0016bc0801007387 */ /* 0x020fe80000100800 */
[----:B------:R-:W2:Y:S04]  /*ef00*/  LDL.LU.64 R2, [R1+0x1758] ;  /* 0x0017580001027983 */ /* 0x000ea80000300a00 */
[----:B------:R-:W-:Y:S04]  /*ef10*/  STL [R1+0x16c0], R7 ;  /* 0x0016c00701007387 */ /* 0x000fe80000100800 */
[----:B------:R-:W-:Y:S04]  /*ef20*/  STL [R1+0x16c4], R6 ;  /* 0x0016c40601007387 */ /* 0x000fe80000100800 */
[----:B------:R1:W-:Y:S04]  /*ef30*/  STL [R1+0x16c8], R5 ;  /* 0x0016c80501007387 */ /* 0x0003e80000100800 */
[----:B0-----:R-:W3:Y:S04]  /*ef40*/  LDL.LU.64 R26, [R1+0x7d8] ;  /* 0x0007d800011a7983 */ /* 0x001ee80000300a00 */
[----:B------:R0:W-:Y:S04]  /*ef50*/  STL [R1+0x1658], R4 ;  /* 0x0016580401007387 */ /* 0x0001e80000100800 */
[----:B-1----:R1:W4:Y:S04]  /*ef60*/  LDG.E.U16 R5, [R24.64] ;  /* 0x0000000618057981 */ /* 0x002328000c1e1500 */
[----:B0-----:R0:W5:Y:S04]  /*ef70*/  LDG.E.U16 R4, [R28.64] ;  /* 0x000000061c047981 */ /* 0x001168000c1e1500 */
[----:B--2---:R2:W4:Y:S04]  /*ef80*/  LDG.E.U16 R0, [R2.64] ;  /* 0x0000000602007981 */ /* 0x004528000c1e1500 */
[----:B--2---:R-:W2:Y:S04]  /*ef90*/  LDL.LU.64 R2, [R1+0x1750] ;  /* 0x0017500001027983 */ /* 0x004ea80000300a00 */
[----:B------:R-:W4:Y:S04]  /*efa0*/  LDL.LU.64 R20, [R1+0x958] ;  /* 0x0009580001147983 */ /* 0x000f280000300a00 */
[----:B------:R-:W5:Y:S04]  /*efb0*/  LDL.LU.64 R22, [R1+0x7d0] ;  /* 0x0007d00001167983 */ /* 0x000f680000300a00 */
[----:B-1----:R-:W5:Y:S04]  /*efc0*/  LDL.LU.64 R24, [R1+0x4c0] ;  /* 0x0004c00001187983 */ /* 0x002f680000300a00 */
[----:B------:R-:W5:Y:S04]  /*efd0*/  LDL.LU.64 R14, [R1+0xad8] ;  /* 0x000ad800010e7983 */ /* 0x000f680000300a00 */
[----:B------:R-:W5:Y:S04]  /*efe0*/  LDL.LU.64 R16, [R1+0x448] ;  /* 0x0004480001107983 */ /* 0x000f680000300a00 */
[----:B---3--:R1:W3:Y:S04]  /*eff0*/  LDG.E.U16 R9, [R26.64] ;  /* 0x000000061a097981 */ /* 0x0082e8000c1e1500 */
[----:B--2---:R2:W2:Y:S04]  /*f000*/  LDG.E.U16 R13, [R2.64] ;  /* 0x00000006020d7981 */ /* 0x0044a8000c1e1500 */
[----:B----4-:R4:W2:Y:S04]  /*f010*/  LDG.E.U16 R10, [R20.64] ;  /* 0x00000006140a7981 */ /* 0x0108a8000c1e1500 */
[----:B-----5:R5:W2:Y:S04]  /*f020*/  LDG.E.U16 R11, [R22.64] ;  /* 0x00000006160b7981 */ /* 0x020aa8000c1e1500 */
[----:B------:R0:W2:Y:S04]  /*f030*/  LDG.E.U16 R12, [R24.64] ;  /* 0x00000006180c7981 */ /* 0x0000a8000c1e1500 */
[----:B------:R0:W-:Y:S04]  /*f040*/  STL.64 [R1+0x1700], R16 ;  /* 0x0017001001007387 */ /* 0x0001e80000100a00 */
        /* <DEDUP_REMOVED lines=18> */
[----:B------:R-:W-:Y:S04]  /*f170*/  STL [R1+0x420], R5 ;  /* 0x0004200501007387 */ /* 0x000fe80000100800 */
[----:B0-----:R-:W2:Y:S04]  /*f180*/  LDL.LU.64 R16, [R1+0xaa0] ;  /* 0x000aa00001107983 */ /* 0x001ea80000300a00 */
[----:B------:R-:W2:Y:S04]  /*f190*/  LDL.LU.64 R28, [R1+0xa18] ;  /* 0x000a1800011c7983 */ /* 0x000ea80000300a00 */
[----:B------:R0:W-:Y:S04]  /*f1a0*/  STL [R1+0x165c], R0 ;  /* 0x00165c0001007387 */ /* 0x0001e80000100800 */
[----:B0-----:R0:W2:Y:S04]  /*f1b0*/  LDG.E.U16 R0, [R14.64] ;  /* 0x000000060e007981 */ /* 0x0010a8000c1e1500 */
[----:B------:R0:W-:Y:S04]  /*f1c0*/  STL [R1+0x41c], R4 ;  /* 0x00041c0401007387 */ /* 0x0001e80000100800 */
[----:B0-----:R-:W2:Y:S04]  /*f1d0*/  LDL.LU.64 R4, [R1+0x920] ;  /* 0x0009200001047983 */ /* 0x001ea80000300a00 */
[----:B------:R-:W2:Y:S04]  /*f1e0*/  LDL.LU.64 R18, [R1+0x760] ;  /* 0x0007600001127983 */ /* 0x000ea80000300a00 */
[----:B-1----:R-:W2:Y:S04]  /*f1f0*/  LDL.LU.64 R26, [R1+0x918] ;  /* 0x00091800011a7983 */ /* 0x002ea80000300a00 */
[----:B----4-:R-:W4:Y:S04]  /*f200*/  LDL.LU.64 R20, [R1+0x750] ;  /* 0x0007500001147983 */ /* 0x010f280000300a00 */
[----:B-----5:R-:W5:Y:S04]  /*f210*/  LDL.LU.64 R22, [R1+0x430] ;  /* 0x0004300001167983 */ /* 0x020f680000300a00 */
[----:B------:R-:W4:Y:S04]  /*f220*/  LDL.LU.64 R2, [R1+0x928] ;  /* 0x0009280001027983 */ /* 0x000f280000300a00 */
[----:B------:R-:W4:Y:S04]  /*f230*/  LDL.LU.64 R24, [R1+0x720] ;  /* 0x0007200001187983 */ /* 0x000f280000300a00 */
[----:B------:R-:W4:Y:S04]  /*f240*/  LDL.LU.64 R6, [R1+0x6e8] ;  /* 0x0006e80001067983 */ /* 0x000f280000300a00 */
[----:B---3--:R0:W-:Y:S04]  /*f250*/  STL [R1+0x418], R9 ;  /* 0x0004180901007387 */ /* 0x0081e80000100800 */
[----:B0-----:R-:W3:Y:S04]  /*f260*/  LDL.LU.64 R8, [R1+0x6b0] ;  /* 0x0006b00001087983 */ /* 0x001ee80000300a00 */
[----:B------:R-:W-:Y:S04]  /*f270*/  STL [R1+0x404], R11 ;  /* 0x0004040b01007387 */ /* 0x000fe80000100800 */
[----:B------:R0:W-:Y:S04]  /*f280*/  STL [R1+0x40c], R10 ;  /* 0x00040c0a01007387 */ /* 0x0001e80000100800 */
[----:B0-----:R-:W3:Y:S04]  /*f290*/  LDL.LU.64 R10, [R1+0x678] ;  /* 0x00067800010a7983 */ /* 0x001ee80000300a00 */
[----:B------:R-:W-:Y:S04]  /*f2a0*/  STL [R1+0x3fc], R13 ;  /* 0x0003fc0d01007387 */ /* 0x000fe80000100800 */
[----:B------:R0:W-:Y:S04]  /*f2b0*/  STL [R1+0x400], R12 ;  /* 0x0004000c01007387 */ /* 0x0001e80000100800 */
[----:B0-----:R-:W3:Y:S04]  /*f2c0*/  LDL.LU.64 R12, [R1+0x640] ;  /* 0x00064000010c7983 */ /* 0x001ee80000300a00 */
[----:B------:R-:W3:Y:S04]  /*f2d0*/  LDL.LU.64 R14, [R1+0x608] ;  /* 0x00060800010e7983 */ /* 0x000ee80000300a00 */
[----:B--2---:R0:W-:Y:S04]  /*f2e0*/  STL [R1+0x3ec], R0 ;  /* 0x0003ec0001007387 */ /* 0x0041e80000100800 */
[----:B0-----:R0:W2:Y:S04]  /*f2f0*/  LDG.E.U16 R0, [R16.64] ;  /* 0x0000000610007981 */ /* 0x0010a8000c1e1500 */
[----:B------:R5:W2:Y:S04]  /*f300*/  LDG.E.U16 R5, [R4.64] ;  /* 0x0000000604057981 */ /* 0x000aa8000c1e1500 */
[----:B0-----:R-:W2:Y:S04]  /*f310*/  LDL.LU.64 R16, [R1+0x1748] ;  /* 0x0017480001107983 */ /* 0x001ea80000300a00 */
[----:B-----5:R0:W5:Y:S04]  /*f320*/  LDG.E.U16 R4, [R22.64] ;  /* 0x0000000616047981 */ /* 0x020168000c1e1500 */
[----:B----4-:R-:W4:Y:S04]  /*f330*/  LDG.E.U16 R7, [R6.64] ;  /* 0x0000000606077981 */ /* 0x010f28000c1e1500 */
[----:B---3--:R-:W3:Y:S04]  /*f340*/  LDG.E.U16 R9, [R8.64] ;  /* 0x0000000608097981 */ /* 0x008ee8000c1e1500 */
[----:B------:R-:W3:Y:S04]  /*f350*/  LDG.E.U16 R11, [R10.64] ;  /* 0x000000060a0b7981 */ /* 0x000ee8000c1e1500 */
[----:B------:R-:W3:Y:S04]  /*f360*/  LDG.E.U16 R13, [R12.64] ;  /* 0x000000060c0d7981 */ /* 0x000ee8000c1e1500 */
        /* <DEDUP_REMOVED lines=28> */
[----:B-1----:R3:W2:Y:S04]  /*f530*/  LDG.E.U16 R0, [R2.64] ;  /* 0x0000000602007981 */ /* 0x0026a8000c1e1500 */
[----:B---3--:R1:W3:Y:S04]  /*f540*/  LDG.E.U16 R2, [R16.64] ;  /* 0x0000000610027981 */ /* 0x0082e8000c1e1500 */
[----:B------:R0:W3:Y:S04]  /*f550*/  LDG.E.U16 R3, [R28.64] ;  /* 0x000000061c037981 */ /* 0x0000e8000c1e1500 */
[----:B-1----:R-:W4:Y:S04]  /*f560*/  LDL.LU.64 R16, [R1+0x5d0] ;  /* 0x0005d00001107983 */ /* 0x002f280000300a00 */
[----:B0-----:R-:W4:Y:S04]  /*f570*/  LDL.LU.64 R28, [R1+0x598] ;  /* 0x00059800011c7983 */ /* 0x001f280000300a00 */
[----:B--2---:R0:W-:Y:S04]  /*f580*/  STL [R1+0x39c], R0 ;  /* 0x00039c0001007387 */ /* 0x0041e80000100800 */
[----:B0-----:R0:W2:Y:S04]  /*f590*/  LDG.E.U16 R0, [R18.64] ;  /* 0x0000000612007981 */ /* 0x0010a8000c1e1500 */
[----:B---3--:R1:W-:Y:S04]  /*f5a0*/  STL [R1+0x38c], R2 ;  /* 0x00038c0201007387 */ /* 0x0083e80000100800 */
[----:B0-----:R-:W3:Y:S04]  /*f5b0*/  LDL.LU.64 R18, [R1+0x560] ;  /* 0x0005600001127983 */ /* 0x001ee80000300a00 */
[----:B-1----:R0:W3:Y:S04]  /*f5c0*/  LDG.E.U16 R2, [R26.64] ;  /* 0x000000061a027981 */ /* 0x0020e8000c1e1500 */
[----:B----4-:R1:W4:Y:S04]  /*f5d0*/  LDG.E.U16 R16, [R16.64] ;  /* 0x0000000610107981 */ /* 0x010328000c1e1500 */
[----:B0-----:R-:W4:Y:S04]  /*f5e0*/  LDL.LU.64 R26, [R1+0x528] ;  /* 0x00052800011a7983 */ /* 0x001f280000300a00 */
[----:B------:R0:W-:Y:S04]  /*f5f0*/  STL [R1+0x388], R3 ;  /* 0x0003880301007387 */ /* 0x0001e80000100800 */
[----:B-1----:R1:W5:Y:S04]  /*f600*/  LDG.E.U16 R17, [R28.64] ;  /* 0x000000061c117981 */ /* 0x002368000c1e1500 */
[----:B0-----:R0:W5:Y:S04]  /*f610*/  LDG.E.U16 R3, [R20.64] ;  /* 0x0000000614037981 */ /* 0x001168000c1e1500 */
[----:B0-----:R-:W1:Y:S04]  /*f620*/  LDL.LU.64 R20, [R1+0x4f0] ;  /* 0x0004f00001147983 */ /* 0x001e680000300a00 */
[----:B------:R-:W5:Y:S04]  /*f630*/  LDL.LU.64 R22, [R1+0x4b8] ;  /* 0x0004b80001167983 */ /* 0x000f680000300a00 */
[----:B------:R0:W-:Y:S04]  /*f640*/  STL [R1+0x384], R5 ;  /* 0x0003840501007387 */ /* 0x0001e80000100800 */
[----:B0-----:R0:W5:Y:S04]  /*f650*/  LDG.E.U16 R5, [R24.64] ;  /* 0x0000000618057981 */ /* 0x001168000c1e1500 */
[----:B0-----:R-:W5:Y:S04]  /*f660*/  LDL.LU.64 R24, [R1+0x480] ;  /* 0x0004800001187983 */ /* 0x001f680000300a00 */
[----:B--2---:R0:W-:Y:S04]  /*f670*/  STL [R1+0x380], R0 ;  /* 0x0003800001007387 */ /* 0x0041e80000100800 */
[----:B0-----:R0:W2:Y:S04]  /*f680*/  LDG.E.U16 R0, [R14.64] ;  /* 0x000000060e007981 */ /* 0x0010a8000c1e1500 */
[----:B---3--:R4:W3:Y:S04]  /*f690*/  LDG.E.U16 R18, [R18.64] ;  /* 0x0000000612127981 */ /* 0x0088e8000c1e1500 */
[----:B----4-:R4:W2:Y:S04]  /*f6a0*/  LDG.E.U16 R19, [R26.64] ;  /* 0x000000061a137981 */ /* 0x0108a8000c1e1500 */
[----:B-----5:R-:W-:Y:S04]  /*f6b0*/  STL [R1+0x370], R3 ;  /* 0x0003700301007387 */ /* 0x020fe80000100800 */
[----:B------:R5:W-:Y:S04]  /*f6c0*/  STL [R1+0x374], R2 ;  /* 0x0003740201007387 */ /* 0x000be80000100800 */
[----:B-1----:R1:W2:Y:S04]  /*f6d0*/  LDG.E.U16 R28, [R20.64] ;  /* 0x00000006141c7981 */ /* 0x0022a8000c1e1500 */
[----:B-----5:R-:W5:Y:S04]  /*f6e0*/  LDL.LU.64 R2, [R1+0x170] ;  /* 0x0001700001027983 */ /* 0x020f680000300a00 */
[----:B-----5:R5:W-:Y:S04]  /*f6f0*/  STL.64 [R1+0x16e0], R2 ;  /* 0x0016e00201007387 */ /* 0x020be80000100a00 */
[----:B-----5:R-:W5:Y:S04]  /*f700*/  LDL.LU.64 R2, [R1+0x178] ;  /* 0x0001780001027983 */ /* 0x020f680000300a00 */
[----:B-----5:R5:W-:Y:S04]  /*f710*/  STL.64 [R1+0x16e8], R2 ;  /* 0x0016e80201007387 */ /* 0x020be80000100a00 */
[----:B-----5:R-:W5:Y:S04]  /*f720*/  LDL.LU.64 R2, [R1+0x78] ;  /* 0x0000780001027983 */ /* 0x020f680000300a00 */
[----:B-----5:R5:W-:Y:S04]  /*f730*/  STL.64 [R1+0x16f0], R2 ;  /* 0x0016f00201007387 */ /* 0x020be80000100a00 */
[----:B-----5:R-:W5:Y:S04]  /*f740*/  LDL.LU.64 R2, [R1+0xa0] ;  /* 0x0000a00001027983 */ /* 0x020f680000300a00 */
[----:B-----5:R5:W-:Y:S04]  /*f750*/  STL.64 [R1+0x16f8], R2 ;  /* 0x0016f80201007387 */ /* 0x020be80000100a00 */
[----:B-----5:R-:W5:Y:S04]  /*f760*/  LDL.LU.64 R2, [R1+0x460] ;  /* 0x0004600001027983 */ /* 0x020f680000300a00 */
[----:B------:R-:W-:Y:S04]  /*f770*/  STL [R1+0x368], R5 ;  /* 0x0003680501007387 */ /* 0x000fe80000100800 */
[----:B------:R0:W-:Y:S04]  /*f780*/  STL [R1+0x36c], R4 ;  /* 0x00036c0401007387 */ /* 0x0001e80000100800 */
[----:B0-----:R-:W5:Y:S04]  /*f790*/  LDL.LU.64 R4, [R1+0x168] ;  /* 0x0001680001047983 */ /* 0x001f680000300a00 */
        /* <DEDUP_REMOVED lines=8> */
[----:B------:R-:W5:Y:S04]  /*f820*/  LDL.LU.64 R14, [R1+0x758] ;  /* 0x00075800010e7983 */ /* 0x000f680000300a00 */
[----:B------:R-:W5:Y:S04]  /*f830*/  LDL R29, [R1+0xfa8] ;  /* 0x000fa800011d7983 */ /* 0x000f680000100800 */
[----:B----4-:R-:W4:Y:S04]  /*f840*/  LDL.LU R26, [R1+0xfac] ;  /* 0x000fac00011a7983 */ /* 0x010f280000300800 */
[----:B------:R-:W4:Y:S04]  /*f850*/  LDL R27, [R1+0xfa4] ;  /* 0x000fa400011b7983 */ /* 0x000f280000100800 */
[----:B--2---:R0:W-:Y:S04]  /*f860*/  STL [R1+0x354], R0 ;  /* 0x0003540001007387 */ /* 0x0041e80000100800 */
[----:B0-----:R0:W2:Y:S04]  /*f870*/  LDG.E.U16 R0, [R22.64] ;  /* 0x0000000616007981 */ /* 0x0010a8000c1e1500 */
[----:B0-----:R-:W4:Y:S04]  /*f880*/  LDL R23, [R1+0xfa0] ;  /* 0x000fa00001177983 */ /* 0x001f280000100800 */
[----:B------:R0:W-:Y:S04]  /*f890*/  STL [R1+0x350], R16 ;  /* 0x0003501001007387 */ /* 0x0001e80000100800 */
[----:B------:R1:W4:Y:S04]  /*f8a0*/  LDG.E.U16 R22, [R24.64] ;  /* 0x0000000618167981 */ /* 0x000328000c1e1500 */
[----:B0-----:R-:W4:Y:S04]  /*f8b0*/  LDL.LU R16, [R1+0xbe4] ;  /* 0x000be40001107983 */ /* 0x001f280000300800 */
[----:B------:R0:W-:Y:S04]  /*f8c0*/  STL [R1+0x34c], R17 ;  /* 0x00034c1101007387 */ /* 0x0001e80000100800 */
[----:B0-----:R-:W4:Y:S04]  /*f8d0*/  LDL.LU R17, [R1+0xad4] ;  /* 0x000ad40001117983 */ /* 0x001f280000300800 */
[----:B---3--:R0:W-:Y:S04]  /*f8e0*/  STL [R1+0x348], R18 ;  /* 0x0003481201007387 */ /* 0x0081e80000100800 */
[----:B0-----:R-:W3:Y:S04]  /*f8f0*/  LDL.LU R18, [R1+0xad0] ;  /* 0x000ad00001127983 */ /* 0x001ee80000300800 */
[----:B------:R0:W-:Y:S04]  /*f900*/  STL [R1+0x344], R19 ;  /* 0x0003441301007387 */ /* 0x0001e80000100800 */
[----:B0-----:R-:W3:Y:S04]  /*f910*/  LDL.LU R19, [R1+0xa14] ;  /* 0x000a140001137983 */ /* 0x001ee80000300800 */
[----:B-1----:R-:W3:Y:S04]  /*f920*/  LDL.LU R20, [R1+0xa08] ;  /* 0x000a080001147983 */ /* 0x002ee80000300800 */
[----:B------:R-:W3:Y:S04]  /*f930*/  LDL.LU R21, [R1+0xa04] ;  /* 0x000a040001157983 */ /* 0x000ee80000300800 */
[----:B------:R-:W3:Y:S04]  /*f940*/  LDL.LU R24, [R1+0x9fc] ;  /* 0x0009fc0001187983 */ /* 0x000ee80000300800 */
[----:B------:R0:W-:Y:S04]  /*f950*/  STL [R1+0x340], R28 ;  /* 0x0003401c01007387 */ /* 0x0001e80000100800 */
[----:B0-----:R-:W3:Y:S04]  /*f960*/  LDL.LU R28, [R1+0x910] ;  /* 0x00091000011c7983 */ /* 0x001ee80000300800 */
[----:B-----5:R0:W5:Y:S04]  /*f970*/  LDG.E.U16 R5, [R4.64] ;  /* 0x0000000604057981 */ /* 0x020168000c1e1500 */
[----:B------:R1:W3:Y:S04]  /*f980*/  LDG.E.U16 R7, [R6.64] ;  /* 0x0000000606077981 */ /* 0x0002e8000c1e1500 */
[----:B------:R0:W3:Y:S04]  /*f990*/  LDG.E.U16 R9, [R8.64] ;  /* 0x0000000608097981 */ /* 0x0000e8000c1e1500 */
[----:B0-----:R0:W3:Y:S04]  /*f9a0*/  LDG.E.U16 R4, [R10.64] ;  /* 0x000000060a047981 */ /* 0x0010e8000c1e1500 */
[----:B--2---:R2:W-:Y:S04]  /*f9b0*/  STL [R1+0x33c], R0 ;  /* 0x00033c0001007387 */ /* 0x0045e80000100800 */
[----:B--2---:R2:W3:Y:S04]  /*f9c0*/  LDG.E.U16 R0, [R2.64] ;  /* 0x0000000602007981 */ /* 0x0044e8000c1e1500 */
[----:B--2---:R-:W2:Y:S04]  /*f9d0*/  LDL.LU.64 R2, [R1+0x16f8] ;  /* 0x0016f80001027983 */ /* 0x004ea80000300a00 */
[----:B--2---:R2:W3:Y:S04]  /*f9e0*/  LDG.E.U16 R25, [R2.64] ;  /* 0x0000000602197981 */ /* 0x0044e8000c1e1500 */
[----:B--2---:R-:W2:Y:S04]  /*f9f0*/  LDL.LU.64 R2, [R1+0x16f0] ;  /* 0x0016f00001027983 */ /* 0x004ea80000300a00 */
[----:B----4-:R2:W-:Y:S04]  /*fa00*/  STL [R1+0x338], R22 ;  /* 0x0003381601007387 */ /* 0x0105e80000100800 */
[----:B--2---:R2:W4:Y:S04]  /*fa10*/  LDG.E.U16 R22, [R2.64] ;  /* 0x0000000602167981 */ /* 0x004528000c1e1500 */
[----:B--2---:R-:W2:Y:S04]  /*fa20*/  LDL.LU.64 R2, [R1+0x16e8] ;  /* 0x0016e80001027983 */ /* 0x004ea80000300a00 */
[----:B---3--:R2:W-:Y:S04]  /*fa30*/  STL [R1+0x334], R0 ;  /* 0x0003340001007387 */ /* 0x0085e80000100800 */
[----:B--2---:R2:W3:Y:S04]  /*fa40*/  LDG.E.U16 R0, [R2.64] ;  /* 0x0000000602007981 */ /* 0x0044e8000c1e1500 */
[----:B--2---:R-:W2:Y:S04]  /*fa50*/  LDL.LU.64 R2, [R1+0x16e0] ;  /* 0x0016e00001027983 */ /* 0x004ea80000300a00 */
[----:B------:R0:W-:Y:S04]  /*fa60*/  STL [R1+0x330], R25 ;  /* 0x0003301901007387 */ /* 0x0001e80000100800 */
[----:B----4-:R2:W-:Y:S04]  /*fa70*/  STL [R1+0x32c], R22 ;  /* 0x00032c1601007387 */ /* 0x0105e80000100800 */
[----:B0-----:R-:W0:Y:S04]  /*fa80*/  S2R R25, SR_TID.X ;  /* 0x0000000000197919 */ /* 0x001e280000002100 */
[----:B--2---:R2:W4:Y:S04]  /*fa90*/  LDG.E.U16 R22, [R2.64] ;  /* 0x0000000602167981 */ /* 0x004528000c1e1500 */
[----:B---3--:R0:W-:Y:S04]  /*faa0*/  STL [R1+0x328], R0 ;  /* 0x0003280001007387 */ /* 0x0081e80000100800 */
[----:B--2---:R2:W3:Y:S01]  /*fab0*/  LDG.E.U16 R3, [R12.64] ;  /* 0x000000060c037981 */ /* 0x0044e2000c1e1500 */
[----:B0-----:R-:W-:-:S03]  /*fac0*/  LOP3.LUT R0, R25, 0xff, RZ, 0xc0, !PT ;  /* 0x000000ff19007812 */ /* 0x001fc600078ec0ff */
[----:B------:R-:W2:Y:S01]  /*fad0*/  LDL.LU R25, [R1+0x904] ;  /* 0x0009040001197983 */ /* 0x000ea20000300800 */
[----:B------:R-:W-:-:S03]  /*fae0*/  SHF.L.U32 R2, R0, 0x1, RZ ;  /* 0x0000000100027819 */ /* 0x000fc600000006ff */
[----:B------:R0:W2:Y:S04]  /*faf0*/  LDG.E.U16 R0, [R14.64] ;  /* 0x000000060e007981 */ /* 0x0000a8000c1e1500 */
[----:B------:R-:W-:Y:S04]  /*fb00*/  STS.U16 [R2+0x1000], R29 ;  /* 0x0010001d02007388 */ /* 0x000fe80000000400 */
[----:B----4-:R4:W-:Y:S04]  /*fb10*/  STL [R1+0x324], R22 ;  /* 0x0003241601007387 */ /* 0x0109e80000100800 */
[----:B----4-:R-:W4:Y:S04]  /*fb20*/  LDL.LU R22, [R1+0x900] ;  /* 0x0009000001167983 */ /* 0x010f280000300800 */
[----:B------:R-:W4:Y:S04]  /*fb30*/  LDL.LU R29, [R1+0x8f0] ;  /* 0x0008f000011d7983 */ /* 0x000f280000300800 */
[----:B------:R0:W-:Y:S04]  /*fb40*/  STS.U16 [R2], R26 ;  /* 0x0000001a02007388 */ /* 0x0001e80000000400 */
[----:B------:R1:W-:Y:S04]  /*fb50*/  STS.U16 [R2+0x2000], R27 ;  /* 0x0020001b02007388 */ /* 0x0003e80000000400 */
[----:B------:R2:W-:Y:S04]  /*fb60*/  STS.U16 [R2+0x4000], R23 ;  /* 0x0040001702007388 */ /* 0x0005e80000000400 */
[----:B0-----:R-:W4:Y:S04]  /*fb70*/  LDL.LU R26, [R1+0x8e8] ;  /* 0x0008e800011a7983 */ /* 0x001f280000300800 */
[----:B-1----:R-:W4:Y:S04]  /*fb80*/  LDL.LU R27, [R1+0x8dc] ;  /* 0x0008dc00011b7983 */ /* 0x002f280000300800 */
[----:B--2---:R-:W2:Y:S04]  /*fb90*/  LDL.LU R23, [R1+0x8d8] ;  /* 0x0008d80001177983 */ /* 0x004ea80000300800 */
[----:B-----5:R0:W-:Y:S04]  /*fba0*/  STL [R1+0x320], R5 ;  /* 0x0003200501007387 */ /* 0x0201e80000100800 */
[----:B------:R-:W-:Y:S04]  /*fbb0*/  STS.U16 [R2+0x8000], R16 ;  /* 0x0080001002007388 */ /* 0x000fe80000000400 */
[----:B0-----:R-:W5:Y:S04]  /*fbc0*/  LDL.LU R5, [R1+0x8c8] ;  /* 0x0008c80001057983 */ /* 0x001f680000300800 */
[----:B------:R-:W5:Y:S04]  /*fbd0*/  LDL.LU R6, [R1+0x8bc] ;  /* 0x0008bc0001067983 */ /* 0x000f680000300800 */
[----:B------:R0:W-:Y:S04]  /*fbe0*/  STL [R1+0x31c], R7 ;  /* 0x00031c0701007387 */ /* 0x0001e80000100800 */
[----:B------:R-:W-:Y:S04]  /*fbf0*/  STS.U16 [R2+0x10000], R17 ;  /* 0x0100001102007388 */ /* 0x000fe80000000400 */
[----:B0-----:R-:W5:Y:S04]  /*fc00*/  LDL.LU R7, [R1+0x8b8] ;  /* 0x0008b80001077983 */ /* 0x001f680000300800 */
[----:B------:R-:W5:Y:S04]  /*fc10*/  LDL.LU R8, [R1+0x8b4] ;  /* 0x0008b40001087983 */ /* 0x000f680000300800 */
[----:B------:R0:W-:Y:S04]  /*fc20*/  STL [R1+0x318], R9 ;  /* 0x0003180901007387 */ /* 0x0001e80000100800 */
[----:B------:R-:W-:Y:S04]  /*fc30*/  STS.U16 [R2+0x20000], R18 ;  /* 0x0200001202007388 */ /* 0x000fe80000000400 */
[----:B------:R-:W-:Y:S04]  /*fc40*/  STS.U16 [R2+0x21000], R19 ;  /* 0x0210001302007388 */ /* 0x000fe80000000400 */
[----:B0-----:R-:W5:Y:S04]  /*fc50*/  LDL.LU R9, [R1+0x8a0] ;  /* 0x0008a00001097983 */ /* 0x001f680000300800 */
[----:B------:R-:W5:Y:S04]  /*fc60*/  LDL.LU R10, [R1+0x890] ;  /* 0x00089000010a7983 */ /* 0x000f680000300800 */
[----:B------:R-:W5:Y:S04]  /*fc70*/  LDL.LU R11, [R1+0x884] ;  /* 0x00088400010b7983 */ /* 0x000f680000300800 */
[----:B------:R-:W-:Y:S04]  /*fc80*/  STS.U16 [R2+0x11000], R20 ;  /* 0x0110001402007388 */ /* 0x000fe80000000400 */
[----:B------:R-:W5:Y:S04]  /*fc90*/  LDL.LU R12, [R1+0x744] ;  /* 0x00074400010c7983 */ /* 0x000f680000300800 */
[----:B------:R-:W-:Y:S04]  /*fca0*/  STS.U16 [R2+0x22000], R21 ;  /* 0x0220001502007388 */ /* 0x000fe80000000400 */
[----:B------:R-:W5:Y:S04]  /*fcb0*/  LDL.LU R13, [R1+0x72c] ;  /* 0x00072c00010d7983 */ /* 0x000f680000300800 */
[----:B------:R-:W-:Y:S04]  /*fcc0*/  STS.U16 [R2+0x23000], R24 ;  /* 0x0230001802007388 */ /* 0x000fe80000000400 */
[----:B------:R-:W-:Y:S04]  /*fcd0*/  STL [R1+0x314], R4 ;  /* 0x0003140401007387 */ /* 0x000fe80000100800 */
[----:B------:R0:W-:Y:S04]  /*fce0*/  STS.U16 [R2+0x9000], R28 ;  /* 0x0090001c02007388 */ /* 0x0001e80000000400 */
[----:B------:R-:W5:Y:S04]  /*fcf0*/  LDL.LU R14, [R1+0x728] ;  /* 0x00072800010e7983 */ /* 0x000f680000300800 */
[----:B0-----:R-:W5:Y:S04]  /*fd00*/  LDL.LU R28, [R1+0x70c] ;  /* 0x00070c00011c7983 */ /* 0x001f680000300800 */
[----:B---3--:R-:W-:Y:S04]  /*fd10*/  STL [R1+0x310], R3 ;  /* 0x0003100301007387 */ /* 0x008fe80000100800 */
[----:B------:R-:W3:Y:S04]  /*fd20*/  LDL.LU R15, [R1+0x6f4] ;  /* 0x0006f400010f7983 */ /* 0x000ee80000300800 */
[----:B------:R0:W-:Y:S04]  /*fd30*/  STS.U16 [R2+0x12000], R25 ;  /* 0x0120001902007388 */ /* 0x0001e80000000400 */
[----:B------:R-:W-:Y:S04]  /*fd40*/  STL [R1+0x30c], R0 ;  /* 0x00030c0001007387 */ /* 0x000fe80000100800 */
[----:B------:R-:W3:Y:S04]  /*fd50*/  LDL.LU R24, [R1+0x6f0] ;  /* 0x0006f00001187983 */ /* 0x000ee80000300800 */
[----:B0-----:R-:W3:Y:S04]  /*fd60*/  LDL.LU R25, [R1+0x6d4] ;  /* 0x0006d40001197983 */ /* 0x001ee80000300800 */
[----:B----4-:R-:W-:Y:S04]  /*fd70*/  STS.U16 [R2+0x24000], R22 ;  /* 0x0240001602007388 */ /* 0x010fe80000000400 */
[----:B------:R0:W-:Y:S04]  /*fd80*/  STS.U16 [R2+0x25000], R29 ;  /* 0x0250001d02007388 */ /* 0x0001e80000000400 */
[----:B0-----:R-:W4:Y:S04]  /*fd90*/  LDL.LU R29, [R1+0x6d0] ;  /* 0x0006d000011d7983 */ /* 0x001f280000300800 */
[----:B------:R0:W-:Y:S04]  /*fda0*/  STS.U16 [R2+0x13000], R26 ;  /* 0x0130001a02007388 */ /* 0x0001e80000000400 */
[----:B------:R1:W-:Y:S04]  /*fdb0*/  STS.U16 [R2+0x26000], R27 ;  /* 0x0260001b02007388 */ /* 0x0003e80000000400 */
[----:B0-----:R-:W4:Y:S04]  /*fdc0*/  LDL.LU R26, [R1+0x6b8] ;  /* 0x0006b800011a7983 */ /* 0x001f280000300800 */
[----:B-1----:R-:W4:Y:S04]  /*fdd0*/  LDL.LU R27, [R1+0x69c] ;  /* 0x00069c00011b7983 */ /* 0x002f280000300800 */
[----:B--2---:R0:W-:Y:S04]  /*fde0*/  STS.U16 [R2+0x27000], R23 ;  /* 0x0270001702007388 */ /* 0x0041e80000000400 */
[----:B-----5:R-:W-:Y:S04]  /*fdf0*/  STS.U16 [R2+0x5000], R5 ;  /* 0x0050000502007388 */ /* 0x020fe80000000400 */
[----:B------:R-:W-:Y:S04]  /*fe00*/  STS.U16 [R2+0xa000], R6 ;  /* 0x00a0000602007388 */ /* 0x000fe80000000400 */
[----:B------:R-:W2:Y:S04]  /*fe10*/  LDL.LU R16, [R1+0x698] ;  /* 0x0006980001107983 */ /* 0x000ea80000300800 */
[----:B------:R-:W5:Y:S04]  /*fe20*/  LDL.LU R17, [R1+0x684] ;  /* 0x0006840001117983 */ /* 0x000f680000300800 */
[----:B------:R-:W2:Y:S04]  /*fe30*/  LDL.LU R18, [R1+0x680] ;  /* 0x0006800001127983 */ /* 0x000ea80000300800 */
[----:B------:R-:W-:Y:S04]  /*fe40*/  STS.U16 [R2+0x14000], R7 ;  /* 0x0140000702007388 */ /* 0x000fe80000000400 */
[----:B------:R-:W-:Y:S04]  /*fe50*/  STS.U16 [R2+0x28000], R8 ;  /* 0x0280000802007388 */ /* 0x000fe80000000400 */
[----:B------:R-:W5:Y:S04]  /*fe60*/  LDL.LU R19, [R1+0x64c] ;  /* 0x00064c0001137983 */ /* 0x000f680000300800 */
[----:B------:R-:W5:Y:S04]  /*fe70*/  LDL.LU R20, [R1+0x628] ;  /* 0x0006280001147983 */ /* 0x000f680000300800 */
[----:B------:R-:W5:Y:S04]  /*fe80*/  LDL.LU R21, [R1+0x614] ;  /* 0x0006140001157983 */ /* 0x000f680000300800 */
[----:B------:R-:W-:Y:S04]  /*fe90*/  STS.U16 [R2+0x29000], R9 ;  /* 0x0290000902007388 */ /* 0x000fe80000000400 */
[----:B------:R-:W-:Y:S04]  /*fea0*/  STS.U16 [R2+0x15000], R10 ;  /* 0x0150000a02007388 */ /* 0x000fe80000000400 */
[----:B------:R-:W-:Y:S04]  /*feb0*/  STS.U16 [R2+0x2a000], R11 ;  /* 0x02a0000b02007388 */ /* 0x000fe80000000400 */
[----:B------:R-:W5:Y:S04]  /*fec0*/  LDL.LU R22, [R1+0x5f4] ;  /* 0x0005f40001167983 */ /* 0x000f680000300800 */
[----:B------:R-:W-:Y:S04]  /*fed0*/  STS.U16 [R2+0x2b000], R12 ;  /* 0x02b0000c02007388 */ /* 0x000fe80000000400 */
[----:B0-----:R-:W5:Y:S04]  /*fee0*/  LDL.LU R23, [R1+0x5dc] ;  /* 0x0005dc0001177983 */ /* 0x001f680000300800 */
[----:B------:R-:W-:Y:S04]  /*fef0*/  STS.U16 [R2+0xb000], R13 ;  /* 0x00b0000d02007388 */ /* 0x000fe80000000400 */
[----:B------:R-:W-:Y:S04]  /*ff00*/  STS.U16 [R2+0x16000], R14 ;  /* 0x0160000e02007388 */ /* 0x000fe80000000400 */
[----:B------:R0:W-:Y:S04]  /*ff10*/  STS.U16 [R2+0x2c000], R28 ;  /* 0x02c0001c02007388 */ /* 0x0001e80000000400 */
[----:B---3--:R-:W-:Y:S04]  /*ff20*/  STS.U16 [R2+0x2d000], R15 ;  /* 0x02d0000f02007388 */ /* 0x008fe80000000400 */
[----:B0-----:R-:W3:Y:S04]  /*ff30*/  LDL.LU R28, [R1+0x5d8] ;  /* 0x0005d800011c7983 */ /* 0x001ee80000300800 */
[----:B------:R0:W-:Y:S04]  /*ff40*/  STS.U16 [R2+0x17000], R24 ;  /* 0x0170001802007388 */ /* 0x0001e80000000400 */
[----:B------:R1:W-:Y:S04]  /*ff50*/  STS.U16 [R2+0x2e000], R25 ;  /* 0x02e0001902007388 */ /* 0x0003e80000000400 */
[----:B0-----:R-:W3:Y:S04]  /*ff60*/  LDL.LU R24, [R1+0x5bc] ;  /* 0x0005bc0001187983 */ /* 0x001ee80000300800 */
[----:B-1----:R-:W3:Y:S04]  /*ff70*/  LDL.LU R25, [R1+0x5a4] ;  /* 0x0005a40001197983 */ /* 0x002ee80000300800 */
[----:B----4-:R0:W-:Y:S04]  /*ff80*/  STS.U16 [R2+0x2f000], R29 ;  /* 0x02f0001d02007388 */ /* 0x0101e80000000400 */
[----:B0-----:R-:W4:Y:S04]  /*ff90*/  LDL.LU R29, [R1+0x5a0] ;  /* 0x0005a000011d7983 */ /* 0x001f280000300800 */
[----:B------:R0:W-:Y:S04]  /*ffa0*/  STS.U16 [R2+0x3000], R26 ;  /* 0x0030001a02007388 */ /* 0x0001e80000000400 */
[----:B------:R1:W-:Y:S04]  /*ffb0*/  STS.U16 [R2+0x6000], R27 ;  /* 0x0060001b02007388 */ /* 0x0003e80000000400 */
[----:B0-----:R-:W4:Y:S04]  /*ffc0*/  LDL.LU R26, [R1+0x584] ;  /* 0x00058400011a7983 */ /* 0x001f280000300800 */
[----:B-1----:R-:W4:Y:S04]  /*ffd0*/  LDL.LU R27, [R1+0x580] ;  /* 0x00058000011b7983 */ /* 0x002f280000300800 */
[----:B------:R-:W4:Y:S04]  /*ffe0*/  LDL.LU R5, [R1+0x56c] ;  /* 0x00056c0001057983 */ /* 0x000f280000300800 */
[----:B------:R-:W4:Y:S04]  /*fff0*/  LDL.LU R6, [R1+0x568] ;  /* 0x0005680001067983 */ /* 0x000f280000300800 */
[----:B------:R-:W4:Y:S04]  /*10000*/  LDL.LU R7, [R1+0x54c] ;  /* 0x00054c0001077983 */ /* 0x000f280000300800 */
[----:B--2---:R0:W-:Y:S04]  /*10010*/  STS.U16 [R2+0xc000], R16 ;  /* 0x00c0001002007388 */ /* 0x0041e80000000400 */
[----:B------:R-:W2:Y:S04]  /*10020*/  LDL.LU R8, [R1+0x548] ;  /* 0x0005480001087983 */ /* 0x000ea80000300800 */
[----:B-----5:R1:W-:Y:S04]  /*10030*/  STS.U16 [R2+0x18000], R17 ;  /* 0x0180001102007388 */ /* 0x0203e80000000400 */
[----:B------:R-:W5:Y:S04]  /*10040*/  LDL.LU R9, [R1+0x514] ;  /* 0x0005140001097983 */ /* 0x000f680000300800 */
[----:B------:R-:W-:Y:S04]  /*10050*/  STS.U16 [R2+0x30000], R18 ;  /* 0x0300001202007388 */ /* 0x000fe80000000400 */
        /* <DEDUP_REMOVED lines=11> */
[----:B0-----:R-:W5:Y:S04]  /*10110*/  LDL.LU R16, [R1+0x458] ;  /* 0x0004580001107983 */ /* 0x001f680000300800 */
[----:B-1----:R-:W5:Y:S04]  /*10120*/  LDL.LU R17, [R1+0x42c] ;  /* 0x00042c0001117983 */ /* 0x002f680000300800 */
[----:B---3--:R0:W-:Y:S04]  /*10130*/  STS.U16 [R2+0x1a000], R28 ;  /* 0x01a0001c02007388 */ /* 0x0081e80000000400 */
[----:B0-----:R-:W3:Y:S04]  /*10140*/  LDL.LU R28, [R1+0x428] ;  /* 0x00042800011c7983 */ /* 0x001ee80000300800 */
[----:B------:R-:W3:Y:S04]  /*10150*/  LDL.LU R18, [R1+0x414] ;  /* 0x0004140001127983 */ /* 0x000ee80000300800 */
[----:B------:R-:W-:Y:S04]  /*10160*/  STS.U16 [R2+0x34000], R24 ;  /* 0x0340001802007388 */ /* 0x000fe80000000400 */
[----:B------:R-:W-:Y:S04]  /*10170*/  STS.U16 [R2+0x35000], R25 ;  /* 0x0350001902007388 */ /* 0x000fe80000000400 */
[----:B----4-:R0:W-:Y:S04]  /*10180*/  STS.U16 [R2+0x1b000], R29 ;  /* 0x01b0001d02007388 */ /* 0x0101e80000000400 */
[----:B0-----:R-:W4:Y:S04]  /*10190*/  LDL.LU R29, [R1+0x9f8] ;  /* 0x0009f800011d7983 */ /* 0x001f280000300800 */
[----:B------:R0:W-:Y:S04]  /*101a0*/  STS.U16 [R2+0x36000], R26 ;  /* 0x0360001a02007388 */ /* 0x0001e80000000400 */
[----:B------:R1:W-:Y:S04]  /*101b0*/  STS.U16 [R2+0x37000], R27 ;  /* 0x0370001b02007388 */ /* 0x0003e80000000400 */
[----:B0-----:R-:W4:Y:S04]  /*101c0*/  LDL.LU R26, [R1+0xa10] ;  /* 0x000a1000011a7983 */ /* 0x001f280000300800 */
[----:B------:R-:W-:Y:S04]  /*101d0*/  STS.U16 [R2+0x7000], R5 ;  /* 0x0070000502007388 */ /* 0x000fe80000000400 */
[----:B------:R-:W-:Y:S04]  /*101e0*/  STS.U16 [R2+0xe000], R6 ;  /* 0x00e0000602007388 */ /* 0x000fe80000000400 */
[----:B------:R-:W-:Y:S04]  /*101f0*/  STS.U16 [R2+0x1c000], R7 ;  /* 0x01c0000702007388 */ /* 0x000fe80000000400 */
[----:B--2---:R-:W-:Y:S04]  /*10200*/  STS.U16 [R2+0x38000], R8 ;  /* 0x0380000802007388 */ /* 0x004fe80000000400 */
[----:B------:R-:W2:Y:S04]  /*10210*/  LDL.LU R19, [R1+0x648] ;  /* 0x0006480001137983 */ /* 0x000ea80000300800 */
[----:B-----5:R-:W-:Y:S04]  /*10220*/  STS.U16 [R2+0x39000], R9 ;  /* 0x0390000902007388 */ /* 0x020fe80000000400 */
[----:B------:R-:W5:Y:S04]  /*10230*/  LDL.LU R20, [R1+0xa94] ;  /* 0x000a940001147983 */ /* 0x000f680000300800 */
[----:B------:R-:W-:Y:S01]  /*10240*/  STS.U16 [R2+0x1d000], R10 ;  /* 0x01d0000a02007388 */ /* 0x000fe20000000400 */
[----:B------:R-:W-:-:S03]  /*10250*/  LOP3.LUT R3, R2, 0x10, RZ, 0x3c, !PT ;  /* 0x0000001002037812 */ /* 0x000fc600078e3cff */
[----:B------:R-:W2:Y:S04]  /*10260*/  LDL.LU R21, [R1+0x8b0] ;  /* 0x0008b00001157983 */ /* 0x000ea80000300800 */
        /* <DEDUP_REMOVED lines=9> */
[----:B------:R-:W-:Y:S04]  /*10300*/  STS.U16 [R2+0x3d000], R16 ;  /* 0x03d0001002007388 */ /* 0x000fe80000000400 */
[----:B-1----:R-:W5:Y:S04]  /*10310*/  LDL.LU R27, [R1+0x3f8] ;  /* 0x0003f800011b7983 */ /* 0x002f680000300800 */
[----:B------:R-:W-:Y:S04]  /*10320*/  STS.U16 [R2+0x1f000], R17 ;  /* 0x01f0001102007388 */ /* 0x000fe80000000400 */
[----:B---3--:R0:W-:Y:S04]  /*10330*/  STS.U16 [R2+0x3e000], R28 ;  /* 0x03e0001c02007388 */ /* 0x0081e80000000400 */
[----:B------:R-:W-:Y:S04]  /*10340*/  STS.U16 [R2+0x3f000], R18 ;  /* 0x03f0001202007388 */ /* 0x000fe80000000400 */
[----:B0-----:R-:W3:Y:S04]  /*10350*/  LDL.LU R28, [R1+0x3f4] ;  /* 0x0003f400011c7983 */ /* 0x001ee80000300800 */
[----:B------:R-:W-:Y:S04]  /*10360*/  STL [R1+0x16dc], R2 ;  /* 0x0016dc0201007387 */ /* 0x000fe80000100800 */
[----:B----4-:R0:W-:Y:S04]  /*10370*/  STS.U16 [R3+0x1200], R29 ;  /* 0x0012001d03007388 */ /* 0x0101e80000000400 */
[----:B0-----:R-:W4:Y:S04]  /*10380*/  LDL.LU R29, [R1+0x3f0] ;  /* 0x0003f000011d7983 */ /* 0x001f280000300800 */
[----:B------:R0:W-:Y:S04]  /*10390*/  STS.U16 [R3+0x2200], R26 ;  /* 0x0022001a03007388 */ /* 0x0001e80000000400 */
[----:B0-----:R-:W4:Y:S04]  /*103a0*/  LDL.LU R26, [R1+0x3e0] ;  /* 0x0003e000011a7983 */ /* 0x001f280000300800 */
[----:B------:R-:W4:Y:S04]  /*103b0*/  LDL.LU R2, [R1+0x3dc] ;  /* 0x0003dc0001027983 */ /* 0x000f280000300800 */
[----:B------:R-:W4:Y:S04]  /*103c0*/  LDL.LU R0, [R1+0x3d8] ;  /* 0x0003d80001007983 */ /* 0x000f280000300800 */
[----:B------:R-:W4:Y:S04]  /*103d0*/  LDL.LU R4, [R1+0x3c8] ;  /* 0x0003c80001047983 */ /* 0x000f280000300800 */
[----:B------:R-:W4:Y:S04]  /*103e0*/  LDL.LU R5, [R1+0x3c4] ;  /* 0x0003c40001057983 */ /* 0x000f280000300800 */
[----:B------:R-:W4:Y:S04]  /*103f0*/  LDL.LU R6, [R1+0x3c0] ;  /* 0x0003c00001067983 */ /* 0x000f280000300800 */
[----:B------:R-:W4:Y:S04]  /*10400*/  LDL.LU R7, [R1+0x3b0] ;  /* 0x0003b00001077983 */ /* 0x000f280000300800 */
[----:B------:R-:W4:Y:S04]  /*10410*/  LDL.LU R8, [R1+0x3ac] ;  /* 0x0003ac0001087983 */ /* 0x000f280000300800 */
[----:B--2---:R-:W-:Y:S04]  /*10420*/  STS.U16 [R3+0x3200], R19 ;  /* 0x0032001303007388 */ /* 0x004fe80000000400 */
[----:B------:R-:W2:Y:S04]  /*10430*/  LDL.LU R9, [R1+0x3a8] ;  /* 0x0003a80001097983 */ /* 0x000ea80000300800 */
[----:B-----5:R-:W-:Y:S04]  /*10440*/  STS.U16 [R3+0x4200], R20 ;  /* 0x0042001403007388 */ /* 0x020fe80000000400 */
        /* <DEDUP_REMOVED lines=11> */
[----:B------:R0:W-:Y:S04]  /*10500*/  STS.U16 [R3+0x22200], R27 ;  /* 0x0222001b03007388 */ /* 0x0001e80000000400 */
[----:B------:R-:W5:Y:S04]  /*10510*/  LDL.LU R16, [R1+0x2f8] ;  /* 0x0002f80001107983 */ /* 0x000f680000300800 */
[----:B0-----:R-:W5:Y:S04]  /*10520*/  LDL.LU R27, [R1+0x2ec] ;  /* 0x0002ec00011b7983 */ /* 0x001f680000300800 */
[----:B------:R-:W5:Y:S04]  /*10530*/  LDL.LU R17, [R1+0x2e8] ;  /* 0x0002e80001117983 */ /* 0x000f680000300800 */
[----:B---3--:R0:W-:Y:S04]  /*10540*/  STS.U16 [R3+0x23200], R28 ;  /* 0x0232001c03007388 */ /* 0x0081e80000000400 */
[----:B------:R-:W3:Y:S04]  /*10550*/  LDL.LU R18, [R1+0x2e4] ;  /* 0x0002e40001127983 */ /* 0x000ee80000300800 */
[----:B0-----:R-:W3:Y:S04]  /*10560*/  LDL.LU R28, [R1+0x2e0] ;  /* 0x0002e000011c7983 */ /* 0x001ee80000300800 */
[----:B----4-:R0:W-:Y:S04]  /*10570*/  STS.U16 [R3+0x24200], R29 ;  /* 0x0242001d03007388 */ /* 0x0101e80000000400 */
[----:B0-----:R-:W4:Y:S04]  /*10580*/  LDL.LU R29, [R1+0x2d4] ;  /* 0x0002d400011d7983 */ /* 0x001f280000300800 */
[----:B------:R-:W4:Y:S04]  /*10590*/  LDL.LU R19, [R1+0x2d0] ;  /* 0x0002d00001137983 */ /* 0x000f280000300800 */
[----:B------:R0:W-:Y:S04]  /*105a0*/  STS.U16 [R3+0x25200], R26 ;  /* 0x0252001a03007388 */ /* 0x0001e80000000400 */
[----:B------:R-:W-:Y:S04]  /*105b0*/  STS.U16 [R3+0x26200], R2 ;  /* 0x0262000203007388 */ /* 0x000fe80000000400 */
[----:B------:R-:W-:Y:S04]  /*105c0*/  STS.U16 [R3+0x27200], R0 ;  /* 0x0272000003007388 */ /* 0x000fe80000000400 */
[----:B------:R-:W-:Y:S04]  /*105d0*/  STS.U16 [R3+0x28200], R4 ;  /* 0x0282000403007388 */ /* 0x000fe80000000400 */
[----:B------:R-:W-:Y:S04]  /*105e0*/  STS.U16 [R3+0x29200], R5 ;  /* 0x0292000503007388 */ /* 0x000fe80000000400 */
[----:B------:R-:W-:Y:S04]  /*105f0*/  STS.U16 [R3+0x2a200], R6 ;  /* 0x02a2000603007388 */ /* 0x000fe80000000400 */
[----:B------:R-:W-:Y:S04]  /*10600*/  STS.U16 [R3+0x2b200], R7 ;  /* 0x02b2000703007388 */ /* 0x000fe80000000400 */
[----:B------:R-:W-:Y:S04]  /*10610*/  STS.U16 [R3+0x2c200], R8 ;  /* 0x02c2000803007388 */ /* 0x000fe80000000400 */
[----:B------:R-:W4:Y:S04]  /*10620*/  LDL.LU R20, [R1+0x2cc] ;  /* 0x0002cc0001147983 */ /* 0x000f280000300800 */
[----:B--2---:R-:W-:Y:S04]  /*10630*/  STS.U16 [R3+0x2d200], R9 ;  /* 0x02d2000903007388 */ /* 0x004fe80000000400 */
[----:B------:R-:W2:Y:S04]  /*10640*/  LDL.LU R21, [R1+0x2c8] ;  /* 0x0002c80001157983 */ /* 0x000ea80000300800 */
[----:B-----5:R-:W-:Y:S04]  /*10650*/  STS.U16 [R3+0x2e200], R10 ;  /* 0x02e2000a03007388 */ /* 0x020fe80000000400 */
[----:B------:R-:W5:Y:S04]  /*10660*/  LDL.LU R22, [R1+0x2bc] ;  /* 0x0002bc0001167983 */ /* 0x000f680000300800 */
[----:B------:R-:W-:Y:S04]  /*10670*/  STS.U16 [R3+0x2f200], R11 ;  /* 0x02f2000b03007388 */ /* 0x000fe80000000400 */
[----:B------:R-:W2:Y:S04]  /*10680*/  LDL.LU R23, [R1+0x2b8] ;  /* 0x0002b80001177983 */ /* 0x000ea80000300800 */
[----:B------:R-:W-:Y:S04]  /*10690*/  STS.U16 [R3+0x30200], R12 ;  /* 0x0302000c03007388 */ /* 0x000fe80000000400 */
[----:B------:R-:W2:Y:S04]  /*106a0*/  LDL.LU R24, [R1+0x2b4] ;  /* 0x0002b40001187983 */ /* 0x000ea80000300800 */
[----:B------:R-:W-:Y:S04]  /*106b0*/  STS.U16 [R3+0x31200], R13 ;  /* 0x0312000d03007388 */ /* 0x000fe80000000400 */
[----:B------:R-:W2:Y:S04]  /*106c0*/  LDL.LU R25, [R1+0x2b0] ;  /* 0x0002b00001197983 */ /* 0x000ea80000300800 */
[----:B------:R-:W-:Y:S04]  /*106d0*/  STS.U16 [R3+0x32200], R14 ;  /* 0x0322000e03007388 */ /* 0x000fe80000000400 */
[----:B0-----:R-:W2:Y:S04]  /*106e0*/  LDL.LU R26, [R1+0x2a4] ;  /* 0x0002a400011a7983 */ /* 0x001ea80000300800 */
[----:B------:R-:W-:Y:S04]  /*106f0*/  STS.U16 [R3+0x33200], R15 ;  /* 0x0332000f03007388 */ /* 0x000fe80000000400 */
[----:B------:R-:W-:Y:S04]  /*10700*/  STS.U16 [R3+0x34200], R16 ;  /* 0x0342001003007388 */ /* 0x000fe80000000400 */
[----:B------:R0:W-:Y:S04]  /*10710*/  STS.U16 [R3+0x35200], R27 ;  /* 0x0352001b03007388 */ /* 0x0001e80000000400 */
[----:B------:R-:W-:Y:S04]  /*10720*/  STS.U16 [R3+0x36200], R17 ;  /* 0x0362001103007388 */ /* 0x000fe80000000400 */
[----:B0-----:R-:W5:Y:S04]  /*10730*/  LDL.LU R27, [R1+0x2a0] ;  /* 0x0002a000011b7983 */ /* 0x001f680000300800 */
[----:B---3--:R-:W-:Y:S04]  /*10740*/  STS.U16 [R3+0x37200], R18 ;  /* 0x0372001203007388 */ /* 0x008fe80000000400 */
[----:B------:R0:W-:Y:S04]  /*10750*/  STS.U16 [R3+0x38200], R28 ;  /* 0x0382001c03007388 */ /* 0x0001e80000000400 */
[----:B0-----:R-:W3:Y:S04]  /*10760*/  LDL.LU R28, [R1+0x29c] ;  /* 0x00029c00011c7983 */ /* 0x001ee80000300800 */
[----:B----4-:R0:W-:Y:S04]  /*10770*/  STS.U16 [R3+0x39200], R29 ;  /* 0x0392001d03007388 */ /* 0x0101e80000000400 */
        /* <DEDUP_REMOVED lines=17> */
[----:B------:R0:W-:Y:S04]  /*10890*/  STS.U16 [R3+0x3a200], R19 ;  /* 0x03a2001303007388 */ /* 0x0001e80000000400 */
[----:B------:R-:W4:Y:S04]  /*108a0*/  LDL.LU R18, [R1+0x22c] ;  /* 0x00022c0001127983 */ /* 0x000f280000300800 */
[----:B------:R1:W-:Y:S04]  /*108b0*/  STS.U16 [R3+0x3b200], R20 ;  /* 0x03b2001403007388 */ /* 0x0003e80000000400 */
[----:B0-----:R-:W4:Y:S04]  /*108c0*/  LDL.LU R19, [R1+0x228] ;  /* 0x0002280001137983 */ /* 0x001f280000300800 */
[----:B--2---:R0:W-:Y:S04]  /*108d0*/  STS.U16 [R3+0x3c200], R21 ;  /* 0x03c2001503007388 */ /* 0x0041e80000000400 */
[----:B-1----:R-:W2:Y:S04]  /*108e0*/  LDL.LU R20, [R1+0x224] ;  /* 0x0002240001147983 */ /* 0x002ea80000300800 */
[----:B-----5:R1:W-:Y:S04]  /*108f0*/  STS.U16 [R3+0x3d200], R22 ;  /* 0x03d2001603007388 */ /* 0x0203e80000000400 */
[----:B0-----:R-:W5:Y:S04]  /*10900*/  LDL.LU R21, [R1+0x220] ;  /* 0x0002200001157983 */ /* 0x001f680000300800 */
[----:B------:R0:W-:Y:S04]  /*10910*/  STS.U16 [R3+0x3e200], R23 ;  /* 0x03e2001703007388 */ /* 0x0001e80000000400 */
[----:B-1----:R-:W2:Y:S04]  /*10920*/  LDL.LU R22, [R1+0x8cc] ;  /* 0x0008cc0001167983 */ /* 0x002ea80000300800 */
[----:B------:R1:W-:Y:S04]  /*10930*/  STS.U16 [R3+0x3f200], R24 ;  /* 0x03f2001803007388 */ /* 0x0003e80000000400 */
[----:B0-----:R-:W2:Y:S04]  /*10940*/  LDL.LU R23, [R1+0x914] ;  /* 0x0009140001177983 */ /* 0x001ea80000300800 */
[----:B------:R0:W-:Y:S04]  /*10950*/  STS.U16 [R3+0x8200], R25 ;  /* 0x0082001903007388 */ /* 0x0001e80000000400 */
[----:B-1----:R-:W2:Y:S04]  /*10960*/  LDL.LU R24, [R1+0x5f0] ;  /* 0x0005f00001187983 */ /* 0x002ea80000300800 */
[----:B------:R1:W-:Y:S04]  /*10970*/  STS.U16 [R3+0x9200], R26 ;  /* 0x0092001a03007388 */ /* 0x0003e80000000400 */
[----:B0-----:R-:W2:Y:S04]  /*10980*/  LDL.LU R25, [R1+0xa0c] ;  /* 0x000a0c0001197983 */ /* 0x001ea80000300800 */
[----:B------:R0:W-:Y:S04]  /*10990*/  STS.U16 [R3+0xa200], R27 ;  /* 0x00a2001b03007388 */ /* 0x0001e80000000400 */
[----:B-1----:R-:W2:Y:S04]  /*109a0*/  LDL.LU R26, [R1+0x894] ;  /* 0x00089400011a7983 */ /* 0x002ea80000300800 */
[----:B---3--:R1:W-:Y:S04]  /*109b0*/  STS.U16 [R3+0xb200], R28 ;  /* 0x00b2001c03007388 */ /* 0x0083e80000000400 */
[----:B0-----:R-:W3:Y:S04]  /*109c0*/  LDL.LU R27, [R1+0x62c] ;  /* 0x00062c00011b7983 */ /* 0x001ee80000300800 */
[----:B-1----:R-:W2:Y:S04]  /*109d0*/  LDL.LU R28, [R1+0x510] ;  /* 0x00051000011c7983 */ /* 0x002ea80000300800 */
[----:B----4-:R0:W-:Y:S04]  /*109e0*/  STS.U16 [R3+0xc200], R29 ;  /* 0x00c2001d03007388 */ /* 0x0101e80000000400 */
[----:B------:R1:W-:Y:S04]  /*109f0*/  STS.U16 [R3+0xd200], R2 ;  /* 0x00d2000203007388 */ /* 0x0003e80000000400 */
[----:B0-----:R-:W4:Y:S04]  /*10a00*/  LDL.LU R29, [R1+0xa90] ;  /* 0x000a9000011d7983 */ /* 0x001f280000300800 */
[----:B-1----:R-:W2:Y:S04]  /*10a10*/  LDL.LU R2, [R1+0x16dc] ;  /* 0x0016dc0001027983 */ /* 0x002ea80000300800 */
[----:B------:R2:W-:Y:S02]  /*10a20*/  STS.U16 [R3+0xe200], R0 ;  /* 0x00e2000003007388 */ /* 0x0005e40000000400 */
[----:B--2---:R-:W-:-:S02]  /*10a30*/  LOP3.LUT R0, R2, 0x20, RZ, 0x3c, !PT ;  /* 0x0000002002007812 */ /* 0x004fc400078e3cff */
[----:B------:R0:W-:Y:S04]  /*10a40*/  STL [R1+0x16cc], R2 ;  /* 0x0016cc0201007387 */ /* 0x0001e80000100800 */
[----:B0-----:R-:W2:Y:S04]  /*10a50*/  LDL.LU R2, [R1+0x660] ;  /* 0x0006600001027983 */ /* 0x001ea80000300800 */
[----:B--2---:R0:W-:Y:S04]  /*10a60*/  STL [R1+0x16d0], R2 ;  /* 0x0016d00201007387 */ /* 0x0041e80000100800 */
[----:B0-----:R-:W2:Y:S04]  /*10a70*/  LDL.LU R2, [R1+0x708] ;  /* 0x0007080001027983 */ /* 0x001ea80000300800 */
[----:B--2---:R0:W-:Y:S04]  /*10a80*/  STL [R1+0x16d4], R2 ;  /* 0x0016d40201007387 */ /* 0x0041e80000100800 */
[----:B0-----:R-:W2:Y:S04]  /*10a90*/  LDL.LU R2, [R1+0x8a4] ;  /* 0x0008a40001027983 */ /* 0x001ea80000300800 */
[----:B------:R-:W-:Y:S04]  /*10aa0*/  STS.U16 [R3+0xf200], R4 ;  /* 0x00f2000403007388 */ /* 0x000fe80000000400 */
[----:B------:R-:W-:Y:S04]  /*10ab0*/  STS.U16 [R3+0x10200], R5 ;  /* 0x0102000503007388 */ /* 0x000fe80000000400 */
[----:B------:R-:W-:Y:S04]  /*10ac0*/  STS.U16 [R3+0x11200], R6 ;  /* 0x0112000603007388 */ /* 0x000fe80000000400 */
[----:B------:R-:W-:Y:S04]  /*10ad0*/  STS.U16 [R3+0x12200], R7 ;  /* 0x0122000703007388 */ /* 0x000fe80000000400 */
[----:B------:R-:W-:Y:S04]  /*10ae0*/  STS.U16 [R3+0x13200], R8 ;  /* 0x0132000803007388 */ /* 0x000fe80000000400 */
[----:B--2---:R0:W-:Y:S04]  /*10af0*/  STL [R1+0x16d8], R2 ;  /* 0x0016d80201007387 */ /* 0x0041e80000100800 */
[----:B0-----:R-:W2:Y:S04]  /*10b00*/  LDL.LU R2, [R1+0x8f4] ;  /* 0x0008f40001027983 */ /* 0x001ea80000300800 */
[----:B------:R-:W2:Y:S04]  /*10b10*/  LDL.LU R5, [R1+0x5b8] ;  /* 0x0005b80001057983 */ /* 0x000ea80000300800 */
[----:B------:R-:W2:Y:S04]  /*10b20*/  LDL.LU R6, [R1+0x530] ;  /* 0x0005300001067983 */ /* 0x000ea80000300800 */
[----:B------:R-:W2:Y:S04]  /*10b30*/  LDL.LU R7, [R1+0x45c] ;  /* 0x00045c0001077983 */ /* 0x000ea80000300800 */
[----:B------:R0:W-:Y:S04]  /*10b40*/  STS.U16 [R3+0x14200], R9 ;  /* 0x0142000903007388 */ /* 0x0001e80000000400 */
[----:B------:R-:W2:Y:S04]  /*10b50*/  LDL.LU R8, [R1+0x214] ;  /* 0x0002140001087983 */ /* 0x000ea80000300800 */
        /* <DEDUP_REMOVED lines=22> */
[----:B-----5:R0:W-:Y:S04]  /*10cc0*/  STS.U16 [R3+0x200], R21 ;  /* 0x0002001503007388 */ /* 0x0201e80000000400 */
[----:B-1----:R-:W4:Y:S04]  /*10cd0*/  LDL.LU R20, [R1+0x1cc] ;  /* 0x0001cc0001147983 */ /* 0x002f280000300800 */
[----:B------:R1:W-:Y:S04]  /*10ce0*/  STS.U16 [R0+0x1400], R22 ;  /* 0x0014001600007388 */ /* 0x0003e80000000400 */
[----:B0-----:R-:W4:Y:S04]  /*10cf0*/  LDL.LU R21, [R1+0x1c8] ;  /* 0x0001c80001157983 */ /* 0x001f280000300800 */
[----:B------:R0:W-:Y:S04]  /*10d00*/  STS.U16 [R0+0x2400], R23 ;  /* 0x0024001700007388 */ /* 0x0001e80000000400 */
[----:B-1----:R-:W4:Y:S04]  /*10d10*/  LDL.LU R22, [R1+0x1c4] ;  /* 0x0001c40001167983 */ /* 0x002f280000300800 */
[----:B------:R1:W-:Y:S04]  /*10d20*/  STS.U16 [R0+0x3400], R24 ;  /* 0x0034001800007388 */ /* 0x0003e80000000400 */
[----:B0-----:R-:W4:Y:S04]  /*10d30*/  LDL.LU R23, [R1+0x1c0] ;  /* 0x0001c00001177983 */ /* 0x001f280000300800 */
[----:B------:R0:W-:Y:S04]  /*10d40*/  STS.U16 [R0+0x4400], R25 ;  /* 0x0044001900007388 */ /* 0x0001e80000000400 */
[----:B-1----:R-:W4:Y:S04]  /*10d50*/  LDL.LU R24, [R1+0x1b4] ;  /* 0x0001b40001187983 */ /* 0x002f280000300800 */
[----:B------:R1:W-:Y:S04]  /*10d60*/  STS.U16 [R0+0x5400], R26 ;  /* 0x0054001a00007388 */ /* 0x0003e80000000400 */
[----:B0-----:R-:W4:Y:S04]  /*10d70*/  LDL.LU R25, [R1+0x1b0] ;  /* 0x0001b00001197983 */ /* 0x001f280000300800 */
[----:B---3--:R0:W-:Y:S04]  /*10d80*/  STS.U16 [R0+0x6400], R27 ;  /* 0x0064001b00007388 */ /* 0x0081e80000000400 */
[----:B-1----:R-:W3:Y:S04]  /*10d90*/  LDL.LU R26, [R1+0x1ac] ;  /* 0x0001ac00011a7983 */ /* 0x002ee80000300800 */
[----:B------:R1:W-:Y:S04]  /*10da0*/  STS.U16 [R0+0x7400], R28 ;  /* 0x0074001c00007388 */ /* 0x0003e80000000400 */
[----:B0-----:R-:W3:Y:S04]  /*10db0*/  LDL.LU R27, [R1+0x1a8] ;  /* 0x0001a800011b7983 */ /* 0x001ee80000300800 */
[----:B----4-:R0:W-:Y:S04]  /*10dc0*/  STS.U16 [R0+0x8400], R29 ;  /* 0x0084001d00007388 */ /* 0x0101e80000000400 */
[----:B-1----:R-:W4:Y:S04]  /*10dd0*/  LDL.LU R28, [R1+0x19c] ;  /* 0x00019c00011c7983 */ /* 0x002f280000300800 */
[----:B0-----:R-:W3:Y:S04]  /*10de0*/  LDL.LU R29, [R1+0x198] ;  /* 0x00019800011d7983 */ /* 0x001ee80000300800 */
[----:B------:R-:W3:Y:S04]  /*10df0*/  LDL.LU R3, [R1+0x194] ;  /* 0x0001940001037983 */ /* 0x000ee80000300800 */
[----:B------:R-:W3:Y:S04]  /*10e00*/  LDL.LU R4, [R1+0x190] ;  /* 0x0001900001047983 */ /* 0x000ee80000300800 */
[----:B--2---:R0:W-:Y:S04]  /*10e10*/  STS.U16 [R0+0x9400], R2 ;  /* 0x0094000200007388 */ /* 0x0041e80000000400 */
[----:B0-----:R-:W2:Y:S04]  /*10e20*/  LDL.LU R2, [R1+0x16d8] ;  /* 0x0016d80001027983 */ /* 0x001ea80000300800 */
[----:B--2---:R0:W-:Y:S04]  /*10e30*/  STS.U16 [R0+0xa400], R2 ;  /* 0x00a4000200007388 */ /* 0x0041e80000000400 */
[----:B0-----:R-:W2:Y:S04]  /*10e40*/  LDL.LU R2, [R1+0x16d4] ;  /* 0x0016d40001027983 */ /* 0x001ea80000300800 */
[----:B--2---:R0:W-:Y:S04]  /*10e50*/  STS.U16 [R0+0xb400], R2 ;  /* 0x00b4000200007388 */ /* 0x0041e80000000400 */
[----:B0-----:R-:W2:Y:S04]  /*10e60*/  LDL.LU R2, [R1+0x16d0] ;  /* 0x0016d00001027983 */ /* 0x001ea80000300800 */
[----:B--2---:R0:W-:Y:S01]  /*10e70*/  STS.U16 [R0+0xc400], R2 ;  /* 0x00c4000200007388 */ /* 0x0041e20000000400 */
[----:B------:R1:W-:Y:S02]  /*10e80*/  STS.U16 [R0+0xd400], R5 ;  /* 0x00d4000500007388 */ /* 0x0003e40000000400 */
[----:B------:R2:W-:Y:S02]  /*10e90*/  STS.U16 [R0+0xe400], R6 ;  /* 0x00e4000600007388 */ /* 0x0005e40000000400 */
[----:B------:R3:W-:Y:S01]  /*10ea0*/  STS.U16 [R0+0xf400], R7 ;  /* 0x00f4000700007388 */ /* 0x0007e20000000400 */
[----:B------:R4:W-:Y:S01]  /*10eb0*/  STS.U16 [R0+0x400], R8 ;  /* 0x0004000800007388 */ /* 0x0009e20000000400 */
[----:B------:R4:W-:Y:S03]  /*10ec0*/  STS.U16 [R0+0x20400], R9 ;  /* 0x0204000900007388 */ /* 0x0009e60000000400 */
[----:B0-----:R-:W5:Y:S01]  /*10ed0*/  LDL.LU R2, [R1+0x16cc] ;  /* 0x0016cc0001027983 */ /* 0x001f620000300800 */
[----:B-1----:R-:W5:Y:S02]  /*10ee0*/  LDL.LU R5, [R1+0x16c8] ;  /* 0x0016c80001057983 */ /* 0x002f640000300800 */
[----:B--2---:R-:W2:Y:S02]  /*10ef0*/  LDL.LU R6, [R1+0x16c4] ;  /* 0x0016c40001067983 */ /* 0x004ea40000300800 */
[----:B---3--:R-:W3:Y:S01]  /*10f00*/  LDL.LU R7, [R1+0x16c0] ;  /* 0x0016c00001077983 */ /* 0x008ee20000300800 */
[----:B----4-:R-:W4:Y:S01]  /*10f10*/  LDL.LU R8, [R1+0x16bc] ;  /* 0x0016bc0001087983 */ /* 0x010f220000300800 */
[----:B------:R-:W2:Y:S03]  /*10f20*/  LDL.LU R9, [R1+0x16b8] ;  /* 0x0016b80001097983 */ /* 0x000ea60000300800 */
[----:B------:R0:W-:Y:S01]  /*10f30*/  STS.U16 [R0+0x21400], R10 ;  /* 0x0214000a00007388 */ /* 0x0001e20000000400 */
[----:B------:R1:W-:Y:S02]  /*10f40*/  STS.U16 [R0+0x22400], R11 ;  /* 0x0224000b00007388 */ /* 0x0003e40000000400 */
[----:B------:R1:W-:Y:S02]  /*10f50*/  STS.U16 [R0+0x23400], R12 ;  /* 0x0234000c00007388 */ /* 0x0003e40000000400 */
[----:B------:R1:W-:Y:S01]  /*10f60*/  STS.U16 [R0+0x24400], R13 ;  /* 0x0244000d00007388 */ /* 0x0003e20000000400 */
[----:B------:R1:W-:Y:S01]  /*10f70*/  STS.U16 [R0+0x25400], R14 ;  /* 0x0254000e00007388 */ /* 0x0003e20000000400 */
[----:B------:R1:W-:Y:S03]  /*10f80*/  STS.U16 [R0+0x26400], R15 ;  /* 0x0264000f00007388 */ /* 0x0003e60000000400 */
[----:B0-----:R-:W2:Y:S01]  /*10f90*/  LDL.LU R10, [R1+0x16b4] ;  /* 0x0016b400010a7983 */ /* 0x001ea20000300800 */
[----:B-1----:R-:W2:Y:S03]  /*10fa0*/  LDL.LU R11, [R1+0x16b0] ;  /* 0x0016b000010b7983 */ /* 0x002ea60000300800 */
[----:B------:R-:W2:Y:S01]  /*10fb0*/  LDL.LU R12, [R1+0x16ac] ;  /* 0x0016ac00010c7983 */ /* 0x000ea20000300800 */
[----:B------:R-:W2:Y:S03]  /*10fc0*/  LDL.LU R13, [R1+0x16a8] ;  /* 0x0016a800010d7983 */ /* 0x000ea60000300800 */
[----:B------:R-:W2:Y:S01]  /*10fd0*/  LDL.LU R14, [R1+0x16a4] ;  /* 0x0016a400010e7983 */ /* 0x000ea20000300800 */
        /* <DEDUP_REMOVED lines=26> */
[----:B------:R1:W-:Y:S03]  /*11180*/  STS.U16 [R0+0x34400], R29 ;  /* 0x0344001d00007388 */ /* 0x0003e60000000400 */
[----:B0-----:R-:W2:Y:S01]  /*11190*/  LDL.LU R28, [R1+0x166c] ;  /* 0x00166c00011c7983 */ /* 0x001ea20000300800 */
[----:B-1----:R-:W2:Y:S02]  /*111a0*/  LDL.LU R29, [R1+0x1668] ;  /* 0x00166800011d7983 */ /* 0x002ea40000300800 */
[----:B------:R-:W-:Y:S02]  /*111b0*/  STS.U16 [R0+0x35400], R3 ;  /* 0x0354000300007388 */ /* 0x000fe40000000400 */
[----:B------:R-:W-:Y:S01]  /*111c0*/  STS.U16 [R0+0x36400], R4 ;  /* 0x0364000400007388 */ /* 0x000fe20000000400 */
[----:B--2---:R-:W-:Y:S01]  /*111d0*/  STS.U16 [R0+0x37400], R29 ;  /* 0x0374001d00007388 */ /* 0x004fe20000000400 */
[----:B------:R0:W-:Y:S03]  /*111e0*/  STS.U16 [R0+0x38400], R28 ;  /* 0x0384001c00007388 */ /* 0x0001e60000000400 */
[----:B0-----:R-:W2:Y:S04]  /*111f0*/  LDL.LU R0, [R1+0x740] ;  /* 0x0007400001007983 */ /* 0x001ea80000300800 */
[----:B--2---:R0:W-:Y:S04]  /*11200*/  STL [R1+0x1660], R0 ;  /* 0x0016600001007387 */ /* 0x0041e80000100800 */
[----:B0-----:R-:W2:Y:S04]  /*11210*/  LDL.LU R0, [R1+0x6bc] ;  /* 0x0006bc0001007983 */ /* 0x001ea80000300800 */
[----:B--2---:R5:W-:Y:S01]  /*11220*/  STL [R1+0x1664], R0 ;  /* 0x0016640001007387 */ /* 0x004be20000100800 */
[----:B------:R-:W2:Y:S01]  /*11230*/  LDL.LU R4, [R1+0x8ec] ;  /* 0x0008ec0001047983 */ /* 0x000ea20000300800 */
[----:B-----5:R-:W-:-:S02]  /*11240*/  LOP3.LUT R0, R2, 0x20, RZ, 0x3c, !PT ;  /* 0x0000002002007812 */ /* 0x020fc400078e3cff */
[----:B------:R-:W5:Y:S04]  /*11250*/  LDL.LU.64 R2, [R1+0x818] ;  /* 0x0008180001027983 */ /* 0x000f680000300a00 */
[----:B------:R-:W-:Y:S01]  /*11260*/  STS.U16 [R0+0x39400], R27 ;  /* 0x0394001b00007388 */ /* 0x000fe20000000400 */
[----:B------:R-:W-:Y:S02]  /*11270*/  STS.U16 [R0+0x3a400], R26 ;  /* 0x03a4001a00007388 */ /* 0x000fe40000000400 */
[----:B------:R-:W-:Y:S02]  /*11280*/  STS.U16 [R0+0x3b400], R25 ;  /* 0x03b4001900007388 */ /* 0x000fe40000000400 */
[----:B------:R0:W-:Y:S01]  /*11290*/  STS.U16 [R0+0x3c400], R24 ;  /* 0x03c4001800007388 */ /* 0x0001e20000000400 */
[----:B------:R-:W-:Y:S01]  /*112a0*/  STS.U16 [R0+0x3d400], R23 ;  /* 0x03d4001700007388 */ /* 0x000fe20000000400 */
[----:B------:R1:W-:Y:S02]  /*112b0*/  STS.U16 [R0+0x3e400], R22 ;  /* 0x03e4001600007388 */ /* 0x0003e40000000400 */
[----:B------:R-:W-:Y:S02]  /*112c0*/  STS.U16 [R0+0x3f400], R21 ;  /* 0x03f4001500007388 */ /* 0x000fe40000000400 */
[----:B------:R3:W-:Y:S01]  /*112d0*/  STS.U16 [R0+0x10400], R20 ;  /* 0x0104001400007388 */ /* 0x0007e20000000400 */
[----:B------:R-:W-:Y:S01]  /*112e0*/  STS.U16 [R0+0x11400], R19 ;  /* 0x0114001300007388 */ /* 0x000fe20000000400 */
[----:B------:R4:W-:Y:S02]  /*112f0*/  STS.U16 [R0+0x12400], R18 ;  /* 0x0124001200007388 */ /* 0x0009e40000000400 */
[----:B------:R-:W-:Y:S01]  /*11300*/  STS.U16 [R0+0x13400], R17 ;  /* 0x0134001100007388 */ /* 0x000fe20000000400 */
[----:B------:R-:W2:Y:S01]  /*11310*/  LDL.LU.64 R28, [R1+0x800] ;  /* 0x00080000011c7983 */ /* 0x000ea20000300a00 */
[----:B------:R4:W-:Y:S02]  /*11320*/  STS.U16 [R0+0x14400], R16 ;  /* 0x0144001000007388 */ /* 0x0009e40000000400 */
[----:B0-----:R-:W2:Y:S02]  /*11330*/  LDL.LU.64 R24, [R1+0x838] ;  /* 0x0008380001187983 */ /* 0x001ea40000300a00 */
[----:B------:R-:W-:Y:S01]  /*11340*/  STS.U16 [R0+0x15400], R15 ;  /* 0x0154000f00007388 */ /* 0x000fe20000000400 */
[----:B-1----:R-:W2:Y:S04]  /*11350*/  LDL.LU.64 R22, [R1+0x850] ;  /* 0x0008500001167983 */ /* 0x002ea80000300a00 */
[----:B------:R0:W-:Y:S01]  /*11360*/  STS.U16 [R0+0x16400], R14 ;  /* 0x0164000e00007388 */ /* 0x0001e20000000400 */
[----:B---3--:R-:W3:Y:S02]  /*11370*/  LDL.LU.64 R20, [R1+0x870] ;  /* 0x0008700001147983 */ /* 0x008ee40000300a00 */
[----:B------:R-:W-:Y:S02]  /*11380*/  STS.U16 [R0+0x17400], R13 ;  /* 0x0174000d00007388 */ /* 0x000fe40000000400 */
[----:B----4-:R-:W4:Y:S01]  /*11390*/  LDL.LU.64 R18, [R1+0x888] ;  /* 0x0008880001127983 */ /* 0x010f220000300a00 */
[----:B------:R1:W-:Y:S04]  /*113a0*/  STS.U16 [R0+0x18400], R12 ;  /* 0x0184000c00007388 */ /* 0x0003e80000000400 */
[----:B------:R-:W2:Y:S01]  /*113b0*/  LDL.LU.64 R16, [R1+0x8a8] ;  /* 0x0008a80001107983 */ /* 0x000ea20000300a00 */
[----:B------:R-:W-:Y:S02]  /*113c0*/  STS.U16 [R0+0x19400], R11 ;  /* 0x0194000b00007388 */ /* 0x000fe40000000400 */
[----:B------:R1:W-:Y:S02]  /*113d0*/  STS.U16 [R0+0x1a400], R10 ;  /* 0x01a4000a00007388 */ /* 0x0003e40000000400 */
[----:B------:R-:W-:Y:S01]  /*113e0*/  STS.U16 [R0+0x1b400], R9 ;  /* 0x01b4000900007388 */ /* 0x000fe20000000400 */
[----:B0-----:R-:W2:Y:S04]  /*113f0*/  LDL.LU.64 R14, [R1+0x8c0] ;  /* 0x0008c000010e7983 */ /* 0x001ea80000300a00 */
[----:B------:R0:W-:Y:S04]  /*11400*/  STS.U16 [R0+0x1c400], R8 ;  /* 0x01c4000800007388 */ /* 0x0001e80000000400 */
[----:B-1----:R-:W2:Y:S01]  /*11410*/  LDL.LU.64 R12, [R1+0x8e0] ;  /* 0x0008e000010c7983 */ /* 0x002ea20000300a00 */
[----:B------:R1:W-:Y:S02]  /*11420*/  STS.U16 [R0+0x1d400], R7 ;  /* 0x01d4000700007388 */ /* 0x0003e40000000400 */
[----:B------:R1:W-:Y:S01]  /*11430*/  STS.U16 [R0+0x1e400], R6 ;  /* 0x01e4000600007388 */ /* 0x0003e20000000400 */
[----:B------:R-:W2:Y:S01]  /*11440*/  LDL.LU.64 R10, [R1+0x8f8] ;  /* 0x0008f800010a7983 */ /* 0x000ea20000300a00 */
[----:B------:R1:W-:Y:S03]  /*11450*/  STS.U16 [R0+0x1f400], R5 ;  /* 0x01f4000500007388 */ /* 0x0003e60000000400 */
[----:B0-----:R-:W3:Y:S04]  /*11460*/  LDL.LU.64 R8, [R1+0xaf0] ;  /* 0x000af00001087983 */ /* 0x001ee80000300a00 */
[----:B-1----:R-:W3:Y:S01]  /*11470*/  LDL.LU R7, [R1+0x610] ;  /* 0x0006100001077983 */ /* 0x002ee20000300800 */
[----:B------:R-:W3:Y:S03]  /*11480*/  LDL.LU R6, [R1+0x880] ;  /* 0x0008800001067983 */ /* 0x000ee60000300800 */
[----:B------:R-:W3:Y:S04]  /*11490*/  LDL.LU R0, [R1+0x1664] ;  /* 0x0016640001007983 */ /* 0x000ee80000300800 */
[----:B------:R-:W0:Y:S01]  /*114a0*/  S2R R27, SR_TID.X ;  /* 0x00000000001b7919 */ /* 0x000e220000002100 */
[----:B------:R-:W4:Y:S01]  /*114b0*/  LDL.LU R5, [R1+0xa00] ;  /* 0x000a000001057983 */ /* 0x000f220000300800 */
[----:B0-----:R-:W-:-:S04]  /*114c0*/  LOP3.LUT R27, R27, 0xff, RZ, 0xc0, !PT ;  /* 0x000000ff1b1b7812 */ /* 0x001fc800078ec0ff */
[----:B------:R-:W-:-:S04]  /*114d0*/  SHF.L.U32 R27, R27, 0x1, RZ ;  /* 0x000000011b1b7819 */ /* 0x000fc800000006ff */
[----:B------:R-:W-:Y:S01]  /*114e0*/  LOP3.LUT R26, R27, 0x30, RZ, 0x3c, !PT ;  /* 0x000000301b1a7812 */ /* 0x000fe200078e3cff */
[----:B-----5:R-:W5:Y:S04]  /*114f0*/  LDG.E.U16 R2, [R2.64] ;  /* 0x0000000602027981 */ /* 0x020f68000c1e1500 */
[----:B--2---:R0:W2:Y:S04]  /*11500*/  LDG.E.U16 R11, [R10.64] ;  /* 0x000000060a0b7981 */ /* 0x0040a8000c1e1500 */
[----:B0-----:R-:W2:Y:S04]  /*11510*/  LDG.E.U16 R10, [R12.64] ;  /* 0x000000060c0a7981 */ /* 0x001ea8000c1e1500 */
[----:B---3--:R0:W-:Y:S04]  /*11520*/  STS.U16 [R26+0x600], R0 ;  /* 0x000600001a007388 */ /* 0x0081e80000000400 */
[----:B0-----:R-:W3:Y:S04]  /*11530*/  LDL.LU R0, [R1+0x1660] ;  /* 0x0016600001007983 */ /* 0x001ee80000300800 */
[----:B---3--:R0:W-:Y:S01]  /*11540*/  STS.U16 [R26+0x1600], R0 ;  /* 0x001600001a007388 */ /* 0x0081e20000000400 */
[----:B------:R1:W-:Y:S03]  /*11550*/  STS.U16 [R26+0x2600], R4 ;  /* 0x002600041a007388 */ /* 0x0003e60000000400 */
[----:B0-----:R-:W3:Y:S01]  /*11560*/  LDL.LU R0, [R1+0x165c] ;  /* 0x00165c0001007983 */ /* 0x001ee20000300800 */
[----:B-1----:R-:W2:Y:S02]  /*11570*/  LDL.LU R4, [R1+0x1658] ;  /* 0x0016580001047983 */ /* 0x002ea40000300800 */
[----:B------:R0:W-:Y:S02]  /*11580*/  STL [R1+0x1390], R27 ;  /* 0x0013901b01007387 */ /* 0x0001e40000100800 */
[----:B0-----:R0:W5:Y:S04]  /*11590*/  LDG.E.U16 R27, [R8.64] ;  /* 0x00000006081b7981 */ /* 0x001168000c1e1500 */
[----:B0-----:R-:W5:Y:S04]  /*115a0*/  LDG.E.U16 R9, [R14.64] ;  /* 0x000000060e097981 */ /* 0x001f68000c1e1500 */
[----:B------:R-:W5:Y:S04]  /*115b0*/  LDG.E.U16 R8, [R16.64] ;  /* 0x0000000610087981 */ /* 0x000f68000c1e1500 */
[----:B--2---:R0:W-:Y:S01]  /*115c0*/  STS.U16 [R26+0x3600], R4 ;  /* 0x003600041a007388 */ /* 0x0041e20000000400 */
[----:B----4-:R-:W-:Y:S02]  /*115d0*/  STS.U16 [R26+0x4600], R5 ;  /* 0x004600051a007388 */ /* 0x010fe40000000400 */
[----:B------:R-:W-:Y:S02]  /*115e0*/  STS.U16 [R26+0x5600], R6 ;  /* 0x005600061a007388 */ /* 0x000fe40000000400 */
[----:B------:R1:W-:Y:S01]  /*115f0*/  STS.U16 [R26+0x6600], R7 ;  /* 0x006600071a007388 */ /* 0x0003e20000000400 */
[----:B---3--:R2:W-:Y:S04]  /*11600*/  STS.U16 [R26+0x7600], R0 ;  /* 0x007600001a007388 */ /* 0x0085e80000000400 */
[----:B0-----:R-:W3:Y:S04]  /*11610*/  LDG.E.U16 R4, [R24.64] ;  /* 0x0000000618047981 */ /* 0x001ee8000c1e1500 */
[----:B-----5:R0:W-:Y:S04]  /*11620*/  STL [R1+0x308], R27 ;  /* 0x0003081b01007387 */ /* 0x0201e80000100800 */
[----:B-1----:R-:W4:Y:S04]  /*11630*/  LDG.E.U16 R7, [R18.64] ;  /* 0x0000000612077981 */ /* 0x002f28000c1e1500 */
[----:B------:R-:W5:Y:S04]  /*11640*/  LDG.E.U16 R6, [R20.64] ;  /* 0x0000000614067981 */ /* 0x000f68000c1e1500 */
[----:B------:R-:W3:Y:S04]  /*11650*/  LDG.E.U16 R5, [R22.64] ;  /* 0x0000000616057981 */ /* 0x000ee8000c1e1500 */
[----:B--2---:R-:W2:Y:S04]  /*11660*/  LDG.E.U16 R0, [R28.64] ;  /* 0x000000061c007981 */ /* 0x004ea8000c1e1500 */
        /* <DEDUP_REMOVED lines=20> */
[----:B0-----:R-:W2:Y:S01]  /*117b0*/  LDL.LU.64 R26, [R1+0x718] ;  /* 0x00071800011a7983 */ /* 0x001ea20000300a00 */
[----:B------:R-:W-:Y:S03]  /*117c0*/  STL [R1+0x304], R11 ;  /* 0x0003040b01007387 */ /* 0x000fe60000100800 */
[----:B--2---:R0:W-:Y:S01]  /*117d0*/  STL.64 [R1+0x1620], R26 ;  /* 0x0016201a01007387 */ /* 0x0041e20000100a00 */
[----:B------:R-:W-:Y:S03]  /*117e0*/  STL [R1+0x300], R10 ;  /* 0x0003000a01007387 */ /* 0x000fe60000100800 */
[----:B0-----:R-:W2:Y:S01]  /*117f0*/  LDL.LU.64 R26, [R1+0x730] ;  /* 0x00073000011a7983 */ /* 0x001ea20000300a00 */
[----:B------:R-:W-:Y:S03]  /*11800*/  STL [R1+0x2fc], R9 ;  /* 0x0002fc0901007387 */ /* 0x000fe60000100800 */
[----:B--2---:R0:W-:Y:S01]  /*11810*/  STL.64 [R1+0x1628], R26 ;  /* 0x0016281a01007387 */ /* 0x0041e20000100a00 */
[----:B------:R-:W-:Y:S03]  /*11820*/  STL [R1+0x2f8], R8 ;  /* 0x0002f80801007387 */ /* 0x000fe60000100800 */
[----:B0-----:R-:W2:Y:S01]  /*11830*/  LDL.LU.64 R26, [R1+0x748] ;  /* 0x00074800011a7983 */ /* 0x001ea20000300a00 */
[----:B----4-:R-:W-:Y:S03]  /*11840*/  STL [R1+0x2f4], R7 ;  /* 0x0002f40701007387 */ /* 0x010fe60000100800 */
[----:B--2---:R0:W-:Y:S01]  /*11850*/  STL.64 [R1+0x1630], R26 ;  /* 0x0016301a01007387 */ /* 0x0041e20000100a00 */
[----:B-----5:R-:W-:Y:S03]  /*11860*/  STL [R1+0x2f0], R6 ;  /* 0x0002f00601007387 */ /* 0x020fe60000100800 */
[----:B0-----:R-:W2:Y:S01]  /*11870*/  LDL.LU.64 R26, [R1+0x768] ;  /* 0x00076800011a7983 */ /* 0x001ea20000300a00 */
[----:B---3--:R-:W-:Y:S03]  /*11880*/  STL [R1+0x2ec], R5 ;  /* 0x0002ec0501007387 */ /* 0x008fe60000100800 */
[----:B--2---:R0:W-:Y:S01]  /*11890*/  STL.64 [R1+0x1638], R26 ;  /* 0x0016381a01007387 */ /* 0x0041e20000100a00 */
[----:B------:R-:W-:Y:S03]  /*118a0*/  STL [R1+0x2e8], R4 ;  /* 0x0002e80401007387 */ /* 0x000fe60000100800 */
[----:B0-----:R-:W2:Y:S01]  /*118b0*/  LDL.LU.64 R26, [R1+0x788] ;  /* 0x00078800011a7983 */ /* 0x001ea20000300a00 */
[----:B------:R-:W-:Y:S03]  /*118c0*/  STL [R1+0x2e4], R2 ;  /* 0x0002e40201007387 */ /* 0x000fe60000100800 */
[----:B--2---:R0:W-:Y:S01]  /*118d0*/  STL.64 [R1+0x1640], R26 ;  /* 0x0016401a01007387 */ /* 0x0041e20000100a00 */
[----:B------:R-:W-:Y:S03]  /*118e0*/  STL [R1+0x2e0], R0 ;  /* 0x0002e00001007387 */ /* 0x000fe60000100800 */
[----:B0-----:R-:W2:Y:S04]  /*118f0*/  LDL.LU.64 R26, [R1+0x7a8] ;  /* 0x0007a800011a7983 */ /* 0x001ea80000300a00 */
[----:B--2---:R0:W-:Y:S04]  /*11900*/  STL.64 [R1+0x1648], R26 ;  /* 0x0016481a01007387 */ /* 0x0041e80000100a00 */
[----:B0-----:R-:W2:Y:S04]  /*11910*/  LDL.LU.64 R26, [R1+0x7c8] ;  /* 0x0007c800011a7983 */ /* 0x001ea80000300a00 */
[----:B--2---:R0:W-:Y:S04]  /*11920*/  STL.64 [R1+0x1650], R26 ;  /* 0x0016501a01007387 */ /* 0x0041e80000100a00 */
[----:B0-----:R-:W2:Y:S01]  /*11930*/  LDL.LU.64 R26, [R1+0x7e0] ;  /* 0x0007e000011a7983 */ /* 0x001ea20000300a00 */
[----:B------:R-:W3:Y:S02]  /*11940*/  LDL.LU.64 R4, [R1+0x650] ;  /* 0x0006500001047983 */ /* 0x000ee40000300a00 */
[----:B------:R-:W4:Y:S02]  /*11950*/  LDL.LU.64 R6, [R1+0x638] ;  /* 0x0006380001067983 */ /* 0x000f240000300a00 */
[----:B------:R-:W5:Y:S01]  /*11960*/  LDL.LU.64 R8, [R1+0x630] ;  /* 0x0006300001087983 */ /* 0x000f620000300a00 */
[----:B------:R-:W3:Y:S01]  /*11970*/  LDL.LU.64 R10, [R1+0x618] ;  /* 0x00061800010a7983 */ /* 0x000ee20000300a00 */
[----:B------:R-:W4:Y:S02]  /*11980*/  LDL.LU.64 R12, [R1+0x600] ;  /* 0x00060000010c7983 */ /* 0x000f240000300a00 */
[----:B------:R-:W4:Y:S02]  /*11990*/  LDL.LU.64 R14, [R1+0x5f8] ;  /* 0x0005f800010e7983 */ /* 0x000f240000300a00 */
[----:B------:R-:W4:Y:S01]  /*119a0*/  LDL.LU.64 R16, [R1+0x5e0] ;  /* 0x0005e00001107983 */ /* 0x000f220000300a00 */
[----:B------:R-:W4:Y:S01]  /*119b0*/  LDL.LU.64 R18, [R1+0x5c8] ;  /* 0x0005c80001127983 */ /* 0x000f220000300a00 */
[----:B------:R-:W4:Y:S02]  /*119c0*/  LDL.LU.64 R20, [R1+0x5c0] ;  /* 0x0005c00001147983 */ /* 0x000f240000300a00 */
[----:B------:R-:W4:Y:S02]  /*119d0*/  LDL.LU.64 R22, [R1+0x5a8] ;  /* 0x0005a80001167983 */ /* 0x000f240000300a00 */
[----:B------:R-:W4:Y:S01]  /*119e0*/  LDL.LU.64 R24, [R1+0x590] ;  /* 0x0005900001187983 */ /* 0x000f220000300a00 */
[----:B------:R-:W4:Y:S01]  /*119f0*/  LDL.LU.64 R2, [R1+0x588] ;  /* 0x0005880001027983 */ /* 0x000f220000300a00 */
[----:B------:R-:W5:Y:S03]  /*11a00*/  LDL.LU.64 R28, [R1+0x570] ;  /* 0x00057000011c7983 */ /* 0x000f660000300a00 */
[----:B--2---:R0:W2:Y:S04]  /*11a10*/  LDG.E.U16 R0, [R26.64] ;  /* 0x000000061a007981 */ /* 0x0040a8000c1e1500 */
[----:B---3--:R1:W3:Y:S04]  /*11a20*/  LDG.E.U16 R11, [R10.64] ;  /* 0x000000060a0b7981 */ /* 0x0082e8000c1e1500 */
[----:B0-----:R-:W3:Y:S04]  /*11a30*/  LDL.LU.64 R26, [R1+0x1650] ;  /* 0x00165000011a7983 */ /* 0x001ee80000300a00 */
[----:B----4-:R-:W4:Y:S04]  /*11a40*/  LDG.E.U16 R2, [R2.64] ;  /* 0x0000000602027981 */ /* 0x010f28000c1e1500 */
[----:B-1----:R-:W4:Y:S04]  /*11a50*/  LDG.E.U16 R10, [R12.64] ;  /* 0x000000060c0a7981 */ /* 0x002f28000c1e1500 */
        /* <DEDUP_REMOVED lines=50> */
[----:B0-----:R0:W3:Y:S04]  /*11d80*/  LDG.E.U16 R0, [R4.64] ;  /* 0x0000000604007981 */ /* 0x0010e8000c1e1500 */
[----:B-1----:R1:W4:Y:S04]  /*11d90*/  LDG.E.U16 R27, [R6.64] ;  /* 0x00000006061b7981 */ /* 0x002328000c1e1500 */
[----:B0-----:R-:W4:Y:S04]  /*11da0*/  LDG.E.U16 R5, [R22.64] ;  /* 0x0000000616057981 */ /* 0x001f28000c1e1500 */
[----:B------:R-:W4:Y:S04]  /*11db0*/  LDG.E.U16 R4, [R24.64] ;  /* 0x0000000618047981 */ /* 0x000f28000c1e1500 */
[----:B-1----:R-:W4:Y:S04]  /*11dc0*/  LDG.E.U16 R7, [R18.64] ;  /* 0x0000000612077981 */ /* 0x002f28000c1e1500 */
[----:B------:R-:W4:Y:S04]  /*11dd0*/  LDG.E.U16 R6, [R20.64] ;  /* 0x0000000614067981 */ /* 0x000f28000c1e1500 */
[----:B--2---:R5:W-:Y:S01]  /*11de0*/  STL [R1+0x298], R26 ;  /* 0x0002981a01007387 */ /* 0x004be20000100800 */
[----:B---3--:R0:W-:Y:S03]  /*11df0*/  STL [R1+0x294], R0 ;  /* 0x0002940001007387 */ /* 0x0081e60000100800 */
[----:B-----5:R1:W2:Y:S04]  /*11e00*/  LDG.E.U16 R26, [R8.64] ;  /* 0x00000006081a7981 */ /* 0x0202a8000c1e1500 */
[----:B0-----:R0:W3:Y:S04]  /*11e10*/  LDG.E.U16 R0, [R28.64] ;  /* 0x000000061c007981 */ /* 0x0010e8000c1e1500 */
[----:B-1----:R-:W5:Y:S04]  /*11e20*/  LDG.E.U16 R9, [R14.64] ;  /* 0x000000060e097981 */ /* 0x002f68000c1e1500 */
[----:B0-----:R-:W2:Y:S04]  /*11e30*/  LDL.LU.64 R28, [R1+0xa8] ;  /* 0x0000a800011c7983 */ /* 0x001ea80000300a00 */
[----:B------:R-:W3:Y:S04]  /*11e40*/  LDG.E.U16 R8, [R16.64] ;  /* 0x0000000610087981 */ /* 0x000ee8000c1e1500 */
        /* <DEDUP_REMOVED lines=18> */
[----:B----4-:R-:W-:Y:S03]  /*11f70*/  STL [R1+0x290], R27 ;  /* 0x0002901b01007387 */ /* 0x010fe60000100800 */
[----:B--2---:R0:W-:Y:S01]  /*11f80*/  STL.64 [R1+0x1590], R28 ;  /* 0x0015901c01007387 */ /* 0x0041e20000100a00 */
[----:B------:R-:W-:Y:S03]  /*11f90*/  STL [R1+0x28c], R26 ;  /* 0x00028c1a01007387 */ /* 0x000fe60000100800 */
[----:B0-----:R-:W2:Y:S01]  /*11fa0*/  LDL.LU.64 R28, [R1+0x4e0] ;  /* 0x0004e000011c7983 */ /* 0x001ea20000300a00 */
[----:B------:R-:W-:Y:S03]  /*11fb0*/  STL [R1+0x288], R11 ;  /* 0x0002880b01007387 */ /* 0x000fe60000100800 */
[----:B--2---:R0:W-:Y:S01]  /*11fc0*/  STL.64 [R1+0x1598], R28 ;  /* 0x0015981c01007387 */ /* 0x0041e20000100a00 */
[----:B------:R-:W-:Y:S03]  /*11fd0*/  STL [R1+0x284], R10 ;  /* 0x0002840a01007387 */ /* 0x000fe60000100800 */
[----:B0-----:R-:W2:Y:S01]  /*11fe0*/  LDL.LU.64 R28, [R1+0x4e8] ;  /* 0x0004e800011c7983 */ /* 0x001ea20000300a00 */
[----:B-----5:R-:W-:Y:S03]  /*11ff0*/  STL [R1+0x280], R9 ;  /* 0x0002800901007387 */ /* 0x020fe60000100800 */
[----:B--2---:R0:W-:Y:S01]  /*12000*/  STL.64 [R1+0x15a0], R28 ;  /* 0x0015a01c01007387 */ /* 0x0041e20000100a00 */
[----:B---3--:R-:W-:Y:S03]  /*12010*/  STL [R1+0x27c], R8 ;  /* 0x00027c0801007387 */ /* 0x008fe60000100800 */
        /* <DEDUP_REMOVED lines=20> */
[----:B------:R-:W4:Y:S01]  /*12160*/  LDL.LU.64 R8, [R1+0x70] ;  /* 0x0000700001087983 */ /* 0x000f220000300a00 */
[----:B------:R-:W4:Y:S02]  /*12170*/  LDL.LU.64 R10, [R1+0x68] ;  /* 0x00006800010a7983 */ /* 0x000f240000300a00 */
[----:B------:R-:W5:Y:S02]  /*12180*/  LDL.LU.64 R12, [R1+0x60] ;  /* 0x00006000010c7983 */ /* 0x000f640000300a00 */
[----:B------:R-:W5:Y:S01]  /*12190*/  LDL.LU.64 R14, [R1+0x58] ;  /* 0x00005800010e7983 */ /* 0x000f620000300a00 */
[----:B------:R-:W5:Y:S01]  /*121a0*/  LDL.LU.64 R16, [R1+0x50] ;  /* 0x0000500001107983 */ /* 0x000f620000300a00 */
[----:B------:R-:W5:Y:S02]  /*121b0*/  LDL.LU.64 R18, [R1+0x48] ;  /* 0x0000480001127983 */ /* 0x000f640000300a00 */
[----:B------:R-:W5:Y:S02]  /*121c0*/  LDL.LU.64 R20, [R1+0x40] ;  /* 0x0000400001147983 */ /* 0x000f640000300a00 */
[----:B------:R-:W5:Y:S01]  /*121d0*/  LDL.LU.64 R22, [R1+0x38] ;  /* 0x0000380001167983 */ /* 0x000f620000300a00 */
[----:B------:R-:W5:Y:S01]  /*121e0*/  LDL.LU.64 R24, [R1+0x30] ;  /* 0x0000300001187983 */ /* 0x000f620000300a00 */
[----:B------:R-:W5:Y:S03]  /*121f0*/  LDL.LU.64 R2, [R1+0x28] ;  /* 0x0000280001027983 */ /* 0x000f660000300a00 */
[----:B--2---:R0:W2:Y:S04]  /*12200*/  LDG.E.U16 R0, [R28.64] ;  /* 0x000000061c007981 */ /* 0x0040a8000c1e1500 */
[----:B---3--:R5:W3:Y:S04]  /*12210*/  LDG.E.U16 R27, [R26.64] ;  /* 0x000000061a1b7981 */ /* 0x008ae8000c1e1500 */
[----:B----4-:R1:W4:Y:S04]  /*12220*/  LDG.E.U16 R11, [R10.64] ;  /* 0x000000060a0b7981 */ /* 0x010328000c1e1500 */
[----:B0-----:R-:W3:Y:S04]  /*12230*/  LDL.LU.64 R28, [R1+0x15c8] ;  /* 0x0015c800011c7983 */ /* 0x001ee80000300a00 */
[----:B-----5:R0:W5:Y:S04]  /*12240*/  LDG.E.U16 R26, [R6.64] ;  /* 0x00000006061a7981 */ /* 0x020168000c1e1500 */
[----:B-1----:R-:W4:Y:S04]  /*12250*/  LDG.E.U16 R10, [R12.64] ;  /* 0x000000060c0a7981 */ /* 0x002f28000c1e1500 */
[----:B0-----:R0:W4:Y:S04]  /*12260*/  LDG.E.U16 R7, [R18.64] ;  /* 0x0000000612077981 */ /* 0x001128000c1e1500 */
[----:B------:R1:W4:Y:S04]  /*12270*/  LDG.E.U16 R6, [R24.64] ;  /* 0x0000000618067981 */ /* 0x000328000c1e1500 */
[----:B--2---:R3:W-:Y:S04]  /*12280*/  STL [R1+0x260], R0 ;  /* 0x0002600001007387 */ /* 0x0047e80000100800 */
[----:B---3--:R2:W3:Y:S04]  /*12290*/  LDG.E.U16 R0, [R28.64] ;  /* 0x000000061c007981 */ /* 0x0084e8000c1e1500 */
[----:B--2---:R-:W2:Y:S04]  /*122a0*/  LDL.LU.64 R28, [R1+0x15c0] ;  /* 0x0015c000011c7983 */ /* 0x004ea80000300a00 */
[----:B---3--:R2:W-:Y:S04]  /*122b0*/  STL [R1+0x25c], R0 ;  /* 0x00025c0001007387 */ /* 0x0085e80000100800 */
[----:B--2---:R2:W3:Y:S04]  /*122c0*/  LDG.E.U16 R0, [R28.64] ;  /* 0x000000061c007981 */ /* 0x0044e8000c1e1500 */
        /* <DEDUP_REMOVED lines=46> */
[----:B---3--:R3:W-:Y:S01]  /*125b0*/  STL [R1+0x21c], R0 ;  /* 0x00021c0001007387 */ /* 0x0087e20000100800 */
[----:B------:R0:W-:Y:S03]  /*125c0*/  STL [R1+0x218], R27 ;  /* 0x0002181b01007387 */ /* 0x0001e60000100800 */
[----:B---3--:R3:W2:Y:S04]  /*125d0*/  LDG.E.U16 R0, [R4.64] ;  /* 0x0000000604007981 */ /* 0x0086a8000c1e1500 */
[----:B0-----:R0:W4:Y:S04]  /*125e0*/  LDG.E.U16 R27, [R8.64] ;  /* 0x00000006081b7981 */ /* 0x001128000c1e1500 */
[----:B---3--:R3:W4:Y:S04]  /*125f0*/  LDG.E.U16 R5, [R20.64] ;  /* 0x0000000614057981 */ /* 0x008728000c1e1500 */
[----:B------:R1:W4:Y:S04]  /*12600*/  LDG.E.U16 R4, [R22.64] ;  /* 0x0000000616047981 */ /* 0x000328000c1e1500 */
[----:B0-----:R-:W4:Y:S04]  /*12610*/  LDG.E.U16 R9, [R14.64] ;  /* 0x000000060e097981 */ /* 0x001f28000c1e1500 */
[----:B------:R-:W4:Y:S04]  /*12620*/  LDG.E.U16 R8, [R16.64] ;  /* 0x0000000610087981 */ /* 0x000f28000c1e1500 */
[----:B--2---:R0:W-:Y:S01]  /*12630*/  STL [R1+0x214], R0 ;  /* 0x0002140001007387 */ /* 0x0041e20000100800 */
[----:B------:R-:W2:Y:S02]  /*12640*/  LDL.LU.64 R18, [R1+0x20] ;  /* 0x0000200001127983 */ /* 0x000ea40000300a00 */
[----:B---3--:R-:W3:Y:S02]  /*12650*/  LDL.LU.64 R20, [R1+0x18] ;  /* 0x0000180001147983 */ /* 0x008ee40000300a00 */
[----:B-1----:R-:W3:Y:S01]  /*12660*/  LDL.LU.64 R22, [R1+0x10] ;  /* 0x0000100001167983 */ /* 0x002ee20000300a00 */
[----:B0-----:R0:W3:Y:S04]  /*12670*/  LDG.E.U16 R0, [R2.64] ;  /* 0x0000000602007981 */ /* 0x0010e8000c1e1500 */
[----:B0-----:R-:W3:Y:S01]  /*12680*/  LDL.LU.64 R2, [R1+0x8] ;  /* 0x0000080001027983 */ /* 0x001ee20000300a00 */
[----:B------:R-:W3:Y:S02]  /*12690*/  LDL.LU.64 R24, [R1] ;  /* 0x0000000001187983 */ /* 0x000ee40000300a00 */
[----:B----4-:R-:W-:Y:S02]  /*126a0*/  STL [R1+0x20c], R27 ;  /* 0x00020c1b01007387 */ /* 0x010fe40000100800 */
[----:B-----5:R0:W-:Y:S02]  /*126b0*/  STL [R1+0x210], R26 ;  /* 0x0002101a01007387 */ /* 0x0201e40000100800 */
[----:B0-----:R-:W4:Y:S04]  /*126c0*/  LDL.LU.64 R26, [R1+0xb70] ;  /* 0x000b7000011a7983 */ /* 0x001f280000300a00 */
[----:B--2---:R-:W2:Y:S04]  /*126d0*/  LDG.E.U16 R19, [R18.64] ;  /* 0x0000000612137981 */ /* 0x004ea8000c1e1500 */
[----:B---3--:R0:W3:Y:S04]  /*126e0*/  LDG.E.U16 R22, [R22.64] ;  /* 0x0000000616167981 */ /* 0x0080e8000c1e1500 */
[----:B0-----:R0:W5:Y:S04]  /*126f0*/  LDG.E.U16 R23, [R2.64] ;  /* 0x0000000602177981 */ /* 0x001168000c1e1500 */
[----:B------:R-:W2:Y:S04]  /*12700*/  LDG.E.U16 R25, [R24.64] ;  /* 0x0000000618197981 */ /* 0x000ea8000c1e1500 */
[----:B----4-:R1:W-:Y:S04]  /*12710*/  STL.64 [R1+0x14e8], R26 ;  /* 0x0014e81a01007387 */ /* 0x0103e80000100a00 */
[----:B-1----:R-:W4:Y:S04]  /*12720*/  LDL.LU.64 R26, [R1+0xb60] ;  /* 0x000b6000011a7983 */ /* 0x002f280000300a00 */
        /* <DEDUP_REMOVED lines=13> */
[----:B-1----:R-:W4:Y:S01]  /*12800*/  LDL.LU.64 R26, [R1+0xb28] ;  /* 0x000b2800011a7983 */ /* 0x002f220000300a00 */
[----:B------:R-:W-:Y:S03]  /*12810*/  STL [R1+0x208], R11 ;  /* 0x0002080b01007387 */ /* 0x000fe60000100800 */
[----:B----4-:R1:W-:Y:S01]  /*12820*/  STL.64 [R1+0x1528], R26 ;  /* 0x0015281a01007387 */ /* 0x0103e20000100a00 */
[----:B------:R-:W-:Y:S03]  /*12830*/  STL [R1+0x204], R10 ;  /* 0x0002040a01007387 */ /* 0x000fe60000100800 */
        /* <DEDUP_REMOVED lines=9> */
[----:B------:R1:W-:Y:S03]  /*128d0*/  STL [R1+0x1f0], R4 ;  /* 0x0001f00401007387 */ /* 0x0003e60000100800 */
[----:B-1----:R-:W3:Y:S01]  /*128e0*/  LDL.LU.64 R4, [R1+0xb78] ;  /* 0x000b780001047983 */ /* 0x002ee20000300a00 */
[----:B------:R1:W-:Y:S03]  /*128f0*/  STL [R1+0x1ec], R6 ;  /* 0x0001ec0601007387 */ /* 0x0003e60000100800 */
[----:B-1----:R-:W3:Y:S01]  /*12900*/  LDL.LU.64 R6, [R1+0xb80] ;  /* 0x000b800001067983 */ /* 0x002ee20000300a00 */
[----:B------:R1:W-:Y:S02]  /*12910*/  STL [R1+0x1e8], R0 ;  /* 0x0001e80001007387 */ /* 0x0003e40000100800 */
[----:B------:R-:W3:Y:S02]  /*12920*/  LDL.LU.64 R8, [R1+0xb88] ;  /* 0x000b880001087983 */ /* 0x000ee40000300a00 */
[----:B------:R-:W3:Y:S01]  /*12930*/  LDL.LU.64 R10, [R1+0xb90] ;  /* 0x000b9000010a7983 */ /* 0x000ee20000300a00 */
[----:B------:R-:W3:Y:S01]  /*12940*/  LDL.LU.64 R12, [R1+0xb98] ;  /* 0x000b9800010c7983 */ /* 0x000ee20000300a00 */
[----:B------:R-:W3:Y:S02]  /*12950*/  LDL.LU.64 R14, [R1+0xba0] ;  /* 0x000ba000010e7983 */ /* 0x000ee40000300a00 */
[----:B------:R-:W3:Y:S01]  /*12960*/  LDL.LU.64 R16, [R1+0xba8] ;  /* 0x000ba80001107983 */ /* 0x000ee20000300a00 */
[----:B-1----:R1:W3:Y:S01]  /*12970*/  LDG.E.U16 R0, [R20.64] ;  /* 0x0000000614007981 */ /* 0x0022e2000c1e1500 */
[----:B--2---:R2:W-:Y:S03]  /*12980*/  STL [R1+0x1e4], R19 ;  /* 0x0001e41301007387 */ /* 0x0045e60000100800 */
[----:B--2---:R-:W2:Y:S01]  /*12990*/  LDL.LU.64 R18, [R1+0xbb0] ;  /* 0x000bb00001127983 */ /* 0x004ea20000300a00 */
[----:B0-----:R-:W2:Y:S02]  /*129a0*/  LDL.LU.64 R2, [R1+0xbb8] ;  /* 0x000bb80001027983 */ /* 0x001ea40000300a00 */
[----:B-1----:R-:W4:Y:S01]  /*129b0*/  LDL.LU.64 R20, [R1+0xbc0] ;  /* 0x000bc00001147983 */ /* 0x002f220000300a00 */
[----:B---3--:R0:W-:Y:S04]  /*129c0*/  STL [R1+0x1e0], R0 ;  /* 0x0001e00001007387 */ /* 0x0081e80000100800 */
[----:B0-----:R0:W3:Y:S04]  /*129d0*/  LDG.E.U16 R0, [R28.64] ;  /* 0x000000061c007981 */ /* 0x0010e8000c1e1500 */
[----:B--2---:R4:W2:Y:S04]  /*129e0*/  LDG.E.U16 R3, [R2.64] ;  /* 0x0000000602037981 */ /* 0x0048a8000c1e1500 */
[----:B0-----:R-:W2:Y:S01]  /*129f0*/  LDL.LU.64 R28, [R1+0xb68] ;  /* 0x000b6800011c7983 */ /* 0x001ea20000300a00 */
[----:B-----5:R-:W-:Y:S02]  /*12a00*/  STL [R1+0x1d8], R23 ;  /* 0x0001d81701007387 */ /* 0x020fe40000100800 */
[----:B------:R0:W-:Y:S01]  /*12a10*/  STL [R1+0x1dc], R22 ;  /* 0x0001dc1601007387 */ /* 0x0001e20000100800 */
[----:B----4-:R-:W4:Y:S04]  /*12a20*/  LDG.E.U16 R2, [R20.64] ;  /* 0x0000000614027981 */ /* 0x010f28000c1e1500 */
[----:B0-----:R-:W5:Y:S01]  /*12a30*/  LDL.LU.64 R22, [R1+0xbc8] ;  /* 0x000bc80001167983 */ /* 0x001f620000300a00 */
[----:B------:R0:W-:Y:S03]  /*12a40*/  STL [R1+0x1d4], R25 ;  /* 0x0001d41901007387 */ /* 0x0001e60000100800 */
[----:B0-----:R-:W2:Y:S04]  /*12a50*/  LDL.LU.64 R24, [R1+0xbd0] ;  /* 0x000bd00001187983 */ /* 0x001ea80000300a00 */
[----:B---3--:R0:W-:Y:S04]  /*12a60*/  STL [R1+0x164], R0 ;  /* 0x0001640001007387 */ /* 0x0081e80000100800 */
[----:B0-----:R0:W3:Y:S04]  /*12a70*/  LDG.E.U16 R0, [R26.64] ;  /* 0x000000061a007981 */ /* 0x0010e8000c1e1500 */
[----:B0-----:R-:W2:Y:S04]  /*12a80*/  LDL.LU.64 R26, [R1+0x1538] ;  /* 0x00153800011a7983 */ /* 0x001ea80000300a00 */
[----:B---3--:R2:W-:Y:S04]  /*12a90*/  STL [R1+0x150], R0 ;  /* 0x0001500001007387 */ /* 0x0085e80000100800 */
[----:B--2---:R0:W2:Y:S04]  /*12aa0*/  LDG.E.U16 R0, [R26.64] ;  /* 0x000000061a007981 */ /* 0x0040a8000c1e1500 */
        /* <DEDUP_REMOVED lines=30> */
[----:B---3--:R0:W3:Y:S04]  /*12c90*/  LDG.E.U16 R28, [R26.64] ;  /* 0x000000061a1c7981 */ /* 0x0080e8000c1e1500 */
[----:B------:R-:W2:Y:S04]  /*12ca0*/  LDG.E.U16 R29, [R12.64] ;  /* 0x000000060c1d7981 */ /* 0x000ea8000c1e1500 */
[----:B0-----:R0:W3:Y:S04]  /*12cb0*/  LDG.E.U16 R27, [R4.64] ;  /* 0x00000006041b7981 */ /* 0x0010e8000c1e1500 */
[----:B------:R1:W3:Y:S04]  /*12cc0*/  LDG.E.U16 R26, [R6.64] ;  /* 0x00000006061a7981 */ /* 0x0002e8000c1e1500 */
[----:B0-----:R-:W3:Y:S04]  /*12cd0*/  LDG.E.U16 R5, [R14.64] ;  /* 0x000000060e057981 */ /* 0x001ee8000c1e1500 */
[----:B------:R-:W4:Y:S04]  /*12ce0*/  LDG.E.U16 R4, [R18.64] ;  /* 0x0000000612047981 */ /* 0x000f28000c1e1500 */
[----:B-1----:R-:W4:Y:S04]  /*12cf0*/  LDG.E.U16 R7, [R8.64] ;  /* 0x0000000608077981 */ /* 0x002f28000c1e1500 */
[----:B------:R-:W4:Y:S04]  /*12d00*/  LDG.E.U16 R6, [R10.64] ;  /* 0x000000060a067981 */ /* 0x000f28000c1e1500 */
[----:B--2---:R-:W-:Y:S04]  /*12d10*/  STL [R1+0x1374], R29 ;  /* 0x0013741d01007387 */ /* 0x004fe80000100800 */
[----:B---3--:R-:W-:Y:S01]  /*12d20*/  STL [R1+0x1378], R5 ;  /* 0x0013780501007387 */ /* 0x008fe20000100800 */
[----:B------:R0:W-:Y:S03]  /*12d30*/  STL [R1+0x74], R0 ;  /* 0x0000740001007387 */ /* 0x0001e60000100800 */
[----:B0-----:R-:W2:Y:S04]  /*12d40*/  LDG.E.U16 R0, [R16.64] ;  /* 0x0000000610007981 */ /* 0x001ea8000c1e1500 */
[----:B--2---:R0:W-:Y:S01]  /*12d50*/  STL [R1+0x137c], R0 ;  /* 0x00137c0001007387 */ /* 0x0041e20000100800 */
[----:B----4-:R5:W-:Y:S02]  /*12d60*/  STL [R1+0x1380], R4 ;  /* 0x0013800401007387 */ /* 0x010be40000100800 */
[----:B------:R-:W-:Y:S02]  /*12d70*/  STL [R1+0x1384], R3 ;  /* 0x0013840301007387 */ /* 0x000fe40000100800 */
[----:B------:R1:W-:Y:S01]  /*12d80*/  STL [R1+0x1388], R2 ;  /* 0x0013880201007387 */ /* 0x0003e20000100800 */
[----:B------:R-:W2:Y:S01]  /*12d90*/  LDL.LU.64 R16, [R1+0xbd8] ;  /* 0x000bd80001107983 */ /* 0x000ea20000300a00 */
[----:B------:R-:W3:Y:S02]  /*12da0*/  LDL.LU.64 R18, [R1+0xbe8] ;  /* 0x000be80001127983 */ /* 0x000ee40000300a00 */
[----:B------:R-:W4:Y:S01]  /*12db0*/  LDL.LU.64 R20, [R1+0xbf0] ;  /* 0x000bf00001147983 */ /* 0x000f220000300a00 */
[----:B0-----:R0:W2:Y:S04]  /*12dc0*/  LDG.E.U16 R0, [R24.64] ;  /* 0x0000000618007981 */ /* 0x0010a8000c1e1500 */
[----:B-----5:R5:W2:Y:S04]  /*12dd0*/  LDG.E.U16 R4, [R22.64] ;  /* 0x0000000616047981 */ /* 0x020aa8000c1e1500 */
[----:B-----5:R-:W5:Y:S01]  /*12de0*/  LDL.LU.64 R22, [R1+0xbf8] ;  /* 0x000bf80001167983 */ /* 0x020f620000300a00 */
[----:B0-----:R-:W2:Y:S02]  /*12df0*/  LDL.64 R24, [R1+0xc00] ;  /* 0x000c000001187983 */ /* 0x001ea40000100a00 */
[----:B-1----:R-:W2:Y:S02]  /*12e00*/  LDL.LU.64 R2, [R1+0xc68] ;  /* 0x000c680001027983 */ /* 0x002ea40000300a00 */
        /* <DEDUP_REMOVED lines=27> */
[----:B--2---:R0:W-:Y:S01]  /*12fc0*/  STL.64 [R1+0x14e0], R2 ;  /* 0x0014e00201007387 */ /* 0x0041e20000100a00 */
[----:B------:R1:W-:Y:S03]  /*12fd0*/  STL [R1+0x1d0], R4 ;  /* 0x0001d00401007387 */ /* 0x0003e60000100800 */
[----:B0-----:R-:W2:Y:S01]  /*12fe0*/  LDL.LU.64 R2, [R1+0xc08] ;  /* 0x000c080001027983 */ /* 0x001ea20000300a00 */
[----:B------:R0:W-:Y:S02]  /*12ff0*/  STL [R1+0x1cc], R0 ;  /* 0x0001cc0001007387 */ /* 0x0001e40000100800 */
[----:B-1----:R-:W2:Y:S02]  /*13000*/  LDL.LU.64 R4, [R1+0xc70] ;  /* 0x000c700001047983 */ /* 0x002ea40000300a00 */
[----:B------:R-:W2:Y:S01]  /*13010*/  LDL.LU.64 R28, [R1+0xc78] ;  /* 0x000c7800011c7983 */ /* 0x000ea20000300a00 */
[----:B------:R-:W3:Y:S01]  /*13020*/  LDL.LU.64 R26, [R1+0xc80] ;  /* 0x000c8000011a7983 */ /* 0x000ee20000300a00 */
[----:B------:R-:W3:Y:S02]  /*13030*/  LDL.LU.64 R6, [R1+0xc88] ;  /* 0x000c880001067983 */ /* 0x000ee40000300a00 */
[----:B------:R-:W3:Y:S02]  /*13040*/  LDL.LU.64 R8, [R1+0xc90] ;  /* 0x000c900001087983 */ /* 0x000ee40000300a00 */
[----:B------:R-:W3:Y:S01]  /*13050*/  LDL.LU.64 R10, [R1+0xc98] ;  /* 0x000c9800010a7983 */ /* 0x000ee20000300a00 */
[----:B------:R-:W3:Y:S04]  /*13060*/  LDL.LU.64 R12, [R1+0xca0] ;  /* 0x000ca000010c7983 */ /* 0x000ee80000300a00 */
[----:B0-----:R0:W3:Y:S01]  /*13070*/  LDG.E.U16 R0, [R16.64] ;  /* 0x0000000610007981 */ /* 0x0010e2000c1e1500 */
[----:B------:R-:W4:Y:S03]  /*13080*/  LDL.LU.64 R14, [R1+0xca8] ;  /* 0x000ca800010e7983 */ /* 0x000f260000300a00 */
[----:B0-----:R-:W5:Y:S04]  /*13090*/  LDL.LU.64 R16, [R1+0xcb0] ;  /* 0x000cb00001107983 */ /* 0x001f680000300a00 */
[----:B--2---:R4:W2:Y:S04]  /*130a0*/  LDG.E.U16 R29, [R28.64] ;  /* 0x000000061c1d7981 */ /* 0x0048a8000c1e1500 */
[----:B---3--:R0:W-:Y:S04]  /*130b0*/  STL [R1+0x1c8], R0 ;  /* 0x0001c80001007387 */ /* 0x0081e80000100800 */
[----:B----4-:R-:W3:Y:S04]  /*130c0*/  LDG.E.U16 R28, [R14.64] ;  /* 0x000000060e1c7981 */ /* 0x010ee8000c1e1500 */
[----:B0-----:R0:W4:Y:S04]  /*130d0*/  LDG.E.U16 R0, [R18.64] ;  /* 0x0000000612007981 */ /* 0x001128000c1e1500 */
[----:B0-----:R-:W2:Y:S04]  /*130e0*/  LDL.LU.64 R18, [R1+0xcb8] ;  /* 0x000cb80001127983 */ /* 0x001ea80000300a00 */
[----:B----4-:R0:W-:Y:S04]  /*130f0*/  STL [R1+0x1c4], R0 ;  /* 0x0001c40001007387 */ /* 0x0101e80000100800 */
[----:B0-----:R0:W4:Y:S04]  /*13100*/  LDG.E.U16 R0, [R20.64] ;  /* 0x0000000614007981 */ /* 0x001128000c1e1500 */
[----:B0-----:R-:W2:Y:S04]  /*13110*/  LDL.LU.64 R20, [R1+0xcc0] ;  /* 0x000cc00001147983 */ /* 0x001ea80000300a00 */
[----:B----4-:R5:W-:Y:S04]  /*13120*/  STL [R1+0x1b4], R0 ;  /* 0x0001b40001007387 */ /* 0x010be80000100800 */
[----:B-----5:R0:W4:Y:S04]  /*13130*/  LDG.E.U16 R0, [R22.64] ;  /* 0x0000000616007981 */ /* 0x020128000c1e1500 */
[----:B0-----:R-:W5:Y:S04]  /*13140*/  LDL.LU.64 R22, [R1+0xcc8] ;  /* 0x000cc80001167983 */ /* 0x001f680000300a00 */
[----:B----4-:R0:W-:Y:S04]  /*13150*/  STL [R1+0x1a4], R0 ;  /* 0x0001a40001007387 */ /* 0x0101e80000100800 */
[----:B0-----:R0:W4:Y:S04]  /*13160*/  LDG.E.U16 R0, [R24.64] ;  /* 0x0000000618007981 */ /* 0x001128000c1e1500 */
[----:B0-----:R-:W2:Y:S04]  /*13170*/  LDL.LU.64 R24, [R1+0xcd0] ;  /* 0x000cd00001187983 */ /* 0x001ea80000300a00 */
[----:B----4-:R0:W-:Y:S04]  /*13180*/  STL [R1+0x194], R0 ;  /* 0x0001940001007387 */ /* 0x0101e80000100800 */
[----:B0-----:R0:W4:Y:S04]  /*13190*/  LDG.E.U16 R0, [R2.64] ;  /* 0x0000000602007981 */ /* 0x001128000c1e1500 */
[----:B0-----:R-:W2:Y:S04]  /*131a0*/  LDL.LU.64 R2, [R1+0x14e0] ;  /* 0x0014e00001027983 */ /* 0x001ea80000300a00 */
[----:B----4-:R2:W-:Y:S04]  /*131b0*/  STL [R1+0x184], R0 ;  /* 0x0001840001007387 */ /* 0x0105e80000100800 */
[----:B--2---:R0:W2:Y:S04]  /*131c0*/  LDG.E.U16 R0, [R2.64] ;  /* 0x0000000602007981 */ /* 0x0040a8000c1e1500 */
[----:B0-----:R-:W4:Y:S04]  /*131d0*/  LDL.LU.64 R2, [R1+0x14d8] ;  /* 0x0014d80001027983 */ /* 0x001f280000300a00 */
[----:B--2---:R4:W-:Y:S04]  /*131e0*/  STL [R1+0x174], R0 ;  /* 0x0001740001007387 */ /* 0x0049e80000100800 */
[----:B----4-:R0:W2:Y:S04]  /*131f0*/  LDG.E.U16 R0, [R2.64] ;  /* 0x0000000602007981 */ /* 0x0100a8000c1e1500 */
        /* <DEDUP_REMOVED lines=30> */
[----:B0-----:R0:W4:Y:S04]  /*133e0*/  LDG.E.U16 R0, [R4.64] ;  /* 0x0000000604007981 */ /* 0x001128000c1e1500 */
[----:B-1----:R1:W3:Y:S04]  /*133f0*/  LDG.E.U16 R3, [R8.64] ;  /* 0x0000000608037981 */ /* 0x0022e8000c1e1500 */
[----:B0-----:R0:W3:Y:S04]  /*13400*/  LDG.E.U16 R4, [R6.64] ;  /* 0x0000000606047981 */ /* 0x0010e8000c1e1500 */
[----:B------:R-:W3:Y:S04]  /*13410*/  LDG.E.U16 R5, [R26.64] ;  /* 0x000000061a057981 */ /* 0x000ee8000c1e1500 */
[----:B-1----:R-:W3:Y:S04]  /*13420*/  LDG.E.U16 R8, [R20.64] ;  /* 0x0000000614087981 */ /* 0x002ee8000c1e1500 */
[----:B0-----:R-:W3:Y:S04]  /*13430*/  LDG.E.U16 R6, [R16.64] ;  /* 0x0000000610067981 */ /* 0x001ee8000c1e1500 */
[----:B------:R-:W3:Y:S04]  /*13440*/  LDG.E.U16 R7, [R18.64] ;  /* 0x0000000612077981 */ /* 0x000ee8000c1e1500 */
[----:B-----5:R-:W5:Y:S04]  /*13450*/  LDG.E.U16 R9, [R22.64] ;  /* 0x0000000616097981 */ /* 0x020f68000c1e1500 */
[----:B--2---:R0:W-:Y:S01]  /*13460*/  STL [R1+0x98], R2 ;  /* 0x0000980201007387 */ /* 0x0041e20000100800 */
[----:B----4-:R1:W-:Y:S02]  /*13470*/  STL [R1+0x84], R0 ;  /* 0x0000840001007387 */ /* 0x0103e40000100800 */
[----:B---3--:R-:W-:Y:S01]  /*13480*/  STL [R1+0x1348], R28 ;  /* 0x0013481c01007387 */ /* 0x008fe20000100800 */
[----:B0-----:R0:W2:Y:S04]  /*13490*/  LDG.E.U16 R2, [R10.64] ;  /* 0x000000060a027981 */ /* 0x0010a8000c1e1500 */
[----:B-1----:R-:W3:Y:S04]  /*134a0*/  LDG.E.U16 R0, [R12.64] ;  /* 0x000000060c007981 */ /* 0x002ee8000c1e1500 */
[----:B0-----:R0:W4:Y:S04]  /*134b0*/  LDG.E.U16 R10, [R24.64] ;  /* 0x00000006180a7981 */ /* 0x001128000c1e1500 */
[----:B------:R-:W-:Y:S01]  /*134c0*/  STL [R1+0x134c], R6 ;  /* 0x00134c0601007387 */ /* 0x000fe20000100800 */
[----:B------:R-:W-:Y:S02]  /*134d0*/  STL [R1+0x1350], R7 ;  /* 0x0013500701007387 */ /* 0x000fe40000100800 */
[----:B------:R-:W-:Y:S02]  /*134e0*/  STL [R1+0x1354], R8 ;  /* 0x0013540801007387 */ /* 0x000fe40000100800 */
[----:B-----5:R1:W-:Y:S01]  /*134f0*/  STL [R1+0x1358], R9 ;  /* 0x0013580901007387 */ /* 0x0203e20000100800 */
[----:B------:R-:W5:Y:S01]  /*13500*/  LDL.LU.64 R18, [R1+0xcd8] ;  /* 0x000cd80001127983 */ /* 0x000f620000300a00 */
[----:B------:R-:W2:Y:S02]  /*13510*/  LDL.LU.64 R20, [R1+0xce0] ;  /* 0x000ce00001147983 */ /* 0x000ea40000300a00 */
[----:B------:R-:W2:Y:S01]  /*13520*/  LDL.LU.64 R22, [R1+0xce8] ;  /* 0x000ce80001167983 */ /* 0x000ea20000300a00 */
[----:B0-----:R-:W2:Y:S04]  /*13530*/  LDL.LU.64 R24, [R1+0xcf0] ;  /* 0x000cf00001187983 */ /* 0x001ea80000300a00 */
[----:B-1----:R-:W2:Y:S04]  /*13540*/  LDL.LU.64 R8, [R1+0xd68] ;  /* 0x000d680001087983 */ /* 0x002ea80000300a00 */
        /* <DEDUP_REMOVED lines=19> */
[----:B---3--:R5:W-:Y:S03]  /*13680*/  STL [R1+0xc], R0 ;  /* 0x00000c0001007387 */ /* 0x008be60000100800 */
[----:B-----5:R0:W3:Y:S04]  /*13690*/  LDG.E.U16 R0, [R18.64] ;  /* 0x0000000612007981 */ /* 0x0200e8000c1e1500 */
[----:B--2---:R1:W-:Y:S04]  /*136a0*/  STL.64 [R1+0x1458], R8 ;  /* 0x0014580801007387 */ /* 0x0043e80000100a00 */
[----:B-1----:R-:W2:Y:S04]  /*136b0*/  LDL.LU.64 R8, [R1+0xd20] ;  /* 0x000d200001087983 */ /* 0x002ea80000300a00 */
        /* <DEDUP_REMOVED lines=9> */
[----:B-1----:R-:W2:Y:S01]  /*13750*/  LDL.LU.64 R8, [R1+0xcf8] ;  /* 0x000cf80001087983 */ /* 0x002ea20000300a00 */
[----:B------:R-:W5:Y:S02]  /*13760*/  LDL.LU.64 R6, [R1+0xd70] ;  /* 0x000d700001067983 */ /* 0x000f640000300a00 */
[----:B------:R-:W2:Y:S02]  /*13770*/  LDL.LU.64 R28, [R1+0xd78] ;  /* 0x000d7800011c7983 */ /* 0x000ea40000300a00 */
[----:B------:R-:W2:Y:S01]  /*13780*/  LDL.LU.64 R2, [R1+0xd80] ;  /* 0x000d800001027983 */ /* 0x000ea20000300a00 */
[----:B------:R-:W2:Y:S01]  /*13790*/  LDL.LU.64 R4, [R1+0xd88] ;  /* 0x000d880001047983 */ /* 0x000ea20000300a00 */
[----:B------:R-:W5:Y:S02]  /*137a0*/  LDL.LU.64 R26, [R1+0xd90] ;  /* 0x000d9000011a7983 */ /* 0x000f640000300a00 */
[----:B------:R-:W5:Y:S02]  /*137b0*/  LDL.LU.64 R12, [R1+0xd98] ;  /* 0x000d9800010c7983 */ /* 0x000f640000300a00 */
[----:B------:R-:W5:Y:S01]  /*137c0*/  LDL.LU.64 R14, [R1+0xda0] ;  /* 0x000da000010e7983 */ /* 0x000f620000300a00 */
[----:B------:R-:W5:Y:S01]  /*137d0*/  LDL.LU.64 R16, [R1+0xda8] ;  /* 0x000da80001107983 */ /* 0x000f620000300a00 */
[----:B----4-:R1:W-:Y:S03]  /*137e0*/  STL [R1+0x135c], R10 ;  /* 0x00135c0a01007387 */ /* 0x0103e60000100800 */
[----:B-1----:R-:W4:Y:S01]  /*137f0*/  LDL.LU.64 R10, [R1+0xd60] ;  /* 0x000d6000010a7983 */ /* 0x002f220000300a00 */
[----:B0-----:R-:W5:Y:S02]  /*13800*/  LDL.LU.64 R18, [R1+0xdb0] ;  /* 0x000db00001127983 */ /* 0x001f640000300a00 */
[----:B---3--:R0:W-:Y:S02]  /*13810*/  STL [R1+0x1c0], R0 ;  /* 0x0001c00001007387 */ /* 0x0081e40000100800 */
[----:B0-----:R0:W3:Y:S04]  /*13820*/  LDG.E.U16 R0, [R20.64] ;  /* 0x0000000614007981 */ /* 0x0010e8000c1e1500 */
[----:B0-----:R-:W3:Y:S04]  /*13830*/  LDL.LU.64 R20, [R1+0xdb8] ;  /* 0x000db80001147983 */ /* 0x001ee80000300a00 */
[----:B--2---:R-:W2:Y:S04]  /*13840*/  LDG.E.U16 R4, [R4.64] ;  /* 0x0000000604047981 */ /* 0x004ea8000c1e1500 */
[----:B----4-:R5:W4:Y:S04]  /*13850*/  LDG.E.U16 R10, [R10.64] ;  /* 0x000000060a0a7981 */ /* 0x010b28000c1e1500 */
[----:B-----5:R-:W5:Y:S04]  /*13860*/  LDG.E.U16 R11, [R16.64] ;  /* 0x00000006100b7981 */ /* 0x020f68000c1e1500 */
[----:B---3--:R0:W-:Y:S04]  /*13870*/  STL [R1+0x1bc], R0 ;  /* 0x0001bc0001007387 */ /* 0x0081e80000100800 */
[----:B0-----:R0:W3:Y:S04]  /*13880*/  LDG.E.U16 R0, [R22.64] ;  /* 0x0000000616007981 */ /* 0x0010e8000c1e1500 */
[----:B0-----:R-:W2:Y:S04]  /*13890*/  LDL.LU.64 R22, [R1+0xdc0] ;  /* 0x000dc00001167983 */ /* 0x001ea80000300a00 */
[----:B---3--:R0:W-:Y:S04]  /*138a0*/  STL [R1+0x1b8], R0 ;  /* 0x0001b80001007387 */ /* 0x0081e80000100800 */
[----:B0-----:R0:W3:Y:S04]  /*138b0*/  LDG.E.U16 R0, [R24.64] ;  /* 0x0000000618007981 */ /* 0x0010e8000c1e1500 */
        /* <DEDUP_REMOVED lines=43> */
[----:B-1----:R1:W2:Y:S04]  /*13b70*/  LDG.E.U16 R8, [R6.64] ;  /* 0x0000000606087981 */ /* 0x0022a8000c1e1500 */
[----:B0-----:R-:W2:Y:S01]  /*13b80*/  LDG.E.U16 R14, [R22.64] ;  /* 0x00000006160e7981 */ /* 0x001ea2000c1e1500 */
[----:B-----5:R-:W-:Y:S03]  /*13b90*/  STL [R1+0x131c], R11 ;  /* 0x00131c0b01007387 */ /* 0x020fe60000100800 */
[----:B------:R0:W5:Y:S04]  /*13ba0*/  LDG.E.U16 R15, [R24.64] ;  /* 0x00000006180f7981 */ /* 0x000168000c1e1500 */
[----:B-1----:R1:W2:Y:S04]  /*13bb0*/  LDG.E.U16 R6, [R2.64] ;  /* 0x0000000602067981 */ /* 0x0022a8000c1e1500 */
[----:B------:R-:W2:Y:S04]  /*13bc0*/  LDG.E.U16 R7, [R28.64] ;  /* 0x000000061c077981 */ /* 0x000ea8000c1e1500 */
[----:B-1----:R1:W2:Y:S04]  /*13bd0*/  LDG.E.U16 R2, [R12.64] ;  /* 0x000000060c027981 */ /* 0x0022a8000c1e1500 */
[----:B------:R-:W2:Y:S04]  /*13be0*/  LDG.E.U16 R3, [R26.64] ;  /* 0x000000061a037981 */ /* 0x000ea8000c1e1500 */
[----:B-1----:R-:W2:Y:S04]  /*13bf0*/  LDG.E.U16 R12, [R18.64] ;  /* 0x00000006120c7981 */ /* 0x002ea8000c1e1500 */
[----:B------:R-:W3:Y:S04]  /*13c00*/  LDG.E.U16 R13, [R20.64] ;  /* 0x00000006140d7981 */ /* 0x000ee8000c1e1500 */
[----:B--2---:R-:W-:Y:S01]  /*13c10*/  STL [R1+0x1320], R12 ;  /* 0x0013200c01007387 */ /* 0x004fe20000100800 */
[----:B---3--:R-:W-:Y:S02]  /*13c20*/  STL [R1+0x1324], R13 ;  /* 0x0013240d01007387 */ /* 0x008fe40000100800 */
[----:B------:R-:W-:Y:S02]  /*13c30*/  STL [R1+0x1328], R14 ;  /* 0x0013280e01007387 */ /* 0x000fe40000100800 */
[----:B------:R-:W2:Y:S01]  /*13c40*/  LDL.LU.64 R22, [R1+0xdd0] ;  /* 0x000dd00001167983 */ /* 0x000ea20000300a00 */
[----:B0-----:R-:W3:Y:S04]  /*13c50*/  LDL.LU.64 R24, [R1+0xe20] ;  /* 0x000e200001187983 */ /* 0x001ee80000300a00 */
[----:B--2---:R0:W2:Y:S04]  /*13c60*/  LDG.E.U16 R16, [R22.64] ;  /* 0x0000000616107981 */ /* 0x0040a8000c1e1500 */
[----:B---3--:R1:W-:Y:S04]  /*13c70*/  STL.64 [R1+0x13d8], R24 ;  /* 0x0013d81801007387 */ /* 0x0083e80000100a00 */
[----:B-1----:R-:W3:Y:S04]  /*13c80*/  LDL.LU.64 R24, [R1+0xe18] ;  /* 0x000e180001187983 */ /* 0x002ee80000300a00 */
        /* <DEDUP_REMOVED lines=8> */
[----:B---3--:R1:W-:Y:S01]  /*13d10*/  STL.64 [R1+0x1400], R24 ;  /* 0x0014001801007387 */ /* 0x0083e20000100a00 */
[----:B----4-:R-:W-:Y:S03]  /*13d20*/  STL [R1+0xa8], R10 ;  /* 0x0000a80a01007387 */ /* 0x010fe60000100800 */
[----:B-1----:R-:W3:Y:S01]  /*13d30*/  LDL.LU.64 R24, [R1+0xdf0] ;  /* 0x000df00001187983 */ /* 0x002ee20000300a00 */
[----:B------:R-:W-:Y:S03]  /*13d40*/  STL [R1+0x94], R9 ;  /* 0x0000940901007387 */ /* 0x000fe60000100800 */
[----:B---3--:R1:W-:Y:S01]  /*13d50*/  STL.64 [R1+0x1408], R24 ;  /* 0x0014081801007387 */ /* 0x0083e20000100a00 */
[----:B------:R-:W-:Y:S03]  /*13d60*/  STL [R1+0x80], R8 ;  /* 0x0000800801007387 */ /* 0x000fe60000100800 */
        /* <DEDUP_REMOVED lines=9> */
[----:B------:R-:W-:Y:S02]  /*13e00*/  STL [R1+0x1c], R2 ;  /* 0x00001c0201007387 */ /* 0x000fe40000100800 */
[----:B------:R-:W4:Y:S02]  /*13e10*/  LDL.LU.64 R12, [R1+0xe58] ;  /* 0x000e5800010c7983 */ /* 0x000f240000300a00 */
[----:B------:R3:W-:Y:S02]  /*13e20*/  STL [R1+0x8], R0 ;  /* 0x0000080001007387 */ /* 0x0007e40000100800 */
[----:B---3--:R1:W3:Y:S04]  /*13e30*/  LDG.E.U16 R0, [R24.64] ;  /* 0x0000000618007981 */ /* 0x0082e8000c1e1500 */
[----:B----4-:R4:W-:Y:S04]  /*13e40*/  STL.64 [R1+0x13b8], R12 ;  /* 0x0013b80c01007387 */ /* 0x0109e80000100a00 */
[----:B----4-:R-:W4:Y:S04]  /*13e50*/  LDL.LU.64 R12, [R1+0xe40] ;  /* 0x000e4000010c7983 */ /* 0x010f280000300a00 */
[----:B----4-:R4:W-:Y:S04]  /*13e60*/  STL.64 [R1+0x13c0], R12 ;  /* 0x0013c00c01007387 */ /* 0x0109e80000100a00 */
[----:B----4-:R-:W4:Y:S04]  /*13e70*/  LDL.LU.64 R12, [R1+0xe38] ;  /* 0x000e3800010c7983 */ /* 0x010f280000300a00 */
[----:B----4-:R4:W-:Y:S04]  /*13e80*/  STL.64 [R1+0x13c8], R12 ;  /* 0x0013c80c01007387 */ /* 0x0109e80000100a00 */
[----:B----4-:R-:W4:Y:S04]  /*13e90*/  LDL.LU.64 R12, [R1+0xe30] ;  /* 0x000e3000010c7983 */ /* 0x010f280000300a00 */
[----:B----4-:R4:W-:Y:S04]  /*13ea0*/  STL.64 [R1+0x13d0], R12 ;  /* 0x0013d00c01007387 */ /* 0x0109e80000100a00 */
[----:B----4-:R-:W4:Y:S01]  /*13eb0*/  LDL.LU.64 R12, [R1+0xe28] ;  /* 0x000e2800010c7983 */ /* 0x010f220000300a00 */
[----:B------:R-:W4:Y:S02]  /*13ec0*/  LDL.LU.64 R10, [R1+0xe60] ;  /* 0x000e6000010a7983 */ /* 0x000f240000300a00 */
[----:B------:R-:W4:Y:S02]  /*13ed0*/  LDL.LU.64 R18, [R1+0xe68] ;  /* 0x000e680001127983 */ /* 0x000f240000300a00 */
[----:B------:R-:W4:Y:S01]  /*13ee0*/  LDL.LU.64 R8, [R1+0xe70] ;  /* 0x000e700001087983 */ /* 0x000f220000300a00 */
[----:B------:R-:W4:Y:S01]  /*13ef0*/  LDL.LU.64 R6, [R1+0xe78] ;  /* 0x000e780001067983 */ /* 0x000f220000300a00 */
[----:B------:R-:W4:Y:S02]  /*13f00*/  LDL.LU.64 R28, [R1+0xe80] ;  /* 0x000e8000011c7983 */ /* 0x000f240000300a00 */
[----:B------:R-:W4:Y:S02]  /*13f10*/  LDL.LU.64 R2, [R1+0xe88] ;  /* 0x000e880001027983 */ /* 0x000f240000300a00 */
[----:B------:R-:W4:Y:S01]  /*13f20*/  LDL.LU.64 R20, [R1+0xe90] ;  /* 0x000e900001147983 */ /* 0x000f220000300a00 */
[----:B-----5:R5:W-:Y:S04]  /*13f30*/  STL [R1+0x132c], R15 ;  /* 0x00132c0f01007387 */ /* 0x020be80000100800 */
[----:B-----5:R-:W5:Y:S01]  /*13f40*/  LDL.LU.64 R14, [R1+0xe50] ;  /* 0x000e5000010e7983 */ /* 0x020f620000300a00 */
[----:B------:R-:W5:Y:S02]  /*13f50*/  LDL.LU.64 R4, [R1+0xe98] ;  /* 0x000e980001047983 */ /* 0x000f640000300a00 */
[----:B------:R-:W5:Y:S02]  /*13f60*/  LDL.LU.64 R26, [R1+0xea0] ;  /* 0x000ea000011a7983 */ /* 0x000f640000300a00 */
[----:B0-----:R-:W5:Y:S01]  /*13f70*/  LDL.64 R22, [R1+0xea8] ;  /* 0x000ea80001167983 */ /* 0x001f620000100a00 */
[----:B--2---:R0:W-:Y:S04]  /*13f80*/  STL [R1+0x1330], R16 ;  /* 0x0013301001007387 */ /* 0x0041e80000100800 */
[----:B0-----:R-:W2:Y:S01]  /*13f90*/  LDL.LU.64 R16, [R1+0xe48] ;  /* 0x000e480001107983 */ /* 0x001ea20000300a00 */
[----:B-1----:R-:W2:Y:S02]  /*13fa0*/  LDL.LU.64 R24, [R1+0x1418] ;  /* 0x0014180001187983 */ /* 0x002ea40000300a00 */
[----:B---3--:R0:W-:Y:S01]  /*13fb0*/  STL [R1+0x1ac], R0 ;  /* 0x0001ac0001007387 */ /* 0x0081e20000100800 */
[----:B----4-:R1:W3:Y:S04]  /*13fc0*/  LDG.E.U16 R10, [R10.64] ;  /* 0x000000060a0a7981 */ /* 0x0102e8000c1e1500 */
[----:B------:R-:W4:Y:S04]  /*13fd0*/  LDG.E.U16 R9, [R8.64] ;  /* 0x0000000608097981 */ /* 0x000f28000c1e1500 */
[----:B------:R0:W3:Y:S04]  /*13fe0*/  LDG.E.U16 R28, [R28.64] ;  /* 0x000000061c1c7981 */ /* 0x0000e8000c1e1500 */
[----:B------:R-:W3:Y:S04]  /*13ff0*/  LDG.E.U16 R7, [R6.64] ;  /* 0x0000000606077981 */ /* 0x000ee8000c1e1500 */
[----:B-1----:R1:W3:Y:S04]  /*14000*/  LDG.E.U16 R11, [R18.64] ;  /* 0x00000006120b7981 */ /* 0x0022e8000c1e1500 */
[----:B0-----:R0:W3:Y:S04]  /*14010*/  LDG.E.U16 R29, [R2.64] ;  /* 0x00000006021d7981 */ /* 0x0010e8000c1e1500 */
[----:B-----5:R-:W5:Y:S04]  /*14020*/  LDG.E.U16 R15, [R14.64] ;  /* 0x000000060e0f7981 */ /* 0x020f68000c1e1500 */
[----:B0-----:R0:W3:Y:S04]  /*14030*/  LDG.E.U16 R2, [R4.64] ;  /* 0x0000000604027981 */ /* 0x0010e8000c1e1500 */
[----:B------:R0:W3:Y:S04]  /*14040*/  LDG.E.U16 R3, [R26.64] ;  /* 0x000000061a037981 */ /* 0x0000e8000c1e1500 */
[----:B--2---:R2:W3:Y:S04]  /*14050*/  LDG.E.U16 R17, [R16.64] ;  /* 0x0000000610117981 */ /* 0x0044e8000c1e1500 */
[----:B------:R0:W3:Y:S04]  /*14060*/  LDG.E.U16 R0, [R24.64] ;  /* 0x0000000618007981 */ /* 0x0000e8000c1e1500 */
[----:B--2---:R2:W2:Y:S04]  /*14070*/  LDG.E.U16 R16, [R20.64] ;  /* 0x0000000614107981 */ /* 0x0044a8000c1e1500 */
        /* <DEDUP_REMOVED lines=24> */
[----:B0-----:R-:W3:Y:S04]  /*14200*/  LDL.64 R24, [R1+0xeb0] ;  /* 0x000eb00001187983 */ /* 0x001ee80000100a00 */
[----:B--2---:R0:W-:Y:S04]  /*14210*/  STL [R1+0x158], R0 ;  /* 0x0001580001007387 */ /* 0x0041e80000100800 */
[----:B0-----:R0:W2:Y:S04]  /*14220*/  LDG.E.U16 R0, [R12.64] ;  /* 0x000000060c007981 */ /* 0x0010a8000c1e1500 */
        /* <DEDUP_REMOVED lines=9> */
[----:B0-----:R-:W3:Y:S01]  /*142c0*/  LDL.LU.64 R12, [R1+0x13b8] ;  /* 0x0013b800010c7983 */ /* 0x001ee20000300a00 */
[----:B-1----:R-:W3:Y:S02]  /*142d0*/  LDL.LU.64 R18, [R1+0xeb8] ;  /* 0x000eb80001127983 */ /* 0x002ee40000300a00 */
[----:B------:R-:W4:Y:S01]  /*142e0*/  LDL.LU.64 R20, [R1+0xec8] ;  /* 0x000ec80001147983 */ /* 0x000f220000300a00 */
[----:B--2---:R0:W-:Y:S04]  /*142f0*/  STL [R1+0x108], R0 ;  /* 0x0001080001007387 */ /* 0x0041e80000100800 */
[----:B0-----:R0:W2:Y:S04]  /*14300*/  LDG.E.U16 R0, [R22.64] ;  /* 0x0000000616007981 */ /* 0x0010a8000c1e1500 */
[----:B---3--:R-:W3:Y:S04]  /*14310*/  LDG.E.U16 R13, [R12.64] ;  /* 0x000000060c0d7981 */ /* 0x008ee8000c1e1500 */
[----:B------:R-:W2:Y:S04]  /*14320*/  LDG.E.U16 R18, [R18.64] ;  /* 0x0000000612127981 */ /* 0x000ea8000c1e1500 */
[----:B----4-:R-:W4:Y:S04]  /*14330*/  LDG.E.U16 R20, [R20.64] ;  /* 0x0000000614147981 */ /* 0x010f28000c1e1500 */
[----:B0-----:R-:W2:Y:S01]  /*14340*/  LDL.LU.64 R22, [R1+0xed8] ;  /* 0x000ed80001167983 */ /* 0x001ea20000300a00 */
[----:B------:R-:W3:Y:S03]  /*14350*/  LDL.LU.64 R4, [R1+0xef8] ;  /* 0x000ef80001047983 */ /* 0x000ee60000300a00 */
[----:B--2---:R-:W2:Y:S04]  /*14360*/  LDG.E.U16 R22, [R22.64] ;  /* 0x0000000616167981 */ /* 0x004ea8000c1e1500 */
[----:B---3--:R0:W-:Y:S04]  /*14370*/  STL.64 [R1+0x13a0], R4 ;  /* 0x0013a00401007387 */ /* 0x0081e80000100a00 */
[----:B0-----:R-:W3:Y:S04]  /*14380*/  LDL.LU.64 R4, [R1+0xef0] ;  /* 0x000ef00001047983 */ /* 0x001ee80000300a00 */
[----:B---3--:R0:W-:Y:S04]  /*14390*/  STL.64 [R1+0x13a8], R4 ;  /* 0x0013a80401007387 */ /* 0x0081e80000100a00 */
[----:B0-----:R-:W3:Y:S04]  /*143a0*/  LDL.LU.64 R4, [R1+0xee8] ;  /* 0x000ee80001047983 */ /* 0x001ee80000300a00 */
[----:B---3--:R0:W-:Y:S04]  /*143b0*/  STL.64 [R1+0x13b0], R4 ;  /* 0x0013b00401007387 */ /* 0x0081e80000100a00 */
[----:B0-----:R-:W3:Y:S01]  /*143c0*/  LDL.LU.64 R4, [R1+0xee0] ;  /* 0x000ee00001047983 */ /* 0x001ee20000300a00 */
[----:B------:R-:W2:Y:S03]  /*143d0*/  LDL.LU.64 R26, [R1+0xf08] ;  /* 0x000f0800011a7983 */ /* 0x000ea60000300a00 */
[----:B--2---:R0:W-:Y:S04]  /*143e0*/  STL.64 [R1+0x1398], R26 ;  /* 0x0013981a01007387 */ /* 0x0041e80000100a00 */
[----:B0-----:R-:W2:Y:S01]  /*143f0*/  LDL.LU.64 R26, [R1+0xf00] ;  /* 0x000f0000011a7983 */ /* 0x001ea20000300a00 */
[----:B------:R0:W-:Y:S03]  /*14400*/  STL [R1+0xf4], R17 ;  /* 0x0000f41101007387 */ /* 0x0001e60000100800 */
[----:B0-----:R0:W2:Y:S01]  /*14410*/  LDG.E.U16 R17, [R24.64] ;  /* 0x0000000618117981 */ /* 0x0010a2000c1e1500 */
[----:B-----5:R1:W-:Y:S03]  /*14420*/  STL [R1+0xe0], R15 ;  /* 0x0000e00f01007387 */ /* 0x0203e60000100800 */
[----:B-1----:R-:W5:Y:S01]  /*14430*/  LDL.LU.64 R14, [R1+0xf30] ;  /* 0x000f3000010e7983 */ /* 0x002f620000300a00 */
[----:B0-----:R-:W3:Y:S02]  /*14440*/  LDL.LU.64 R24, [R1+0xf38] ;  /* 0x000f380001187983 */ /* 0x001ee40000300a00 */
[----:B------:R0:W-:Y:S02]  /*14450*/  STL [R1+0xcc], R13 ;  /* 0x0000cc0d01007387 */ /* 0x0001e40000100800 */
[----:B0-----:R-:W3:Y:S01]  /*14460*/  LDL.LU.64 R12, [R1+0xf40] ;  /* 0x000f4000010c7983 */ /* 0x001ee20000300a00 */
[----:B------:R-:W-:Y:S02]  /*14470*/  STL [R1+0xa4], R11 ;  /* 0x0000a40b01007387 */ /* 0x000fe40000100800 */
[----:B------:R0:W-:Y:S02]  /*14480*/  STL [R1+0xb8], R10 ;  /* 0x0000b80a01007387 */ /* 0x0001e40000100800 */
[----:B0-----:R-:W4:Y:S01]  /*14490*/  LDL.LU.64 R10, [R1+0xf48] ;  /* 0x000f4800010a7983 */ /* 0x001f220000300a00 */
[----:B------:R0:W-:Y:S03]  /*144a0*/  STL [R1+0x90], R9 ;  /* 0x0000900901007387 */ /* 0x0001e60000100800 */
[----:B0-----:R-:W4:Y:S01]  /*144b0*/  LDL.LU.64 R8, [R1+0xf50] ;  /* 0x000f500001087983 */ /* 0x001f220000300a00 */
[----:B------:R0:W-:Y:S03]  /*144c0*/  STL [R1+0x7c], R7 ;  /* 0x00007c0701007387 */ /* 0x0001e60000100800 */
[----:B0-----:R-:W4:Y:S01]  /*144d0*/  LDL.LU.64 R6, [R1+0xf58] ;  /* 0x000f580001067983 */ /* 0x001f220000300a00 */
[----:B------:R-:W-:Y:S02]  /*144e0*/  STL [R1+0x54], R29 ;  /* 0x0000541d01007387 */ /* 0x000fe40000100800 */
[----:B------:R0:W-:Y:S02]  /*144f0*/  STL [R1+0x68], R28 ;  /* 0x0000681c01007387 */ /* 0x0001e40000100800 */
[----:B0-----:R-:W4:Y:S04]  /*14500*/  LDL.LU.64 R28, [R1+0xf60] ;  /* 0x000f6000011c7983 */ /* 0x001f280000300a00 */
[----:B--2---:R-:W-:Y:S01]  /*14510*/  STL [R1+0x12f0], R17 ;  /* 0x0012f01101007387 */ /* 0x004fe20000100800 */
[----:B------:R0:W-:Y:S03]  /*14520*/  STL [R1+0x40], R16 ;  /* 0x0000401001007387 */ /* 0x0001e60000100800 */
[----:B0-----:R-:W2:Y:S01]  /*14530*/  LDL.LU.64 R16, [R1+0xf28] ;  /* 0x000f280001107983 */ /* 0x001ea20000300a00 */
[----:B------:R-:W-:Y:S02]  /*14540*/  STL [R1+0x18], R3 ;  /* 0x0000180301007387 */ /* 0x000fe40000100800 */
[----:B------:R0:W-:Y:S01]  /*14550*/  STL [R1+0x2c], R2 ;  /* 0x00002c0201007387 */ /* 0x0001e20000100800 */
[----:B-----5:R3:W5:Y:S04]  /*14560*/  LDG.E.U16 R15, [R14.64] ;  /* 0x000000060e0f7981 */ /* 0x020768000c1e1500 */
[----:B0-----:R-:W5:Y:S01]  /*14570*/  LDL.LU.64 R2, [R1+0xf68] ;  /* 0x000f680001027983 */ /* 0x001f620000300a00 */
[----:B------:R0:W-:Y:S03]  /*14580*/  STL [R1+0x12f4], R18 ;  /* 0x0012f41201007387 */ /* 0x0001e60000100800 */
[----:B---3--:R1:W3:Y:S04]  /*14590*/  LDG.E.U16 R14, [R24.64] ;  /* 0x00000006180e7981 */ /* 0x0082e8000c1e1500 */
[----:B------:R1:W3:Y:S04]  /*145a0*/  LDG.E.U16 R12, [R12.64] ;  /* 0x000000060c0c7981 */ /* 0x0002e8000c1e1500 */
[----:B0-----:R-:W3:Y:S04]  /*145b0*/  LDL.LU.64 R18, [R1+0xec0] ;  /* 0x000ec00001127983 */ /* 0x001ee80000300a00 */
[----:B----4-:R0:W4:Y:S04]  /*145c0*/  LDG.E.U16 R10, [R10.64] ;  /* 0x000000060a0a7981 */ /* 0x010128000c1e1500 */
[----:B--2---:R2:W2:Y:S04]  /*145d0*/  LDG.E.U16 R16, [R16.64] ;  /* 0x0000000610107981 */ /* 0x0044a8000c1e1500 */
[----:B---3--:R-:W3:Y:S04]  /*145e0*/  LDG.E.U16 R19, [R18.64] ;  /* 0x0000000612137981 */ /* 0x008ee8000c1e1500 */
[----:B---3--:R3:W-:Y:S04]  /*145f0*/  STL [R1+0x12f8], R19 ;  /* 0x0012f81301007387 */ /* 0x0087e80000100800 */
[----:B---3--:R-:W3:Y:S01]  /*14600*/  LDL.LU.64 R18, [R1+0xf20] ;  /* 0x000f200001127983 */ /* 0x008ee20000300a00 */
[----:B------:R0:W-:Y:S02]  /*14610*/  STL [R1+0x12fc], R20 ;  /* 0x0012fc1401007387 */ /* 0x0001e40000100800 */
[----:B------:R1:W-:Y:S01]  /*14620*/  STL [R1+0x4], R0 ;  /* 0x0000040001007387 */ /* 0x0003e20000100800 */
[----:B0-----:R-:W2:Y:S04]  /*14630*/  LDL.LU.64 R20, [R1+0xed0] ;  /* 0x000ed00001147983 */ /* 0x001ea80000300a00 */
[----:B-1----:R0:W4:Y:S04]  /*14640*/  LDG.E.U16 R0, [R4.64] ;  /* 0x0000000604007981 */ /* 0x002128000c1e1500 */
[----:B---3--:R1:W3:Y:S04]  /*14650*/  LDG.E.U16 R18, [R18.64] ;  /* 0x0000000612127981 */ /* 0x0082e8000c1e1500 */
[----:B-1----:R1:W3:Y:S04]  /*14660*/  LDG.E.U16 R19, [R8.64] ;  /* 0x0000000608137981 */ /* 0x0022e8000c1e1500 */
[----:B--2---:R-:W2:Y:S04]  /*14670*/  LDG.E.U16 R21, [R20.64] ;  /* 0x0000000614157981 */ /* 0x004ea8000c1e1500 */
[----:B--2---:R2:W-:Y:S04]  /*14680*/  STL [R1+0x1300], R21 ;  /* 0x0013001501007387 */ /* 0x0045e80000100800 */
[----:B--2---:R-:W2:Y:S01]  /*14690*/  LDL.LU.64 R20, [R1+0xf18] ;  /* 0x000f180001147983 */ /* 0x004ea20000300a00 */
[----:B------:R0:W-:Y:S03]  /*146a0*/  STL [R1+0x1304], R22 ;  /* 0x0013041601007387 */ /* 0x0001e60000100800 */
[----:B0-----:R-:W3:Y:S01]  /*146b0*/  LDL.LU.64 R22, [R1+0xf10] ;  /* 0x000f100001167983 */ /* 0x001ee20000300a00 */
[----:B------:R-:W3:Y:S02]  /*146c0*/  LDL.LU.64 R4, [R1+0x13b0] ;  /* 0x0013b00001047983 */ /* 0x000ee40000300a00 */
[----:B----4-:R3:W-:Y:S01]  /*146d0*/  STL [R1+0x168], R0 ;  /* 0x0001680001007387 */ /* 0x0107e20000100800 */
[----:B--2---:R-:W2:Y:S04]  /*146e0*/  LDG.E.U16 R21, [R20.64] ;  /* 0x0000000614157981 */ /* 0x004ea8000c1e1500 */
[----:B---3--:R0:W3:Y:S04]  /*146f0*/  LDG.E.U16 R0, [R4.64] ;  /* 0x0000000604007981 */ /* 0x0080e8000c1e1500 */
        /* <DEDUP_REMOVED lines=9> */
[----:B0-----:R-:W2:Y:S04]  /*14790*/  LDL.LU.64 R26, [R1+0x1398] ;  /* 0x00139800011a7983 */ /* 0x001ea80000300a00 */
[----:B---3--:R2:W-:Y:S04]  /*147a0*/  STL [R1+0x118], R0 ;  /* 0x0001180001007387 */ /* 0x0085e80000100800 */
[----:B--2---:R0:W2:Y:S04]  /*147b0*/  LDG.E.U16 R0, [R26.64] ;  /* 0x000000061a007981 */ /* 0x0040a8000c1e1500 */
[----:B0-----:R-:W3:Y:S04]  /*147c0*/  LDL.LU R27, [R1+0x1390] ;  /* 0x00139000011b7983 */ /* 0x001ee80000300800 */
[----:B------:R0:W3:Y:S04]  /*147d0*/  LDG.E.U16 R26, [R22.64] ;  /* 0x00000006161a7981 */ /* 0x0000e8000c1e1500 */
[----:B0-----:R-:W3:Y:S01]  /*147e0*/  LDL.LU.64 R22, [R1+0xf78] ;  /* 0x000f780001167983 */ /* 0x001ee20000300a00 */
[----:B------:R-:W4:Y:S03]  /*147f0*/  LDL.LU.64 R24, [R1+0xf80] ;  /* 0x000f800001187983 */ /* 0x000f260000300a00 */
[----:B--2---:R0:W-:Y:S04]  /*14800*/  STL [R1+0x104], R0 ;  /* 0x0001040001007387 */ /* 0x0041e80000100800 */
[----:B0-----:R5:W2:Y:S04]  /*14810*/  LDG.E.U16 R0, [R6.64] ;  /* 0x0000000606007981 */ /* 0x001aa8000c1e1500 */
[----:B---3--:R-:W3:Y:S04]  /*14820*/  LDG.E.U16 R23, [R22.64] ;  /* 0x0000000616177981 */ /* 0x008ee8000c1e1500 */
[----:B----4-:R-:W4:Y:S04]  /*14830*/  LDG.E.U16 R24, [R24.64] ;  /* 0x0000000618187981 */ /* 0x010f28000c1e1500 */
[----:B------:R0:W-:Y:S01]  /*14840*/  STL [R1+0xf0], R26 ;  /* 0x0000f01a01007387 */ /* 0x0001e20000100800 */
[----:B------:R1:W-:Y:S03]  /*14850*/  STL [R1+0xdc], R21 ;  /* 0x0000dc1501007387 */ /* 0x0003e60000100800 */
[----:B-----5:R5:W4:Y:S04]  /*14860*/  LDG.E.U16 R7, [R2.64] ;  /* 0x0000000602077981 */ /* 0x020b28000c1e1500 */
[----:B0-----:R0:W4:Y:S04]  /*14870*/  LDG.E.U16 R26, [R28.64] ;  /* 0x000000061c1a7981 */ /* 0x001128000c1e1500 */
[----:B-1----:R-:W4:Y:S01]  /*14880*/  LDL.LU.64 R20, [R1+0xf98] ;  /* 0x000f980001147983 */ /* 0x002f220000300a00 */
[----:B------:R1:W-:Y:S03]  /*14890*/  STL [R1+0xc8], R18 ;  /* 0x0000c81201007387 */ /* 0x0003e60000100800 */
[----:B-1----:R-:W4:Y:S01]  /*148a0*/  LDL.LU R18, [R1+0x304] ;  /* 0x0003040001127983 */ /* 0x002f220000300800 */
[----:B------:R-:W4:Y:S02]  /*148b0*/  LDL.LU R17, [R1+0x2fc] ;  /* 0x0002fc0001117983 */ /* 0x000f240000300800 */
[----:B------:R1:W-:Y:S02]  /*148c0*/  STL [R1+0xb4], R16 ;  /* 0x0000b41001007387 */ /* 0x0003e40000100800 */
[----:B-1----:R-:W4:Y:S01]  /*148d0*/  LDL.LU R16, [R1+0x2f4] ;  /* 0x0002f40001107983 */ /* 0x002f220000300800 */
[----:B------:R1:W-:Y:S03]  /*148e0*/  STL [R1+0xa0], R15 ;  /* 0x0000a00f01007387 */ /* 0x0003e60000100800 */
[----:B-1----:R-:W4:Y:S01]  /*148f0*/  LDL.LU R15, [R1+0x2ec] ;  /* 0x0002ec00010f7983 */ /* 0x002f220000300800 */
[----:B------:R1:W-:Y:S03]  /*14900*/  STL [R1+0x8c], R14 ;  /* 0x00008c0e01007387 */ /* 0x0003e60000100800 */
[----:B-1----:R-:W4:Y:S01]  /*14910*/  LDL.LU R14, [R1+0x2e4] ;  /* 0x0002e400010e7983 */ /* 0x002f220000300800 */
[----:B------:R-:W4:Y:S02]  /*14920*/  LDL.LU R13, [R1+0x2dc] ;  /* 0x0002dc00010d7983 */ /* 0x000f240000300800 */
[----:B------:R1:W-:Y:S02]  /*14930*/  STL [R1+0x78], R12 ;  /* 0x0000780c01007387 */ /* 0x0003e40000100800 */
[----:B-1----:R-:W4:Y:S01]  /*14940*/  LDL.LU R12, [R1+0x2d4] ;  /* 0x0002d400010c7983 */ /* 0x002f220000300800 */
[----:B------:R-:W4:Y:S02]  /*14950*/  LDL.LU R11, [R1+0x2cc] ;  /* 0x0002cc00010b7983 */ /* 0x000f240000300800 */
[----:B------:R1:W-:Y:S02]  /*14960*/  STL [R1+0x64], R10 ;  /* 0x0000640a01007387 */ /* 0x0003e40000100800 */
[----:B-1----:R-:W4:Y:S01]  /*14970*/  LDL.LU R10, [R1+0x2c4] ;  /* 0x0002c400010a7983 */ /* 0x002f220000300800 */
[----:B------:R-:W4:Y:S02]  /*14980*/  LDL.LU R9, [R1+0x2b8] ;  /* 0x0002b80001097983 */ /* 0x000f240000300800 */
[----:B------:R-:W4:Y:S02]  /*14990*/  LDL.LU R8, [R1+0x2ac] ;  /* 0x0002ac0001087983 */ /* 0x000f240000300800 */
[----:B------:R-:W4:Y:S01]  /*149a0*/  LDL.LU R6, [R1+0x2a0] ;  /* 0x0002a00001067983 */ /* 0x000f220000300800 */
[----:B0-----:R-:W4:Y:S01]  /*149b0*/  LDL.LU R28, [R1+0x294] ;  /* 0x00029400011c7983 */ /* 0x001f220000300800 */
[----:B------:R0:W-:Y:S02]  /*149c0*/  STL [R1+0x50], R19 ;  /* 0x0000501301007387 */ /* 0x0001e40000100800 */
[----:B-----5:R-:W5:Y:S02]  /*149d0*/  LDL.LU R2, [R1+0x288] ;  /* 0x0002880001027983 */ /* 0x020f640000300800 */
[----:B------:R-:W5:Y:S01]  /*149e0*/  LDL.LU R3, [R1+0x27c] ;  /* 0x00027c0001037983 */ /* 0x000f620000300800 */
[----:B0-----:R0:W5:Y:S04]  /*149f0*/  LDG.E.U16 R19, [R4.64] ;  /* 0x0000000604137981 */ /* 0x001168000c1e1500 */
[----:B0-----:R-:W5:Y:S04]  /*14a00*/  LDL.LU R4, [R1+0x270] ;  /* 0x0002700001047983 */ /* 0x001f680000300800 */
[----:B--2---:R0:W-:Y:S04]  /*14a10*/  STL [R1+0x3c], R0 ;  /* 0x00003c0001007387 */ /* 0x0041e80000100800 */
[----:B0-----:R-:W2:Y:S01]  /*14a20*/  LDL.LU R0, [R1+0x264] ;  /* 0x0002640001007983 */ /* 0x001ea20000300800 */
[----:B------:R-:W2:Y:S02]  /*14a30*/  LDL.LU R5, [R1+0x258] ;  /* 0x0002580001057983 */ /* 0x000ea40000300800 */
[----:B------:R-:W2:Y:S02]  /*14a40*/  LDL.LU R29, [R1+0x24c] ;  /* 0x00024c00011d7983 */ /* 0x000ea40000300800 */
[----:B---3--:R0:W-:Y:S02]  /*14a50*/  STL [R1+0x12d0], R23 ;  /* 0x0012d01701007387 */ /* 0x0081e40000100800 */
[----:B0-----:R-:W3:Y:S01]  /*14a60*/  LDL.LU.64 R22, [R1+0xf90] ;  /* 0x000f900001167983 */ /* 0x001ee20000300a00 */
[----:B----4-:R0:W-:Y:S03]  /*14a70*/  STL [R1+0x12d4], R24 ;  /* 0x0012d41801007387 */ /* 0x0101e60000100800 */
[----:B0-----:R-:W4:Y:S04]  /*14a80*/  LDL.LU.64 R24, [R1+0xf88] ;  /* 0x000f880001187983 */ /* 0x001f280000300a00 */
[----:B----4-:R-:W4:Y:S04]  /*14a90*/  LDG.E.U16 R25, [R24.64] ;  /* 0x0000000618197981 */ /* 0x010f28000c1e1500 */
[----:B----4-:R-:W-:Y:S01]  /*14aa0*/  STL [R1+0x12d8], R25 ;  /* 0x0012d81901007387 */ /* 0x010fe20000100800 */
[----:B------:R3:W-:Y:S02]  /*14ab0*/  STL [R1+0x28], R26 ;  /* 0x0000281a01007387 */ /* 0x0007e40000100800 */
[----:B------:R0:W-:Y:S01]  /*14ac0*/  STL [R1+0x14], R7 ;  /* 0x0000140701007387 */ /* 0x0001e20000100800 */
[----:B---3--:R-:W3:Y:S01]  /*14ad0*/  LDG.E.U16 R26, [R22.64] ;  /* 0x00000006161a7981 */ /* 0x008ee2000c1e1500 */
[----:B0-----:R-:W-:-:S02]  /*14ae0*/  LOP3.LUT R7, R27, 0x30, RZ, 0x3c, !PT ;  /* 0x000000301b077812 */ /* 0x001fc400078e3cff */
[----:B------:R-:W4:Y:S03]  /*14af0*/  LDG.E.U16 R27, [R20.64] ;  /* 0x00000006141b7981 */ /* 0x000f26000c1e1500 */
[----:B------:R-:W-:Y:S01]  /*14b00*/  STS.U16 [R7+0x8600], R18 ;  /* 0x0086001207007388 */ /* 0x000fe20000000400 */
[----:B------:R-:W-:Y:S02]  /*14b10*/  STS.U16 [R7+0x9600], R17 ;  /* 0x0096001107007388 */ /* 0x000fe40000000400 */
[----:B------:R-:W-:Y:S02]  /*14b20*/  STS.U16 [R7+0xa600], R16 ;  /* 0x00a6001007007388 */ /* 0x000fe40000000400 */
[----:B------:R-:W-:Y:S01]  /*14b30*/  STS.U16 [R7+0xb600], R15 ;  /* 0x00b6000f07007388 */ /* 0x000fe20000000400 */
[----:B------:R-:W-:Y:S01]  /*14b40*/  STS.U16 [R7+0xc600], R14 ;  /* 0x00c6000e07007388 */ /* 0x000fe20000000400 */
[----:B------:R-:W-:Y:S02]  /*14b50*/  STS.U16 [R7+0xd600], R13 ;  /* 0x00d6000d07007388 */ /* 0x000fe40000000400 */
[----:B------:R-:W-:Y:S02]  /*14b60*/  STS.U16 [R7+0xe600], R12 ;  /* 0x00e6000c07007388 */ /* 0x000fe40000000400 */
[----:B------:R-:W-:Y:S01]  /*14b70*/  STS.U16 [R7+0xf600], R11 ;  /* 0x00f6000b07007388 */ /* 0x000fe20000000400 */
[----:B------:R-:W-:Y:S01]  /*14b80*/  STS.U16 [R7+0x10600], R10 ;  /* 0x0106000a07007388 */ /* 0x000fe20000000400 */
[----:B------:R-:W-:Y:S02]  /*14b90*/  STS.U16 [R7+0x11600], R9 ;  /* 0x0116000907007388 */ /* 0x000fe40000000400 */
[----:B------:R0:W-:Y:S02]  /*14ba0*/  STS.U16 [R7+0x12600], R8 ;  /* 0x0126000807007388 */ /* 0x0001e40000000400 */
[----:B------:R1:W-:Y:S01]  /*14bb0*/  STS.U16 [R7+0x13600], R6 ;  /* 0x0136000607007388 */ /* 0x0003e20000000400 */
[----:B------:R-:W-:Y:S01]  /*14bc0*/  STS.U16 [R7+0x14600], R28 ;  /* 0x0146001c07007388 */ /* 0x000fe20000000400 */
[----:B-----5:R5:W-:Y:S03]  /*14bd0*/  STS.U16 [R7+0x15600], R2 ;  /* 0x0156000207007388 */ /* 0x020be60000000400 */
[----:B---3--:R-:W-:Y:S01]  /*14be0*/  STL [R1+0x12dc], R26 ;  /* 0x0012dc1a01007387 */ /* 0x008fe20000100800 */
[----:B----4-:R-:W-:Y:S02]  /*14bf0*/  STL [R1+0x12e0], R27 ;  /* 0x0012e01b01007387 */ /* 0x010fe40000100800 */
[----:B------:R-:W-:Y:S02]  /*14c00*/  STL [R1], R19 ;  /* 0x0000001301007387 */ /* 0x000fe40000100800 */
[----:B0-----:R-:W3:Y:S01]  /*14c10*/  LDL.LU R8, [R1+0x240] ;  /* 0x0002400001087983 */ /* 0x001ee20000300800 */
[----:B-1----:R-:W4:Y:S01]  /*14c20*/  LDL.LU R6, [R1+0x234] ;  /* 0x0002340001067983 */ /* 0x002f220000300800 */
[----:B-----5:R-:W5:Y:S03]  /*14c30*/  LDL.LU R2, [R1+0x21c] ;  /* 0x00021c0001027983 */ /* 0x020f660000300800 */
[----:B------:R-:W-:Y:S01]  /*14c40*/  STS.U16 [R7+0x16600], R3 ;  /* 0x0166000307007388 */ /* 0x000fe20000000400 */
[----:B------:R-:W-:Y:S02]  /*14c50*/  STS.U16 [R7+0x17600], R4 ;  /* 0x0176000407007388 */ /* 0x000fe40000000400 */
[----:B--2---:R-:W-:Y:S02]  /*14c60*/  STS.U16 [R7+0x18600], R0 ;  /* 0x0186000007007388 */ /* 0x004fe40000000400 */
[----:B------:R-:W-:Y:S01]  /*14c70*/  STS.U16 [R7+0x19600], R5 ;  /* 0x0196000507007388 */ /* 0x000fe20000000400 */
[----:B------:R-:W-:Y:S04]  /*14c80*/  STS.U16 [R7+0x1a600], R29 ;  /* 0x01a6001d07007388 */ /* 0x000fe80000000400 */
[----:B-----5:R0:W-:Y:S04]  /*14c90*/  STL [R1+0x138c], R2 ;  /* 0x00138c0201007387 */ /* 0x0201e80000100800 */
[----:B0-----:R-:W2:Y:S01]  /*14ca0*/  LDL.LU R2, [R1+0x228] ;  /* 0x0002280001027983 */ /* 0x001ea20000300800 */
[----:B------:R-:W5:Y:S02]  /*14cb0*/  LDL.LU R3, [R1+0x210] ;  /* 0x0002100001037983 */ /* 0x000f640000300800 */
[----:B------:R-:W5:Y:S02]  /*14cc0*/  LDL.LU R4, [R1+0x204] ;  /* 0x0002040001047983 */ /* 0x000f640000300800 */
[----:B------:R-:W5:Y:S01]  /*14cd0*/  LDL.LU R0, [R1+0x1f0] ;  /* 0x0001f00001007983 */ /* 0x000f620000300800 */
[----:B------:R-:W5:Y:S01]  /*14ce0*/  LDL.LU R5, [R1+0x1e8] ;  /* 0x0001e80001057983 */ /* 0x000f620000300800 */
        /* <DEDUP_REMOVED lines=19> */
[----:B------:R-:W5:Y:S04]  /*14e20*/  LDL.LU R10, [R1+0x4c] ;  /* 0x00004c00010a7983 */ /* 0x000f680000300800 */
[----:B---3--:R0:W-:Y:S01]  /*14e30*/  STS.U16 [R7+0x1b600], R8 ;  /* 0x01b6000807007388 */ /* 0x0081e20000000400 */
[----:B------:R-:W3:Y:S02]  /*14e40*/  LDL.LU R9, [R1+0x38] ;  /* 0x0000380001097983 */ /* 0x000ee40000300800 */
[----:B----4-:R1:W-:Y:S01]  /*14e50*/  STS.U16 [R7+0x1c600], R6 ;  /* 0x01c6000607007388 */ /* 0x0103e20000000400 */
[----:B0-----:R-:W3:Y:S01]  /*14e60*/  LDL.LU R8, [R1+0x24] ;  /* 0x0000240001087983 */ /* 0x001ee20000300800 */
[----:B-1----:R-:W3:Y:S03]  /*14e70*/  LDL.LU R6, [R1+0x10] ;  /* 0x0000100001067983 */ /* 0x002ee60000300800 */
[----:B--2---:R0:W-:Y:S04]  /*14e80*/  STS.U16 [R7+0x1d600], R2 ;  /* 0x01d6000207007388 */ /* 0x0041e80000000400 */
[----:B0-----:R-:W2:Y:S04]  /*14e90*/  LDL.LU R2, [R1+0x138c] ;  /* 0x00138c0001027983 */ /* 0x001ea80000300800 */
[----:B--2---:R0:W-:Y:S01]  /*14ea0*/  STS.U16 [R7+0x1e600], R2 ;  /* 0x01e6000207007388 */ /* 0x0041e20000000400 */
[----:B-----5:R1:W-:Y:S02]  /*14eb0*/  STS.U16 [R7+0x1f600], R3 ;  /* 0x01f6000307007388 */ /* 0x0203e40000000400 */
[----:B------:R2:W-:Y:S02]  /*14ec0*/  STS.U16 [R7+0x20600], R4 ;  /* 0x0206000407007388 */ /* 0x0005e40000000400 */
[----:B------:R5:W-:Y:S01]  /*14ed0*/  STS.U16 [R7+0x21600], R0 ;  /* 0x0216000007007388 */ /* 0x000be20000000400 */
[----:B------:R3:W-:Y:S01]  /*14ee0*/  STS.U16 [R7+0x22600], R5 ;  /* 0x0226000507007388 */ /* 0x0007e20000000400 */
[----:B------:R3:W-:Y:S03]  /*14ef0*/  STS.U16 [R7+0x23600], R29 ;  /* 0x0236001d07007388 */ /* 0x0007e60000000400 */
[----:B0-----:R-:W4:Y:S01]  /*14f00*/  LDL.LU R2, [R1+0x1388] ;  /* 0x0013880001027983 */ /* 0x001f220000300800 */
[----:B-1----:R-:W4:Y:S02]  /*14f10*/  LDL.LU R3, [R1+0x1384] ;  /* 0x0013840001037983 */ /* 0x002f240000300800 */
[----:B--2---:R-:W2:Y:S02]  /*14f20*/  LDL.LU R4, [R1+0x1380] ;  /* 0x0013800001047983 */ /* 0x004ea40000300800 */
[----:B-----5:R-:W5:Y:S01]  /*14f30*/  LDL.LU R0, [R1+0x137c] ;  /* 0x00137c0001007983 */ /* 0x020f620000300800 */
[----:B---3--:R-:W3:Y:S01]  /*14f40*/  LDL.LU R5, [R1+0x1378] ;  /* 0x0013780001057983 */ /* 0x008ee20000300800 */
[----:B------:R-:W2:Y:S03]  /*14f50*/  LDL.LU R29, [R1+0x1374] ;  /* 0x00137400011d7983 */ /* 0x000ea60000300800 */
[----:B------:R0:W-:Y:S04]  /*14f60*/  STS.U16 [R7+0x24600], R27 ;  /* 0x0246001b07007388 */ /* 0x0001e80000000400 */
[----:B0-----:R-:W2:Y:S01]  /*14f70*/  LDL.LU R27, [R1+0x808] ;  /* 0x00080800011b7983 */ /* 0x001ea20000300800 */
        /* <DEDUP_REMOVED lines=14> */
[----:B0-----:R-:W0:Y:S01]  /*15060*/  S2R R28, SR_TID.X ;  /* 0x00000000001c7919 */ /* 0x001e220000002100 */
[----:B------:R-:W-:Y:S02]  /*15070*/  STS.U16 [R7+0x33600], R13 ;  /* 0x0336000d07007388 */ /* 0x000fe40000000400 */
[----:B------:R1:W-:Y:S02]  /*15080*/  STS.U16 [R7+0x34600], R12 ;  /* 0x0346000c07007388 */ /* 0x0003e40000000400 */
[----:B------:R0:W-:Y:S01]  /*15090*/  STS.U16 [R7+0x35600], R11 ;  /* 0x0356000b07007388 */ /* 0x0001e20000000400 */
[----:B------:R0:W-:Y:S01]  /*150a0*/  STS.U16 [R7+0x36600], R10 ;  /* 0x0366000a07007388 */ /* 0x0001e20000000400 */
[----:B------:R-:W-:Y:S02]  /*150b0*/  STS.U16 [R7+0x37600], R9 ;  /* 0x0376000907007388 */ /* 0x000fe40000000400 */
[----:B------:R-:W-:Y:S02]  /*150c0*/  STS.U16 [R7+0x38600], R8 ;  /* 0x0386000807007388 */ /* 0x000fe40000000400 */
[----:B------:R-:W-:Y:S01]  /*150d0*/  STS.U16 [R7+0x39600], R6 ;  /* 0x0396000607007388 */ /* 0x000fe20000000400 */
[----:B0-----:R-:W-:-:S05]  /*150e0*/  LOP3.LUT R28, R28, 0xff, RZ, 0xc0, !PT ;  /* 0x000000ff1c1c7812 */ /* 0x001fca00078ec0ff */
[C---:B------:R-:W-:Y:S01]  /*150f0*/  IMAD.SHL.U32 R24, R28.reuse, 0x2, RZ ;  /* 0x000000021c187824 */ /* 0x040fe200078e00ff */
[----:B------:R-:W-:-:S04]  /*15100*/  SHF.L.U32 R28, R28, 0x1, RZ ;  /* 0x000000011c1c7819 */ /* 0x000fc800000006ff */
[----:B-1----:R-:W-:Y:S01]  /*15110*/  LOP3.LUT R12, R24, 0x40, RZ, 0x3c, !PT ;  /* 0x00000040180c7812 */ /* 0x002fe200078e3cff */
[----:B--2---:R0:W-:Y:S01]  /*15120*/  STL [R1+0x1370], R27 ;  /* 0x0013701b01007387 */ /* 0x0041e20000100800 */
[----:B------:R-:W2:Y:S02]  /*15130*/  LDL.LU R26, [R1+0x3a0] ;  /* 0x0003a000011a7983 */ /* 0x000ea40000300800 */
[----:B------:R-:W2:Y:S02]  /*15140*/  LDL.LU R25, [R1+0xfb0] ;  /* 0x000fb00001197983 */ /* 0x000ea40000300800 */
[----:B------:R-:W2:Y:S01]  /*15150*/  LDL.LU R23, [R1+0x9ec] ;  /* 0x0009ec0001177983 */ /* 0x000ea20000300800 */
[----:B------:R-:W2:Y:S01]  /*15160*/  LDL.LU R22, [R1+0x9c4] ;  /* 0x0009c40001167983 */ /* 0x000ea20000300800 */
        /* <DEDUP_REMOVED lines=11> */
[----:B0-----:R-:W-:Y:S01]  /*15220*/  LOP3.LUT R27, R28, 0x30, RZ, 0x3c, !PT ;  /* 0x000000301c1b7812 */ /* 0x001fe200078e3cff */
[----:B------:R-:W2:Y:S01]  /*15230*/  LDL.LU R9, [R1+0x878] ;  /* 0x0008780001097983 */ /* 0x000ea20000300800 */
[----:B------:R-:W2:Y:S02]  /*15240*/  LDL.LU R8, [R1+0x848] ;  /* 0x0008480001087983 */ /* 0x000ea40000300800 */
[----:B------:R-:W2:Y:S02]  /*15250*/  LDL.LU R7, [R1+0x824] ;  /* 0x0008240001077983 */ /* 0x000ea40000300800 */
[----:B------:R-:W2:Y:S01]  /*15260*/  LDL.LU R6, [R1+0x810] ;  /* 0x0008100001067983 */ /* 0x000ea20000300800 */
[----:B------:R-:W2:Y:S04]  /*15270*/  LDL.LU R28, [R1+0x420] ;  /* 0x00042000011c7983 */ /* 0x000ea80000300800 */
[----:B------:R0:W-:Y:S01]  /*15280*/  STS.U16 [R27+0x3a600], R29 ;  /* 0x03a6001d1b007388 */ /* 0x0001e20000000400 */
[----:B---3--:R1:W-:Y:S02]  /*15290*/  STS.U16 [R27+0x3b600], R5 ;  /* 0x03b600051b007388 */ /* 0x0083e40000000400 */
[----:B-----5:R-:W-:Y:S02]  /*152a0*/  STS.U16 [R27+0x3c600], R0 ;  /* 0x03c600001b007388 */ /* 0x020fe40000000400 */
[----:B------:R-:W-:Y:S01]  /*152b0*/  STS.U16 [R27+0x3d600], R4 ;  /* 0x03d600041b007388 */ /* 0x000fe20000000400 */
[----:B----4-:R-:W-:Y:S04]  /*152c0*/  STS.U16 [R27+0x3e600], R3 ;  /* 0x03e600031b007388 */ /* 0x010fe80000000400 */
[----:B0-----:R-:W3:Y:S01]  /*152d0*/  LDL.LU R29, [R1+0x9b0] ;  /* 0x0009b000011d7983 */ /* 0x001ee20000300800 */
[----:B-1----:R-:W4:Y:S02]  /*152e0*/  LDL.LU R5, [R1+0xa84] ;  /* 0x000a840001057983 */ /* 0x002f240000300800 */
[----:B------:R0:W-:Y:S02]  /*152f0*/  STL [R1+0x1360], R24 ;  /* 0x0013601801007387 */ /* 0x0001e40000100800 */
[----:B0-----:R-:W5:Y:S01]  /*15300*/  LDL.LU R24, [R1+0x3e4] ;  /* 0x0003e40001187983 */ /* 0x001f620000300800 */
[----:B------:R-:W2:Y:S02]  /*15310*/  LDL.LU R0, [R1+0x9d8] ;  /* 0x0009d80001007983 */ /* 0x000ea40000300800 */
[----:B------:R-:W2:Y:S02]  /*15320*/  LDL.LU R4, [R1+0x840] ;  /* 0x0008400001047983 */ /* 0x000ea40000300800 */
[----:B------:R-:W2:Y:S01]  /*15330*/  LDL.LU R3, [R1+0x308] ;  /* 0x0003080001037983 */ /* 0x000ea20000300800 */
[----:B------:R0:W-:Y:S04]  /*15340*/  STS.U16 [R27+0x3f600], R2 ;  /* 0x03f600021b007388 */ /* 0x0001e80000000400 */
[----:B0-----:R-:W3:Y:S04]  /*15350*/  LDL.LU R27, [R1+0x1370] ;  /* 0x00137000011b7983 */ /* 0x001ee80000300800 */
[----:B--2---:R-:W-:Y:S01]  /*15360*/  STS.U16 [R12+0x800], R3 ;  /* 0x000800030c007388 */ /* 0x004fe20000000400 */
[----:B------:R-:W-:Y:S02]  /*15370*/  STS.U16 [R12+0x1800], R4 ;  /* 0x001800040c007388 */ /* 0x000fe40000000400 */
[----:B------:R-:W-:Y:S02]  /*15380*/  STS.U16 [R12+0x2800], R0 ;  /* 0x002800000c007388 */ /* 0x000fe40000000400 */
[----:B-----5:R0:W-:Y:S02]  /*15390*/  STS.U16 [R12+0x3800], R24 ;  /* 0x003800180c007388 */ /* 0x0201e40000000400 */
[----:B0-----:R-:W2:Y:S04]  /*153a0*/  LDL.LU R24, [R1+0x38c] ;  /* 0x00038c0001187983 */ /* 0x001ea80000300800 */
[----:B--2---:R0:W-:Y:S04]  /*153b0*/  STL [R1+0x1364], R24 ;  /* 0x0013641801007387 */ /* 0x0041e80000100800 */
[----:B0-----:R-:W2:Y:S04]  /*153c0*/  LDL.LU R24, [R1+0x3b8] ;  /* 0x0003b80001187983 */ /* 0x001ea80000300800 */
[----:B--2---:R0:W-:Y:S04]  /*153d0*/  STL [R1+0x1368], R24 ;  /* 0x0013681801007387 */ /* 0x0041e80000100800 */
[----:B0-----:R-:W2:Y:S04]  /*153e0*/  LDL.LU R24, [R1+0x3d4] ;  /* 0x0003d40001187983 */ /* 0x001ea80000300800 */
[----:B----4-:R-:W-:Y:S01]  /*153f0*/  STS.U16 [R12+0x4800], R5 ;  /* 0x004800050c007388 */ /* 0x010fe20000000400 */
[----:B---3--:R-:W-:Y:S02]  /*15400*/  STS.U16 [R12+0x5800], R29 ;  /* 0x0058001d0c007388 */ /* 0x008fe40000000400 */
        /* <DEDUP_REMOVED lines=19> */
[----:B------:R-:W-:Y:S03]  /*15540*/  STS.U16 [R12+0x19800], R6 ;  /* 0x019800060c007388 */ /* 0x000fe60000000400 */
[----:B--2---:R0:W-:Y:S04]  /*15550*/  STL [R1+0x136c], R24 ;  /* 0x00136c1801007387 */ /* 0x0041e80000100800 */
[----:B0-----:R-:W2:Y:S01]  /*15560*/  LDL.LU R24, [R1+0x400] ;  /* 0x0004000001187983 */ /* 0x001ea20000300800 */
[----:B------:R-:W3:Y:S02]  /*15570*/  LDL.LU R10, [R1+0x36c] ;  /* 0x00036c00010a7983 */ /* 0x000ee40000300800 */
[----:B------:R-:W4:Y:S02]  /*15580*/  LDL.LU R9, [R1+0x200] ;  /* 0x0002000001097983 */ /* 0x000f240000300800 */
[----:B------:R-:W5:Y:S01]  /*15590*/  LDL.LU R8, [R1+0x1ec] ;  /* 0x0001ec0001087983 */ /* 0x000f620000300800 */
[----:B------:R-:W3:Y:S04]  /*155a0*/  LDL.LU R7, [R1+0x1c4] ;  /* 0x0001c40001077983 */ /* 0x000ee80000300800 */
[----:B------:R0:W-:Y:S01]  /*155b0*/  STS.U16 [R12+0x1a800], R28 ;  /* 0x01a8001c0c007388 */ /* 0x0001e20000000400 */
[----:B------:R-:W3:Y:S03]  /*155c0*/  LDL.LU R6, [R1+0x1b4] ;  /* 0x0001b40001067983 */ /* 0x000ee60000300800 */
[----:B0-----:R-:W3:Y:S01]  /*155d0*/  LDL.LU R28, [R1+0x1a4] ;  /* 0x0001a400011c7983 */ /* 0x001ee20000300800 */
[----:B------:R-:W3:Y:S02]  /*155e0*/  LDL.LU R2, [R1+0x194] ;  /* 0x0001940001027983 */ /* 0x000ee40000300800 */
[----:B------:R-:W3:Y:S02]  /*155f0*/  LDL.LU R3, [R1+0x184] ;  /* 0x0001840001037983 */ /* 0x000ee40000300800 */
[----:B------:R-:W3:Y:S01]  /*15600*/  LDL.LU R4, [R1+0x174] ;  /* 0x0001740001047983 */ /* 0x000ee20000300800 */
[----:B------:R-:W3:Y:S01]  /*15610*/  LDL.LU R0, [R1+0x160] ;  /* 0x0001600001007983 */ /* 0x000ee20000300800 */
        /* <DEDUP_REMOVED lines=16> */
[----:B------:R-:W3:Y:S03]  /*15720*/  LDL.LU R11, [R1+0xc] ;  /* 0x00000c00010b7983 */ /* 0x000ee60000300800 */
[----:B--2---:R0:W-:Y:S04]  /*15730*/  STS.U16 [R12+0x1b800], R24 ;  /* 0x01b800180c007388 */ /* 0x0041e80000000400 */
[----:B0-----:R-:W2:Y:S04]  /*15740*/  LDL.LU R24, [R1+0x136c] ;  /* 0x00136c0001187983 */ /* 0x001ea80000300800 */
[----:B--2---:R0:W-:Y:S04]  /*15750*/  STS.U16 [R12+0x1c800], R24 ;  /* 0x01c800180c007388 */ /* 0x0041e80000000400 */
[----:B0-----:R-:W2:Y:S04]  /*15760*/  LDL.LU R24, [R1+0x1368] ;  /* 0x0013680001187983 */ /* 0x001ea80000300800 */
[----:B--2---:R0:W-:Y:S04]  /*15770*/  STS.U16 [R12+0x1d800], R24 ;  /* 0x01d800180c007388 */ /* 0x0041e80000000400 */
[----:B0-----:R-:W2:Y:S04]  /*15780*/  LDL.LU R24, [R1+0x1364] ;  /* 0x0013640001187983 */ /* 0x001ea80000300800 */
[----:B--2---:R0:W-:Y:S01]  /*15790*/  STS.U16 [R12+0x1e800], R24 ;  /* 0x01e800180c007388 */ /* 0x0041e20000000400 */
[----:B---3--:R1:W-:Y:S02]  /*157a0*/  STS.U16 [R12+0x1f800], R10 ;  /* 0x01f8000a0c007388 */ /* 0x0083e40000000400 */
[----:B----4-:R2:W-:Y:S02]  /*157b0*/  STS.U16 [R12+0x20800], R9 ;  /* 0x020800090c007388 */ /* 0x0105e40000000400 */
[----:B-----5:R3:W-:Y:S01]  /*157c0*/  STS.U16 [R12+0x21800], R8 ;  /* 0x021800080c007388 */ /* 0x0207e20000000400 */
        /* <DEDUP_REMOVED lines=9> */
[----:B------:R1:W-:Y:S03]  /*15860*/  STS.U16 [R12+0x25800], R2 ;  /* 0x025800020c007388 */ /* 0x0003e60000000400 */
[----:B0-----:R-:W2:Y:S01]  /*15870*/  LDL.LU R28, [R1+0x1348] ;  /* 0x00134800011c7983 */ /* 0x001ea20000300800 */
[----:B-1----:R-:W2:Y:S02]  /*15880*/  LDL.LU R2, [R1+0x7f8] ;  /* 0x0007f80001027983 */ /* 0x002ea40000300800 */
[----:B------:R0:W-:Y:S02]  /*15890*/  STS.U16 [R12+0x26800], R3 ;  /* 0x026800030c007388 */ /* 0x0001e40000000400 */
[----:B------:R1:W-:Y:S01]  /*158a0*/  STS.U16 [R12+0x27800], R4 ;  /* 0x027800040c007388 */ /* 0x0003e20000000400 */
[----:B------:R-:W-:Y:S01]  /*158b0*/  STS.U16 [R12+0x28800], R0 ;  /* 0x028800000c007388 */ /* 0x000fe20000000400 */
[----:B------:R0:W-:Y:S02]  /*158c0*/  STS.U16 [R12+0x29800], R5 ;  /* 0x029800050c007388 */ /* 0x0001e40000000400 */
[----:B------:R0:W-:Y:S02]  /*158d0*/  STS.U16 [R12+0x2a800], R29 ;  /* 0x02a8001d0c007388 */ /* 0x0001e40000000400 */
[----:B------:R0:W-:Y:S01]  /*158e0*/  STS.U16 [R12+0x2b800], R27 ;  /* 0x02b8001b0c007388 */ /* 0x0001e20000000400 */
[----:B------:R0:W-:Y:S01]  /*158f0*/  STS.U16 [R12+0x2c800], R26 ;  /* 0x02c8001a0c007388 */ /* 0x0001e20000000400 */
        /* <DEDUP_REMOVED lines=9> */
[----:B------:R-:W-:Y:S02]  /*15990*/  STS.U16 [R12+0x36800], R15 ;  /* 0x0368000f0c007388 */ /* 0x000fe40000000400 */
[----:B------:R-:W-:Y:S01]  /*159a0*/  STS.U16 [R12+0x37800], R14 ;  /* 0x0378000e0c007388 */ /* 0x000fe20000000400 */
[----:B------:R-:W-:Y:S01]  /*159b0*/  STS.U16 [R12+0x38800], R13 ;  /* 0x0388000d0c007388 */ /* 0x000fe20000000400 */
[----:B------:R-:W-:Y:S03]  /*159c0*/  STS.U16 [R12+0x39800], R11 ;  /* 0x0398000b0c007388 */ /* 0x000fe60000000400 */
[----:B--2---:R5:W-:Y:S01]  /*159d0*/  STL [R1+0x1344], R2 ;  /* 0x0013440201007387 */ /* 0x004be20000100800 */
[----:B0-----:R-:W2:Y:S02]  /*159e0*/  LDL.LU R3, [R1+0x39c] ;  /* 0x00039c0001037983 */ /* 0x001ea40000300800 */
[----:B-1----:R-:W2:Y:S02]  /*159f0*/  LDL.LU R4, [R1+0x328] ;  /* 0x0003280001047983 */ /* 0x002ea40000300800 */
        /* <DEDUP_REMOVED lines=13> */
[C---:B-----5:R-:W-:Y:S01]  /*15ad0*/  LOP3.LUT R2, R24.reuse, 0x40, RZ, 0x3c, !PT ;  /* 0x0000004018027812 */ /* 0x060fe200078e3cff */
[----:B------:R-:W5:Y:S01]  /*15ae0*/  LDL.LU R15, [R1+0x350] ;  /* 0x00035000010f7983 */ /* 0x000f620000300800 */
[----:B------:R-:W2:Y:S02]  /*15af0*/  LDL.LU R14, [R1+0x34c] ;  /* 0x00034c00010e7983 */ /* 0x000ea40000300800 */
[----:B------:R-:W2:Y:S02]  /*15b00*/  LDL.LU R13, [R1+0x348] ;  /* 0x00034800010d7983 */ /* 0x000ea40000300800 */
[----:B------:R-:W2:Y:S01]  /*15b10*/  LDL.LU R12, [R1+0x344] ;  /* 0x00034400010c7983 */ /* 0x000ea20000300800 */
[----:B------:R-:W2:Y:S04]  /*15b20*/  LDL.LU R11, [R1+0x340] ;  /* 0x00034000010b7983 */ /* 0x000ea80000300800 */
[----:B------:R0:W-:Y:S01]  /*15b30*/  STS.U16 [R2+0x3a800], R28 ;  /* 0x03a8001c02007388 */ /* 0x0001e20000000400 */
[----:B------:R1:W-:Y:S02]  /*15b40*/  STS.U16 [R2+0x3b800], R6 ;  /* 0x03b8000602007388 */ /* 0x0003e40000000400 */
[----:B----4-:R4:W-:Y:S02]  /*15b50*/  STS.U16 [R2+0x3c800], R7 ;  /* 0x03c8000702007388 */ /* 0x0109e40000000400 */
[----:B---3--:R3:W-:Y:S01]  /*15b60*/  STS.U16 [R2+0x3d800], R8 ;  /* 0x03d8000802007388 */ /* 0x0087e20000000400 */
[----:B------:R3:W-:Y:S01]  /*15b70*/  STS.U16 [R2+0x3e800], R9 ;  /* 0x03e8000902007388 */ /* 0x0007e20000000400 */
[----:B------:R3:W-:Y:S03]  /*15b80*/  STS.U16 [R2+0x3f800], R10 ;  /* 0x03f8000a02007388 */ /* 0x0007e60000000400 */
[----:B0-----:R-:W2:Y:S01]  /*15b90*/  LDL.LU R28, [R1+0x87c] ;  /* 0x00087c00011c7983 */ /* 0x001ea20000300800 */
[----:B-1----:R-:W2:Y:S02]  /*15ba0*/  LDL.LU R6, [R1+0xa80] ;  /* 0x000a800001067983 */ /* 0x002ea40000300800 */
[----:B----4-:R-:W4:Y:S02]  /*15bb0*/  LDL.LU R7, [R1+0x3d0] ;  /* 0x0003d00001077983 */ /* 0x010f240000300800 */
[----:B---3--:R-:W3:Y:S01]  /*15bc0*/  LDL.LU R8, [R1+0x9c8] ;  /* 0x0009c80001087983 */ /* 0x008ee20000300800 */
[----:B------:R-:W2:Y:S01]  /*15bd0*/  LDL.LU R9, [R1+0x80c] ;  /* 0x00080c0001097983 */ /* 0x000ea20000300800 */
[----:B------:R-:W2:Y:S02]  /*15be0*/  LDL.LU R2, [R1+0x1344] ;  /* 0x0013440001027983 */ /* 0x000ea40000300800 */
[----:B------:R-:W2:Y:S01]  /*15bf0*/  LDL.LU R10, [R1+0x9dc] ;  /* 0x0009dc00010a7983 */ /* 0x000ea20000300800 */
[----:B------:R-:W-:Y:S01]  /*15c00*/  LOP3.LUT R0, R24, 0x50, RZ, 0x3c, !PT ;  /* 0x0000005018007812 */ /* 0x000fe200078e3cff */
[----:B------:R0:W-:Y:S04]  /*15c10*/  STL [R1+0x1334], R24 ;  /* 0x0013341801007387 */ /* 0x0001e80000100800 */
[----:B0-----:R-:W2:Y:S04]  /*15c20*/  LDL.LU R24, [R1+0x330] ;  /* 0x0003300001187983 */ /* 0x001ea80000300800 */
[----:B--2---:R0:W-:Y:S04]  /*15c30*/  STL [R1+0x1338], R24 ;  /* 0x0013381801007387 */ /* 0x0041e80000100800 */
[----:B0-----:R-:W2:Y:S04]  /*15c40*/  LDL.LU R24, [R1+0x334] ;  /* 0x0003340001187983 */ /* 0x001ea80000300800 */
[----:B--2---:R0:W-:Y:S04]  /*15c50*/  STL [R1+0x133c], R24 ;  /* 0x00133c1801007387 */ /* 0x0041e80000100800 */
[----:B0-----:R-:W2:Y:S04]  /*15c60*/  LDL.LU R24, [R1+0x338] ;  /* 0x0003380001187983 */ /* 0x001ea80000300800 */
[----:B------:R-:W-:Y:S01]  /*15c70*/  STS.U16 [R0+0xa00], R10 ;  /* 0x000a000a00007388 */ /* 0x000fe20000000400 */
[----:B------:R-:W-:Y:S02]  /*15c80*/  STS.U16 [R0+0x1a00], R9 ;  /* 0x001a000900007388 */ /* 0x000fe40000000400 */
[----:B---3--:R-:W-:Y:S02]  /*15c90*/  STS.U16 [R0+0x2a00], R8 ;  /* 0x002a000800007388 */ /* 0x008fe40000000400 */
[----:B----4-:R-:W-:Y:S01]  /*15ca0*/  STS.U16 [R0+0x3a00], R7 ;  /* 0x003a000700007388 */ /* 0x010fe20000000400 */
        /* <DEDUP_REMOVED lines=18> */
[----:B-----5:R-:W-:Y:S02]  /*15dd0*/  STS.U16 [R0+0x16a00], R15 ;  /* 0x016a000f00007388 */ /* 0x020fe40000000400 */
[----:B------:R-:W-:Y:S01]  /*15de0*/  STS.U16 [R0+0x17a00], R14 ;  /* 0x017a000e00007388 */ /* 0x000fe20000000400 */
[----:B--2---:R0:W-:Y:S04]  /*15df0*/  STL [R1+0x1340], R24 ;  /* 0x0013401801007387 */ /* 0x0041e80000100800 */
[----:B0-----:R-:W2:Y:S01]  /*15e00*/  LDL.LU R24, [R1+0x33c] ;  /* 0x00033c0001187983 */ /* 0x001ea20000300800 */
[----:B------:R-:W3:Y:S02]  /*15e10*/  LDL.LU R16, [R1+0x32c] ;  /* 0x00032c0001107983 */ /* 0x000ee40000300800 */
[----:B------:R-:W4:Y:S01]  /*15e20*/  LDL.LU R15, [R1+0x1fc] ;  /* 0x0001fc00010f7983 */ /* 0x000f220000300800 */
[----:B------:R0:W-:Y:S01]  /*15e30*/  STS.U16 [R0+0x18a00], R13 ;  /* 0x018a000d00007388 */ /* 0x0001e20000000400 */
[----:B------:R-:W5:Y:S02]  /*15e40*/  LDL.LU R14, [R1+0x1d0] ;  /* 0x0001d000010e7983 */ /* 0x000f640000300800 */
[----:B------:R1:W-:Y:S02]  /*15e50*/  STS.U16 [R0+0x19a00], R12 ;  /* 0x019a000c00007388 */ /* 0x0003e40000000400 */
[----:B------:R1:W-:Y:S01]  /*15e60*/  STS.U16 [R0+0x1aa00], R11 ;  /* 0x01aa000b00007388 */ /* 0x0003e20000000400 */
[----:B0-----:R-:W3:Y:S01]  /*15e70*/  LDL.LU R13, [R1+0x1c0] ;  /* 0x0001c000010d7983 */ /* 0x001ee20000300800 */
[----:B-1----:R-:W3:Y:S02]  /*15e80*/  LDL.LU R12, [R1+0x1b0] ;  /* 0x0001b000010c7983 */ /* 0x002ee40000300800 */
        /* <DEDUP_REMOVED lines=59> */
[----:B------:R-:W-:Y:S02]  /*16240*/  STS.U16 [R0+0x35a00], R21 ;  /* 0x035a001500007388 */ /* 0x000fe40000000400 */
        /* <DEDUP_REMOVED lines=113> */
[----:B------:R2:W-:Y:S02]  /*16960*/  STS.U16 [R0+0x23c00], R18 ;  /* 0x023c001200007388 */ /* 0x0005e40000000400 */
[----:B------:R0:W-:Y:S02]  /*16970*/  STS.U16 [R0+0x24c00], R17 ;  /* 0x024c001100007388 */ /* 0x0001e40000000400 */
        /* <DEDUP_REMOVED lines=13> */
[----:B------:R-:W-:Y:S04]  /*16a50*/  STS.U16 [R0+0x32c00], R3 ;  /* 0x032c000300007388 */ /* 0x000fe80000000400 */
[----:B0-----:R-:W5:Y:S01]  /*16a60*/  LDL.LU R24, [R1+0x1308] ;  /* 0x0013080001187983 */ /* 0x001f620000300800 */
[----:B------:R-:W-:Y:S02]  /*16a70*/  STS.U16 [R0+0x33c00], R4 ;  /* 0x033c000400007388 */ /* 0x000fe40000000400 */
[----:B-1----:R-:W5:Y:S02]  /*16a80*/  LDL.LU R22, [R1+0x1304] ;  /* 0x0013040001167983 */ /* 0x002f640000300800 */
[----:B------:R-:W-:Y:S01]  /*16a90*/  STS.U16 [R0+0x34c00], R5 ;  /* 0x034c000500007388 */ /* 0x000fe20000000400 */
[----:B--2---:R-:W2:Y:S04]  /*16aa0*/  LDL.LU R21, [R1+0x1300] ;  /* 0x0013000001157983 */ /* 0x004ea80000300800 */
[----:B------:R-:W-:Y:S01]  /*16ab0*/  STS.U16 [R0+0x35c00], R29 ;  /* 0x035c001d00007388 */ /* 0x000fe20000000400 */
[----:B---3--:R-:W3:Y:S02]  /*16ac0*/  LDL.LU R20, [R1+0x12fc] ;  /* 0x0012fc0001147983 */ /* 0x008ee40000300800 */
[----:B------:R-:W-:Y:S02]  /*16ad0*/  STS.U16 [R0+0x36c00], R27 ;  /* 0x036c001b00007388 */ /* 0x000fe40000000400 */
[----:B----4-:R-:W4:Y:S01]  /*16ae0*/  LDL.LU R19, [R1+0x12f8] ;  /* 0x0012f80001137983 */ /* 0x010f220000300800 */
[----:B------:R-:W-:Y:S04]  /*16af0*/  STS.U16 [R0+0x37c00], R26 ;  /* 0x037c001a00007388 */ /* 0x000fe80000000400 */
[----:B------:R-:W2:Y:S01]  /*16b00*/  LDL.LU R18, [R1+0x12f4] ;  /* 0x0012f40001127983 */ /* 0x000ea20000300800 */
[----:B------:R-:W-:Y:S02]  /*16b10*/  STS.U16 [R0+0x38c00], R25 ;  /* 0x038c001900007388 */ /* 0x000fe40000000400 */
[----:B------:R-:W2:Y:S02]  /*16b20*/  LDL.LU R17, [R1+0x12f0] ;  /* 0x0012f00001117983 */ /* 0x000ea40000300800 */
[----:B------:R0:W-:Y:S02]  /*16b30*/  STS.U16 [R0+0x39c00], R23 ;  /* 0x039c001700007388 */ /* 0x0001e40000000400 */
[----:B0-----:R-:W3:Y:S04]  /*16b40*/  LDL.LU R23, [R1+0x388] ;  /* 0x0003880001177983 */ /* 0x001ee80000300800 */
[----:B--2---:R-:W-:Y:S01]  /*16b50*/  STS.U16 [R0+0x3ac00], R17 ;  /* 0x03ac001100007388 */ /* 0x004fe20000000400 */
[----:B------:R0:W-:Y:S03]  /*16b60*/  STS.U16 [R0+0x3bc00], R18 ;  /* 0x03bc001200007388 */ /* 0x0001e60000000400 */
[----:B---3--:R5:W-:Y:S01]  /*16b70*/  STL [R1+0x12ec], R23 ;  /* 0x0012ec1701007387 */ /* 0x008be20000100800 */
[----:B0-----:R-:W2:Y:S02]  /*16b80*/  LDL.LU R18, [R1+0x9e8] ;  /* 0x0009e80001127983 */ /* 0x001ea40000300800 */
[----:B------:R-:W3:Y:S02]  /*16b90*/  LDL.LU R17, [R1+0x858] ;  /* 0x0008580001117983 */ /* 0x000ee40000300800 */
        /* <DEDUP_REMOVED lines=15> */
[----:B------:R-:W2:Y:S01]  /*16c90*/  LDL.LU R5, [R1+0x280] ;  /* 0x0002800001057983 */ /* 0x000ea20000300800 */
[C---:B-----5:R-:W-:Y:S01]  /*16ca0*/  LOP3.LUT R23, R24.reuse, 0x60, RZ, 0x3c, !PT ;  /* 0x0000006018177812 */ /* 0x060fe200078e3cff */
[----:B------:R-:W5:Y:S01]  /*16cb0*/  LDL.LU R29, [R1+0x274] ;  /* 0x00027400011d7983 */ /* 0x000f620000300800 */
[----:B------:R-:W2:Y:S02]  /*16cc0*/  LDL.LU R27, [R1+0x268] ;  /* 0x00026800011b7983 */ /* 0x000ea40000300800 */
[----:B------:R-:W2:Y:S01]  /*16cd0*/  LDL.LU R26, [R1+0x25c] ;  /* 0x00025c00011a7983 */ /* 0x000ea20000300800 */
[----:B------:R-:W-:Y:S01]  /*16ce0*/  LOP3.LUT R0, R24, 0x70, RZ, 0x3c, !PT ;  /* 0x0000007018007812 */ /* 0x000fe200078e3cff */
[----:B------:R-:W2:Y:S01]  /*16cf0*/  LDL.LU R25, [R1+0x250] ;  /* 0x0002500001197983 */ /* 0x000ea20000300800 */
[----:B------:R-:W2:Y:S03]  /*16d00*/  LDL.LU R24, [R1+0x244] ;  /* 0x0002440001187983 */ /* 0x000ea60000300800 */
[----:B----4-:R0:W-:Y:S01]  /*16d10*/  STS.U16 [R23+0x3cc00], R19 ;  /* 0x03cc001317007388 */ /* 0x0101e20000000400 */
[----:B------:R1:W-:Y:S02]  /*16d20*/  STS.U16 [R23+0x3dc00], R20 ;  /* 0x03dc001417007388 */ /* 0x0003e40000000400 */
[----:B------:R4:W-:Y:S02]  /*16d30*/  STS.U16 [R23+0x3ec00], R21 ;  /* 0x03ec001517007388 */ /* 0x0009e40000000400 */
[----:B------:R4:W-:Y:S01]  /*16d40*/  STS.U16 [R23+0x3fc00], R22 ;  /* 0x03fc001617007388 */ /* 0x0009e20000000400 */
[----:B0-----:R-:W2:Y:S01]  /*16d50*/  LDL.LU R19, [R1+0x86c] ;  /* 0x00086c0001137983 */ /* 0x001ea20000300800 */
[----:B-1----:R-:W2:Y:S02]  /*16d60*/  LDL.LU R20, [R1+0x3b4] ;  /* 0x0003b40001147983 */ /* 0x002ea40000300800 */
[----:B----4-:R-:W4:Y:S02]  /*16d70*/  LDL.LU R21, [R1+0x3ec] ;  /* 0x0003ec0001157983 */ /* 0x010f240000300800 */
[----:B------:R-:W2:Y:S01]  /*16d80*/  LDL.LU R23, [R1+0x12ec] ;  /* 0x0012ec0001177983 */ /* 0x000ea20000300800 */
[----:B----4-:R-:W-:Y:S01]  /*16d90*/  STS.U16 [R0+0xe00], R21 ;  /* 0x000e001500007388 */ /* 0x010fe20000000400 */
[----:B--2---:R-:W-:Y:S02]  /*16da0*/  STS.U16 [R0+0x1e00], R20 ;  /* 0x001e001400007388 */ /* 0x004fe40000000400 */
[----:B------:R-:W-:Y:S02]  /*16db0*/  STS.U16 [R0+0x2e00], R19 ;  /* 0x002e001300007388 */ /* 0x000fe40000000400 */
[----:B------:R0:W-:Y:S01]  /*16dc0*/  STS.U16 [R0+0x3e00], R23 ;  /* 0x003e001700007388 */ /* 0x0001e20000000400 */
[----:B------:R-:W-:Y:S01]  /*16dd0*/  STS.U16 [R0+0x4e00], R18 ;  /* 0x004e001200007388 */ /* 0x000fe20000000400 */
        /* <DEDUP_REMOVED lines=17> */
[----:B-----5:R-:W-:Y:S01]  /*16ef0*/  STS.U16 [R0+0x16e00], R29 ;  /* 0x016e001d00007388 */ /* 0x020fe20000000400 */
[----:B0-----:R-:W2:Y:S01]  /*16f00*/  LDL.LU R23, [R1+0x238] ;  /* 0x0002380001177983 */ /* 0x001ea20000300800 */
[----:B------:R0:W-:Y:S03]  /*16f10*/  STS.U16 [R0+0x17e00], R27 ;  /* 0x017e001b00007388 */ /* 0x0001e60000000400 */
[----:B0-----:R-:W3:Y:S04]  /*16f20*/  LDL.LU R27, [R1+0x214] ;  /* 0x00021400011b7983 */ /* 0x001ee80000300800 */
[----:B---3--:R0:W-:Y:S04]  /*16f30*/  STL [R1+0x12e4], R27 ;  /* 0x0012e41b01007387 */ /* 0x0081e80000100800 */
[----:B0-----:R-:W3:Y:S01]  /*16f40*/  LDL.LU R27, [R1+0x220] ;  /* 0x00022000011b7983 */ /* 0x001ee20000300800 */
[----:B------:R-:W-:Y:S02]  /*16f50*/  STS.U16 [R0+0x18e00], R26 ;  /* 0x018e001a00007388 */ /* 0x000fe40000000400 */
[----:B------:R-:W-:Y:S02]  /*16f60*/  STS.U16 [R0+0x19e00], R25 ;  /* 0x019e001900007388 */ /* 0x000fe40000000400 */
[----:B------:R-:W-:Y:S01]  /*16f70*/  STS.U16 [R0+0x1ae00], R24 ;  /* 0x01ae001800007388 */ /* 0x000fe20000000400 */
[----:B--2---:R-:W-:Y:S04]  /*16f80*/  STS.U16 [R0+0x1be00], R23 ;  /* 0x01be001700007388 */ /* 0x004fe80000000400 */
[----:B---3--:R0:W-:Y:S04]  /*16f90*/  STL [R1+0x12e8], R27 ;  /* 0x0012e81b01007387 */ /* 0x0081e80000100800 */
[----:B0-----:R-:W2:Y:S01]  /*16fa0*/  LDL.LU R27, [R1+0x22c] ;  /* 0x00022c00011b7983 */ /* 0x001ea20000300800 */
[----:B------:R-:W3:Y:S02]  /*16fb0*/  LDL.LU R26, [R1+0x208] ;  /* 0x00020800011a7983 */ /* 0x000ee40000300800 */
[----:B------:R-:W4:Y:S02]  /*16fc0*/  LDL.LU R29, [R1+0x1f4] ;  /* 0x0001f400011d7983 */ /* 0x000f240000300800 */
[----:B------:R-:W5:Y:S01]  /*16fd0*/  LDL.LU R25, [R1+0x1c8] ;  /* 0x0001c80001197983 */ /* 0x000f620000300800 */
        /* <DEDUP_REMOVED lines=23> */
[----:B------:R-:W3:Y:S01]  /*17150*/  LDL.LU R5, [R1] ;  /* 0x0000000001057983 */ /* 0x000ee20000300800 */
        /* <DEDUP_REMOVED lines=37> */
[----:B------:R-:W-:Y:S01]  /*173b0*/  STS.U16 [R0+0x39e00], R5 ;  /* 0x039e000500007388 */ /* 0x000fe20000000400 */
[----:B0-----:R-:W-:Y:S01]  /*173c0*/  MOV R2, 0xff800000 ;  /* 0xff80000000027802 */ /* 0x001fe20000000f00 */
[----:B-1----:R-:W-:Y:S01]  /*173d0*/  IMAD.MOV.U32 R3, RZ, RZ, -0x800000 ;  /* 0xff800000ff037424 */ /* 0x002fe200078e00ff */
[----:B--2---:R-:W-:Y:S01]  /*173e0*/  STS.U16 [R0+0x3ae00], R23 ;  /* 0x03ae001700007388 */ /* 0x004fe20000000400 */
[----:B----4-:R-:W-:Y:S02]  /*173f0*/  STS.U16 [R0+0x3be00], R24 ;  /* 0x03be001800007388 */ /* 0x010fe40000000400 */
[----:B---3--:R-:W-:Y:S02]  /*17400*/  STS.U16 [R0+0x3ce00], R25 ;  /* 0x03ce001900007388 */ /* 0x008fe40000000400 */
[----:B-----5:R-:W-:Y:S01]  /*17410*/  STS.U16 [R0+0x3de00], R26 ;  /* 0x03de001a00007388 */ /* 0x020fe20000000400 */
[----:B------:R-:W-:Y:S01]  /*17420*/  STS.U16 [R0+0x3ee00], R27 ;  /* 0x03ee001b00007388 */ /* 0x000fe20000000400 */
[----:B------:R0:W-:Y:S02]  /*17430*/  STS.U16 [R0+0x3fe00], R29 ;  /* 0x03fe001d00007388 */ /* 0x0001e40000000400 */
[----:B0-----:R-:W-:-:S05]  /*17440*/  MOV R0, 0x3f800000 ;  /* 0x3f80000000007802 */ /* 0x001fca0000000f00 */
[----:B------:R0:W-:Y:S01]  /*17450*/  STL [R1+0xc28], R0 ;  /* 0x000c280001007387 */ /* 0x0001e20000100800 */
[----:B------:R-:W-:Y:S02]  /*17460*/  STL [R1+0xbdc], R3 ;  /* 0x000bdc0301007387 */ /* 0x000fe40000100800 */
[----:B------:R-:W-:Y:S01]  /*17470*/  STL [R1+0xbd8], R2 ;  /* 0x000bd80201007387 */ /* 0x000fe20000100800 */
[----:B0-----:R-:W-:-:S05]  /*17480*/  MOV R0, 0xff800000 ;  /* 0xff80000000007802 */ /* 0x001fca0000000f00 */
[----:B------:R-:W-:Y:S01]  /*17490*/  STL [R1+0xbd4], R0 ;  /* 0x000bd40001007387 */ /* 0x000fe20000100800 */
[----:B------:R-:W-:Y:S02]  /*174a0*/  STL [R1+0xbd0], R3 ;  /* 0x000bd00301007387 */ /* 0x000fe40000100800 */
[----:B------:R-:W-:Y:S02]  /*174b0*/  STL [R1+0xbcc], R2 ;  /* 0x000bcc0201007387 */ /* 0x000fe40000100800 */
[----:B------:R-:W-:Y:S01]  /*174c0*/  STL [R1+0xbc8], R0 ;  /* 0x000bc80001007387 */ /* 0x000fe20000100800 */
        /* <DEDUP_REMOVED lines=23> */
[----:B------:R0:W-:Y:S01]  /*17640*/  STL [R1+0x7ac], R0 ;  /* 0x0007ac0001007387 */ /* 0x0001e20000100800 */
[----:B------:R1:W-:Y:S01]  /*17650*/  STL [R1+0x794], R3 ;  /* 0x0007940301007387 */ /* 0x0003e20000100800 */
[----:B------:R2:W-:Y:S02]  /*17660*/  STL [R1+0x78c], R2 ;  /* 0x00078c0201007387 */ /* 0x0005e40000100800 */
[----:B0-----:R-:W-:Y:S01]  /*17670*/  IMAD.MOV.U32 R0, RZ, RZ, 0x3f800000 ;  /* 0x3f800000ff007424 */ /* 0x001fe200078e00ff */
[----:B-1----:R-:W-:-:S02]  /*17680*/  MOV R3, 0x3f800000 ;  /* 0x3f80000000037802 */ /* 0x002fc40000000f00 */
[----:B--2---:R-:W-:Y:S02]  /*17690*/  MOV R2, 0x3f800000 ;  /* 0x3f80000000027802 */ /* 0x004fe40000000f00 */
        /* <DEDUP_REMOVED lines=29> */
[----:B------:R0:W-:Y:S02]  /*17870*/  STL [R1+0xca0], R2 ;  /* 0x000ca00201007387 */ /* 0x0001e40000100800 */
[----:B------:R-:W-:Y:S02]  /*17880*/  STL [R1+0x840], RZ ;  /* 0x000840ff01007387 */ /* 0x000fe40000100800 */
[----:B------:R1:W-:Y:S01]  /*17890*/  STL [R1+0xd24], R0 ;  /* 0x000d240001007387 */ /* 0x0003e20000100800 */
[----:B------:R2:W-:Y:S01]  /*178a0*/  STL [R1+0x844], RZ ;  /* 0x000844ff01007387 */ /* 0x0005e20000100800 */
[----:B------:R2:W-:Y:S02]  /*178b0*/  STL [R1+0x848], RZ ;  /* 0x000848ff01007387 */ /* 0x0005e40000100800 */
[----:B------:R2:W-:Y:S02]  /*178c0*/  STL [R1+0x84c], RZ ;  /* 0x00084cff01007387 */ /* 0x0005e40000100800 */
[----:B------:R2:W-:Y:S01]  /*178d0*/  STL [R1+0x880], RZ ;  /* 0x000880ff01007387 */ /* 0x0005e20000100800 */
        /* <DEDUP_REMOVED lines=469> */
[----:B------:R2:W-:Y:S03]  /*19630*/  STL [R1+0xb48], RZ ;  /* 0x000b48ff01007387 */ /* 0x0005e60000100800 */
[----:B------:R-:W3:Y:S01]  /*19640*/  S2R R29, SR_CTAID.X ;  /* 0x00000000001d7919 */ /* 0x000ee20000002500 */
        /* <DEDUP_REMOVED lines=24> */
[----:B---3--:R-:W-:-:S02]  /*197d0*/  IMAD.SHL.U32 R20, R29, 0x100, RZ ;  /* 0x000001001d147824 */ /* 0x008fc400078e00ff */
[----:B------:R2:W-:Y:S02]  /*197e0*/  STL [R1+0xaec], RZ ;  /* 0x000aecff01007387 */ /* 0x0005e40000100800 */
[----:B------:R-:W1:Y:S01]  /*197f0*/  S2R R29, SR_TID.X ;  /* 0x00000000001d7919 */ /* 0x000e620000002100 */
[----:B------:R2:W-:Y:S01]  /*19800*/  STL [R1+0xad0], RZ ;  /* 0x000ad0ff01007387 */ /* 0x0005e20000100800 */
[----:B------:R2:W-:Y:S02]  /*19810*/  STL [R1+0xad4], RZ ;  /* 0x000ad4ff01007387 */ /* 0x0005e40000100800 */
[----:B------:R2:W-:Y:S02]  /*19820*/  STL [R1+0xad8], RZ ;  /* 0x000ad8ff01007387 */ /* 0x0005e40000100800 */
[----:B------:R2:W-:Y:S01]  /*19830*/  STL [R1+0xadc], RZ ;  /* 0x000adcff01007387 */ /* 0x0005e20000100800 */
[----:B------:R-:W3:Y:S04]  /*19840*/  S2R R8, SR_TID.X ;  /* 0x0000000000087919 */ /* 0x000ee80000002100 */
        /* <DEDUP_REMOVED lines=8> */
[----:B0-----:R-:W-:-:S04]  /*198d0*/  IADD3 R2, R20, 0x100, RZ ;  /* 0x0000010014027810 */ /* 0x001fc80007ffe0ff */
[----:B------:R-:W-:Y:S02]  /*198e0*/  ISETP.GE.AND P0, PT, R2, 0x1, PT ;  /* 0x000000010200780c */ /* 0x000fe40003f06270 */
[----:B-1----:R-:W-:-:S04]  /*198f0*/  SHF.L.U32 R0, R29, 0xe, RZ ;  /* 0x0000000e1d007819 */ /* 0x002fc800000006ff */
[----:B------:R-:W-:Y:S02]  /*19900*/  LOP3.LUT R0, R0, 0x18000, RZ, 0xc0, !PT ;  /* 0x0001800000007812 */ /* 0x000fe400078ec0ff */
[----:B---3--:R-:W-:-:S04]  /*19910*/  LOP3.LUT R28, R8, 0xff, RZ, 0xc0, !PT ;  /* 0x000000ff081c7812 */ /* 0x008fc800078ec0ff */
[----:B------:R-:W-:Y:S01]  /*19920*/  LEA R0, R28, R0, 0x4 ;  /* 0x000000001c007211 */ /* 0x000fe200078e20ff */
[----:B------:R-:W-:Y:S05]  /*19930*/  @!P0 BRA `(.L_x_0) ;  /* 0x0004010000008947 */ /* 0x000fea0003800000 */
[----:B--2---:R-:W0:Y:S01]  /*19940*/  S2R R3, SR_TID.X ;  /* 0x0000000000037919 */ /* 0x004e220000002100 */
[C---:B------:R-:W-:Y:S01]  /*19950*/  LOP3.LUT R4, R29.reuse, 0x10, RZ, 0xc0, !PT ;  /* 0x000000101d047812 */ /* 0x040fe200078ec0ff */
[C---:B------:R-:W-:Y:S01]  /*19960*/  IMAD.SHL.U32 R5, R29.reuse, 0x2, RZ ;  /* 0x000000021d057824 */ /* 0x040fe200078e00ff */
[----:B------:R-:W-:Y:S01]  /*19970*/  SHF.R.S32.HI R7, RZ, 0x4, R29 ;  /* 0x00000004ff077819 */ /* 0x000fe2000001141d */
[----:B------:R-:W1:Y:S01]  /*19980*/  S2R R14, SR_CTAID.Y ;  /* 0x00000000000e7919 */ /* 0x000e620000002600 */
[----:B------:R-:W-:Y:S02]  /*19990*/  LOP3.LUT R0, R29, 0x20, RZ, 0xc0, !PT ;  /* 0x000000201d007812 */ /* 0x000fe400078ec0ff */
[----:B------:R-:W-:Y:S01]  /*199a0*/  SGXT R7, R7, 0x1 ;  /* 0x000000010707781a */ /* 0x000fe20000000200 */
[----:B------:R-:W-:Y:S01]  /*199b0*/  STL [R1+0x12e0], R20 ;  /* 0x0012e01401007387 */ /* 0x000fe20000100800 */
[----:B------:R-:W-:-:S02]  /*199c0*/  SHF.R.U32.HI R10, RZ, 0x1, R0 ;  /* 0x00000001ff0a7819 */ /* 0x000fc40000011600 */
[C---:B------:R-:W-:Y:S02]  /*199d0*/  LOP3.LUT R6, R29.reuse, 0x7, RZ, 0xc0, !PT ;  /* 0x000000071d067812 */ /* 0x040fe400078ec0ff */
[----:B------:R-:W-:Y:S02]  /*199e0*/  SHF.L.U32 R9, R29, 0x3, RZ ;  /* 0x000000031d097819 */ /* 0x000fe400000006ff */
[----:B------:R-:W-:Y:S02]  /*199f0*/  LOP3.LUT R7, R10, 0x90, R7, 0x78, !PT ;  /* 0x000000900a077812 */ /* 0x000fe400078e7807 */
[--C-:B------:R-:W-:Y:S02]  /*19a00*/  SHF.R.S32.HI R12, RZ, 0x6, R29.reuse ;  /* 0x00000006ff0c7819 */ /* 0x100fe4000001141d */
[----:B------:R-:W-:Y:S02]  /*19a10*/  SHF.R.S32.HI R10, RZ, 0x2, R29 ;  /* 0x00000002ff0a7819 */ /* 0x000fe4000001141d */
[----:B------:R-:W-:-:S02]  /*19a20*/  SGXT R12, R12, 0x1 ;  /* 0x000000010c0c781a */ /* 0x000fc40000000200 */
[----:B------:R-:W-:Y:S02]  /*19a30*/  SGXT R10, R10, 0x1 ;  /* 0x000000010a0a781a */ /* 0x000fe40000000200 */
[----:B0-----:R-:W-:Y:S01]  /*19a40*/  LOP3.LUT R2, R3, 0x3, RZ, 0xc0, !PT ;  /* 0x0000000303027812 */ /* 0x001fe200078ec0ff */
[----:B------:R-:W-:Y:S01]  /*19a50*/  IMAD R3, R6, 0x210, RZ ;  /* 0x0000021006037824 */ /* 0x000fe200078e02ff */
[----:B------:R-:W-:Y:S02]  /*19a60*/  LOP3.LUT R12, R12, 0x90, RZ, 0xc0, !PT ;  /* 0x000000900c0c7812 */ /* 0x000fe400078ec0ff */
[----:B------:R-:W-:Y:S01]  /*19a70*/  SHF.L.U32 R11, R2, 0x5, RZ ;  /* 0x00000005020b7819 */ /* 0x000fe200000006ff */
[C---:B------:R-:W-:Y:S01]  /*19a80*/  IMAD.SHL.U32 R2, R4.reuse, 0x100, RZ ;  /* 0x0000010004027824 */ /* 0x040fe200078e00ff */
[----:B------:R-:W-:Y:S02]  /*19a90*/  LOP3.LUT R3, R3, 0x10, R5, 0x78, !PT ;  /* 0x0000001003037812 */ /* 0x000fe400078e7805 */
[----:B------:R-:W-:-:S02]  /*19aa0*/  LEA R4, R4, R11, 0x7 ;  /* 0x0000000b04047211 */ /* 0x000fc400078e38ff */
[----:B------:R-:W-:Y:S02]  /*19ab0*/  LOP3.LUT R11, R8, 0x3, RZ, 0xc0, !PT ;  /* 0x00000003080b7812 */ /* 0x000fe400078ec0ff */
[----:B------:R-:W-:Y:S02]  /*19ac0*/  LOP3.LUT R8, R9, 0x60, RZ, 0xc0, !PT ;  /* 0x0000006009087812 */ /* 0x000fe400078ec0ff */
[C---:B------:R-:W-:Y:S01]  /*19ad0*/  ISETP.NE.U32.AND P0, PT, R11.reuse, RZ, PT ;  /* 0x000000ff0b00720c */ /* 0x040fe20003f05070 */
[C---:B------:R-:W-:Y:S01]  /*19ae0*/  IMAD.SHL.U32 R13, R11.reuse, 0x2, RZ ;  /* 0x000000020b0d7824 */ /* 0x040fe200078e00ff */
[----:B------:R-:W-:Y:S02]  /*19af0*/  LEA R8, R11, R8, 0x2 ;  /* 0x000000080b087211 */ /* 0x000fe400078e10ff */
[----:B------:R-:W-:Y:S02]  /*19b00*/  SHF.L.U32 R11, R29, 0x5, RZ ;  /* 0x000000051d0b7819 */ /* 0x000fe400000006ff */
[----:B------:R-:W-:-:S02]  /*19b10*/  LEA.HI R13, R0, R13, RZ, 0x1e ;  /* 0x0000000d000d7211 */ /* 0x000fc400078ff0ff */
[C---:B------:R-:W-:Y:S01]  /*19b20*/  LEA R0, R6.reuse, R0, 0x2 ;  /* 0x0000000006007211 */ /* 0x040fe200078e10ff */
[----:B------:R-:W-:Y:S01]  /*19b30*/  IMAD.SHL.U32 R6, R6, 0x10, RZ ;  /* 0x0000001006067824 */ /* 0x000fe200078e00ff */
[----:B------:R-:W-:Y:S02]  /*19b40*/  LOP3.LUT R10, R10, 0x90, RZ, 0xc0, !PT ;  /* 0x000000900a0a7812 */ /* 0x000fe400078ec0ff */
[----:B------:R-:W-:Y:S02]  /*19b50*/  LOP3.LUT R2, R3, R2, RZ, 0xfc, !PT ;  /* 0x0000000203027212 */ /* 0x000fe400078efcff */
[----:B------:R-:W-:Y:S02]  /*19b60*/  LOP3.LUT R12, R12, 0x17e, R5, 0x78, !PT ;  /* 0x0000017e0c0c7812 */ /* 0x000fe400078e7805 */
[----:B------:R-:W-:Y:S01]  /*19b70*/  LOP3.LUT R11, R10, 0x160, R11, 0xf8, !PT ;  /* 0x000001600a0b7812 */ /* 0x000fe200078ef80b */
[----:B------:R1:W-:Y:S01]  /*19b80*/  STL [R1+0x370], R2 ;  /* 0x0003700201007387 */ /* 0x0003e20000100800 */
[----:B------:R-:W-:-:S02]  /*19b90*/  LOP3.LUT R6, R6, 0x30, R5, 0x78, !PT ;  /* 0x0000003006067812 */ /* 0x000fc400078e7805 */
[----:B------:R-:W-:Y:S01]  /*19ba0*/  LOP3.LUT R3, R29, 0xf, RZ, 0xc0, !PT ;  /* 0x0000000f1d037812 */ /* 0x000fe200078ec0ff */
[----:B------:R-:W-:Y:S01]  /*19bb0*/  STL [R1+0x728], R12 ;  /* 0x0007280c01007387 */ /* 0x000fe20000100800 */
[----:B------:R-:W-:Y:S02]  /*19bc0*/  LEA R0, R0, R6, 0x8 ;  /* 0x0000000600007211 */ /* 0x000fe400078e40ff */
[----:B------:R-:W-:Y:S01]  /*19bd0*/  LOP3.LUT R5, R10, 0x10, R5, 0x78, !PT ;  /* 0x000000100a057812 */ /* 0x000fe200078e7805 */
[----:B------:R0:W-:Y:S01]  /*19be0*/  STL [R1+0xc], R11 ;  /* 0x00000c0b01007387 */ /* 0x0001e20000100800 */
[----:B------:R-:W-:Y:S01]  /*19bf0*/  IMAD R3, R3, c[0x0][0x1b4], RZ ;  /* 0x00006d0003037a24 */ /* 0x000fe200078e02ff */
[----:B------:R-:W-:Y:S01]  /*19c00*/  LOP3.LUT R9, R9, 0x700, RZ, 0xc0, !PT ;  /* 0x0000070009097812 */ /* 0x000fe200078ec0ff */
[C---:B-1----:R-:W-:Y:S01]  /*19c10*/  IMAD R2, R14.reuse, c[0x0][0x1b0], RZ ;  /* 0x00006c000e027a24 */ /* 0x042fe200078e02ff */
[----:B------:R1:W-:Y:S01]  /*19c20*/  STL [R1+0x9b8], R0 ;  /* 0x0009b80001007387 */ /* 0x0003e20000100800 */
[----:B------:R-:W-:Y:S01]  /*19c30*/  IMAD R10, R14, c[0x0][0x1a0], RZ ;  /* 0x000068000e0a7a24 */ /* 0x000fe200078e02ff */
[----:B------:R-:W-:-:S02]  /*19c40*/  IADD3 R4, R5, R4, R9 ;  /* 0x0000000405047210 */ /* 0x000fc40007ffe009 */
[C---:B------:R-:W-:Y:S01]  /*19c50*/  SHF.L.U32 R6, R2.reuse, 0x1, RZ ;  /* 0x0000000102067819 */ /* 0x040fe200000006ff */
[----:B------:R-:W-:Y:S01]  /*19c60*/  IMAD.HI R2, R2, 0x2, RZ ;  /* 0x0000000202027827 */ /* 0x000fe200078e02ff */
[----:B0-----:R-:W-:Y:S02]  /*19c70*/  IADD3 R11, R7, R8, RZ ;  /* 0x00000008070b7210 */ /* 0x001fe40007ffe0ff */
[----:B------:R-:W-:Y:S01]  /*19c80*/  MOV R8, c[0x0][0x1a8] ;  /* 0x00006a0000087a02 */ /* 0x000fe20000000f00 */
[----:B------:R-:W-:Y:S01]  /*19c90*/  IMAD R7, R28, c[0x0][0x1a8], RZ ;  /* 0x00006a001c077a24 */ /* 0x000fe200078e02ff */
[----:B------:R-:W-:Y:S01]  /*19ca0*/  MOV R5, c[0x0][0x1b8] ;  /* 0x00006e0000057a02 */ /* 0x000fe20000000f00 */
[----:B-1----:R-:W-:Y:S01]  /*19cb0*/  IMAD.SHL.U32 R0, R3, 0x2, RZ ;  /* 0x0000000203007824 */ /* 0x002fe200078e00ff */
[----:B------:R0:W-:Y:S01]  /*19cc0*/  STL [R1+0x724], R11 ;  /* 0x0007240b01007387 */ /* 0x0001e20000100800 */
[----:B------:R-:W-:Y:S01]  /*19cd0*/  IMAD R8, R8, 0x100, R7 ;  /* 0x0000010008087824 */ /* 0x000fe200078e0207 */
[----:B------:R-:W-:Y:S01]  /*19ce0*/  LEA.HI R16, R29, 0xb0, RZ, 0x1c ;  /* 0x000000b01d107811 */ /* 0x000fe200078fe0ff */
[----:B------:R-:W-:Y:S01]  /*19cf0*/  IMAD.HI R3, R3, 0x2, RZ ;  /* 0x0000000203037827 */ /* 0x000fe200078e02ff */
[----:B------:R-:W-:-:S02]  /*19d00*/  IADD3 R6, P3, P4, R0, c[0x0][0x170], R6 ;  /* 0x00005c0000067a10 */ /* 0x000fc40007c7e006 */
[----:B------:R-:W-:Y:S01]  /*19d10*/  SHF.R.U32.HI R0, RZ, 0x4, R29 ;  /* 0x00000004ff007819 */ /* 0x000fe2000001161d */
[----:B------:R-:W-:Y:S01]  /*19d20*/  IMAD R16, R16, c[0x0][0x1b8], RZ ;  /* 0x00006e0010107a24 */ /* 0x000fe200078e02ff */
[C---:B------:R-:W-:Y:S02]  /*19d30*/  LEA.HI R9, R29.reuse, 0x70, RZ, 0x1c ;  /* 0x000000701d097811 */ /* 0x040fe400078fe0ff */
[C---:B0-----:R-:W-:Y:S02]  /*19d40*/  LEA R11, P1, R10.reuse, c[0x0][0x168], 0x1 ;  /* 0x00005a000a0b7a11 */ /* 0x041fe400078208ff */
[----:B------:R-:W-:Y:S01]  /*19d50*/  LEA.HI R19, R29, 0x170, RZ, 0x1c ;  /* 0x000001701d137811 */ /* 0x000fe200078fe0ff */
[----:B------:R-:W-:Y:S01]  /*19d60*/  IMAD R9, R9, c[0x0][0x1b8], RZ ;  /* 0x00006e0009097a24 */ /* 0x000fe200078e02ff */
[----:B------:R-:W-:Y:S02]  /*19d70*/  LEA.HI.X.SX32 R10, R10, c[0x0][0x16c], 0x1, P1 ;  /* 0x00005b000a0a7a11 */ /* 0x000fe400008f0eff */
[-C--:B------:R-:W-:Y:S01]  /*19d80*/  LEA R12, P2, R8, R11.reuse, 0x1 ;  /* 0x0000000b080c7211 */ /* 0x080fe200078408ff */
[----:B------:R-:W-:Y:S01]  /*19d90*/  IMAD R19, R19, c[0x0][0x1b8], RZ ;  /* 0x00006e0013137a24 */ /* 0x000fe200078e02ff */
[----:B------:R-:W-:-:S02]  /*19da0*/  LEA R14, P1, R7, R11, 0x1 ;  /* 0x0000000b070e7211 */ /* 0x000fc400078208ff */
[-C--:B------:R-:W-:Y:S02]  /*19db0*/  LEA.HI.X.SX32 R13, R8, R10.reuse, 0x1, P2 ;  /* 0x0000000a080d7211 */ /* 0x080fe400010f0eff */
[----:B------:R-:W-:Y:S02]  /*19dc0*/  SGXT.U32 R8, R0, 0x4 ;  /* 0x000000040008781a */ /* 0x000fe40000000000 */
[----:B------:R-:W-:Y:S02]  /*19dd0*/  LEA.HI.X.SX32 R15, R7, R10, 0x1, P1 ;  /* 0x0000000a070f7211 */ /* 0x000fe400008f0eff */
[----:B------:R-:W-:Y:S01]  /*19de0*/  IADD3.X R0, R3, c[0x0][0x174], R2, P3, P4 ;  /* 0x00005d0003007a10 */ /* 0x000fe20001fe8402 */
[----:B------:R-:W-:Y:S01]  /*19df0*/  IMAD R8, R8, c[0x0][0x1b8], RZ ;  /* 0x00006e0008087a24 */ /* 0x000fe200078e02ff */
[----:B------:R-:W-:Y:S01]  /*19e00*/  LEA R28, P3, R16, R6, 0x1 ;  /* 0x00000006101c7211 */ /* 0x000fe200078608ff */
[----:B------:R0:W-:Y:S01]  /*19e10*/  STL.64 [R1+0xbf0], R14 ;  /* 0x000bf00e01007387 */ /* 0x0001e20000100a00 */
[----:B------:R-:W-:-:S02]  /*19e20*/  LEA.HI R2, R29, 0x30, RZ, 0x1c ;  /* 0x000000301d027811 */ /* 0x000fc400078fe0ff */
[----:B------:R-:W-:Y:S01]  /*19e30*/  LEA R7, R5, R8, 0x4 ;  /* 0x0000000805077211 */ /* 0x000fe200078e20ff */
[----:B------:R1:W-:Y:S01]  /*19e40*/  STL.64 [R1+0xbe8], R12 ;  /* 0x000be80c01007387 */ /* 0x0003e20000100a00 */
[-C--:B------:R-:W-:Y:S01]  /*19e50*/  LEA R20, P5, R8, R6.reuse, 0x1 ;  /* 0x0000000608147211 */ /* 0x080fe200078a08ff */
[----:B------:R-:W-:Y:S01]  /*19e60*/  IMAD R2, R2, c[0x0][0x1b8], RZ ;  /* 0x00006e0002027a24 */ /* 0x000fe200078e02ff */
[-C--:B------:R-:W-:Y:S01]  /*19e70*/  LEA R26, P6, R7, R6.reuse, 0x1 ;  /* 0x00000006071a7211 */ /* 0x080fe200078c08ff */
[----:B------:R-:W-:Y:S01]  /*19e80*/  IMAD R3, R5, 0x10, R7 ;  /* 0x0000001005037824 */ /* 0x000fe200078e0207 */
[----:B------:R2:W-:Y:S01]  /*19e90*/  STL [R1+0xc04], R4 ;  /* 0x000c040401007387 */ /* 0x0005e20000100800 */
[----:B------:R-:W-:Y:S02]  /*19ea0*/  LEA R22, P2, R9, R6, 0x1 ;  /* 0x0000000609167211 */ /* 0x000fe400078408ff */
[----:B0-----:R-:W-:Y:S01]  /*19eb0*/  LEA.HI R15, R29, 0xf0, RZ, 0x1c ;  /* 0x000000f01d0f7811 */ /* 0x001fe200078fe0ff */
[----:B------:R-:W-:Y:S01]  /*19ec0*/  STL [R1+0x12e4], R29 ;  /* 0x0012e41d01007387 */ /* 0x000fe20000100800 */
[----:B------:R-:W-:-:S02]  /*19ed0*/  LEA R11, R5, R3, 0x5 ;  /* 0x00000003050b7211 */ /* 0x000fc400078e28ff */
[----:B------:R-:W-:Y:S01]  /*19ee0*/  LEA R24, P1, R2, R6, 0x1 ;  /* 0x0000000602187211 */ /* 0x000fe200078208ff */
[----:B------:R-:W-:Y:S01]  /*19ef0*/  IMAD R15, R15, c[0x0][0x1b8], RZ ;  /* 0x00006e000f0f7a24 */ /* 0x000fe200078e02ff */
[----:B------:R-:W-:Y:S01]  /*19f00*/  LEA R14, R5, R11, 0x4 ;  /* 0x0000000b050e7211 */ /* 0x000fe200078e20ff */
[----:B------:R0:W-:Y:S01]  /*19f10*/  STL [R1+0xe00], R28 ;  /* 0x000e001c01007387 */ /* 0x0001e20000100800 */
[C---:B-1----:R-:W-:Y:S02]  /*19f20*/  LEA.HI R12, R29.reuse, 0x130, RZ, 0x1c ;  /* 0x000001301d0c7811 */ /* 0x042fe400078fe0ff */
[----:B------:R-:W-:Y:S01]  /*19f30*/  LEA.HI R18, R29, 0x1b0, RZ, 0x1c ;  /* 0x000001b01d127811 */ /* 0x000fe200078fe0ff */
[----:B--2---:R-:W-:Y:S01]  /*19f40*/  IMAD R4, R5, 0x10, R14 ;  /* 0x0000001005047824 */ /* 0x004fe200078e020e */
[----:B------:R1:W-:Y:S01]  /*19f50*/  STL.64 [R1+0x12e8], R14 ;  /* 0x0012e80e01007387 */ /* 0x0003e20000100a00 */
[-C--:B------:R-:W-:Y:S01]  /*19f60*/  LEA.HI.X.SX32 R21, R8, R0.reuse, 0x1, P5 ;  /* 0x0000000008157211 */ /* 0x080fe200028f0eff */
[----:B------:R-:W-:Y:S01]  /*19f70*/  IMAD R12, R12, c[0x0][0x1b8], RZ ;  /* 0x00006e000c0c7a24 */ /* 0x000fe200078e02ff */
[----:B------:R-:W-:Y:S01]  /*19f80*/  LEA.HI.X.SX32 R27, R7, R0, 0x1, P6 ;  /* 0x00000000071b7211 */ /* 0x000fe200030f0eff */
[----:B------:R-:W-:Y:S01]  /*19f90*/  IMAD R18, R18, c[0x0][0x1b8], RZ ;  /* 0x00006e0012127a24 */ /* 0x000fe200078e02ff */
[----:B0-----:R-:W-:-:S02]  /*19fa0*/  LEA R28, P4, R15, R6, 0x1 ;  /* 0x000000060f1c7211 */ /* 0x001fc400078808ff */
[-C--:B------:R-:W-:Y:S02]  /*19fb0*/  LEA.HI.X.SX32 R25, R2, R0.reuse, 0x1, P1 ;  /* 0x0000000002197211 */ /* 0x080fe400008f0eff */
[----:B------:R-:W-:Y:S02]  /*19fc0*/  LEA.HI.X.SX32 R23, R9, R0, 0x1, P2 ;  /* 0x0000000009177211 */ /* 0x000fe400010f0eff */
[----:B------:R-:W-:Y:S01]  /*19fd0*/  LEA.HI R17, R29, 0x1f0, RZ, 0x1c ;  /* 0x000001f01d117811 */ /* 0x000fe200078fe0ff */
[----:B-1----:R0:W2:Y:S01]  /*19fe0*/  LDL.64 R14, [R1+0xe00] ;  /* 0x000e0000010e7983 */ /* 0x0020a20000100a00 */
[----:B------:R-:W-:-:S03]  /*19ff0*/  LEA R10, R5, R4, 0x5 ;  /* 0x00000004050a7211 */ /* 0x000fc600078e28ff */
[----:B------:R-:W-:Y:S01]  /*1a000*/  STL.64 [R1+0xe20], R20 ;  /* 0x000e201401007387 */ /* 0x000fe20000100a00 */
[----:B------:R-:W-:-:S03]  /*1a010*/  IMAD R17, R17, c[0x0][0x1b8], RZ ;  /* 0x00006e0011117a24 */ /* 0x000fc600078e02ff */
[----:B------:R-:W-:Y:S04]  /*1a020*/  STL.64 [R1+0xe18], R26 ;  /* 0x000e181a01007387 */ /* 0x000fe80000100a00 */
[----:B------:R-:W-:Y:S04]  /*1a030*/  STL.64 [R1+0xe10], R24 ;  /* 0x000e101801007387 */ /* 0x000fe80000100a00 */
[----:B------:R-:W-:Y:S01]  /*1a040*/  STL.64 [R1+0xe08], R22 ;  /* 0x000e081601007387 */ /* 0x000fe20000100a00 */
[----:B--2---:R-:W-:-:S05]  /*1a050*/  LEA.HI.X.SX32 R15, R16, R0, 0x1, P3 ;  /* 0x00000000100f7211 */ /* 0x004fca00018f0eff */
[----:B------:R1:W-:Y:S04]  /*1a060*/  STL [R1+0xe04], R15 ;  /* 0x000e040f01007387 */ /* 0x0003e80000100800 */
[----:B-1----:R-:W2:Y:S01]  /*1a070*/  LDL.LU.64 R14, [R1+0x12e8] ;  /* 0x0012e800010e7983 */ /* 0x002ea20000300a00 */
[----:B------:R-:W-:-:S04]  /*1a080*/  LEA R20, P5, R12, R6, 0x1 ;  /* 0x000000060c147211 */ /* 0x000fc800078a08ff */
[----:B------:R-:W-:Y:S02]  /*1a090*/  LEA.HI.X.SX32 R21, R12, R0, 0x1, P5 ;  /* 0x000000000c157211 */ /* 0x000fe400028f0eff */
[----:B------:R-:W-:Y:S02]  /*1a0a0*/  LEA R13, R5, R10, 0x4 ;  /* 0x0000000a050d7211 */ /* 0x000fe400078e20ff */
[-C--:B------:R-:W-:Y:S02]  /*1a0b0*/  LEA R26, P6, R19, R6.reuse, 0x1 ;  /* 0x00000006131a7211 */ /* 0x080fe400078c08ff */
[-C--:B------:R-:W-:Y:S01]  /*1a0c0*/  LEA R24, P1, R18, R6.reuse, 0x1 ;  /* 0x0000000612187211 */ /* 0x080fe200078208ff */
[----:B------:R-:W-:Y:S01]  /*1a0d0*/  IMAD R7, R5, 0x10, R13 ;  /* 0x0000001005077824 */ /* 0x000fe200078e020d */
[----:B------:R-:W-:Y:S02]  /*1a0e0*/  LEA R22, P2, R17, R6, 0x1 ;  /* 0x0000000611167211 */ /* 0x000fe400078408ff */
[----:B------:R-:W-:-:S02]  /*1a0f0*/  LEA.HI.X.SX32 R27, R19, R0, 0x1, P6 ;  /* 0x00000000131b7211 */ /* 0x000fc400030f0eff */
[-C--:B------:R-:W-:Y:S02]  /*1a100*/  LEA.HI.X.SX32 R25, R18, R0.reuse, 0x1, P1 ;  /* 0x0000000012197211 */ /* 0x080fe400008f0eff */
[----:B------:R-:W-:Y:S02]  /*1a110*/  LEA.HI.X.SX32 R23, R17, R0, 0x1, P2 ;  /* 0x0000000011177211 */ /* 0x000fe400010f0eff */
[----:B------:R-:W-:-:S04]  /*1a120*/  LEA R8, R5, R7, 0x5 ;  /* 0x0000000705087211 */ /* 0x000fc800078e28ff */
[----:B------:R-:W-:-:S05]  /*1a130*/  LEA R12, R5, R8, 0x4 ;  /* 0x00000008050c7211 */ /* 0x000fca00078e20ff */
[----:B------:R-:W-:-:S05]  /*1a140*/  IMAD R2, R5, 0x10, R12 ;  /* 0x0000001005027824 */ /* 0x000fca00078e020c */
[----:B------:R-:W-:Y:S02]  /*1a150*/  LEA R9, R5, R2, 0x5 ;  /* 0x0000000205097211 */ /* 0x000fe400078e28ff */
[----:B--2---:R-:W-:-:S05]  /*1a160*/  LEA.HI.X.SX32 R29, R15, R0, 0x1, P4 ;  /* 0x000000000f1d7211 */ /* 0x004fca00020f0eff */
[----:B------:R1:W-:Y:S04]  /*1a170*/  STL.64 [R1+0xde0], R28 ;  /* 0x000de01c01007387 */ /* 0x0003e80000100a00 */
[----:B-1----:R-:W2:Y:S04]  /*1a180*/  LDL.LU R29, [R1+0x12e4] ;  /* 0x0012e400011d7983 */ /* 0x002ea80000300800 */
[----:B------:R1:W-:Y:S04]  /*1a190*/  STL.64 [R1+0xdd8], R20 ;  /* 0x000dd81401007387 */ /* 0x0003e80000100a00 */
[----:B-1----:R-:W3:Y:S04]  /*1a1a0*/  LDL.LU R20, [R1+0x12e0] ;  /* 0x0012e00001147983 */ /* 0x002ee80000300800 */
[----:B------:R-:W-:Y:S01]  /*1a1b0*/  STL.64 [R1+0xdd0], R26 ;  /* 0x000dd01a01007387 */ /* 0x000fe20000100a00 */
[----:B------:R-:W-:-:S03]  /*1a1c0*/  LEA R18, P3, R14, R6, 0x1 ;  /* 0x000000060e127211 */ /* 0x000fc600078608ff */
[----:B------:R1:W-:Y:S04]  /*1a1d0*/  STL.64 [R1+0xdc8], R24 ;  /* 0x000dc81801007387 */ /* 0x0003e80000100a00 */
[----:B------:R4:W-:Y:S01]  /*1a1e0*/  STL.64 [R1+0xd28], R22 ;  /* 0x000d281601007387 */ /* 0x0009e20000100a00 */
[----:B------:R-:W-:Y:S02]  /*1a1f0*/  LEA.HI.X.SX32 R19, R14, R0, 0x1, P3 ;  /* 0x000000000e137211 */ /* 0x000fe400018f0eff */
[-C--:B-1----:R-:W-:Y:S02]  /*1a200*/  LEA R24, P1, R3, R6.reuse, 0x1 ;  /* 0x0000000603187211 */ /* 0x082fe400078208ff */
[----:B----4-:R-:W-:Y:S02]  /*1a210*/  LEA R22, P2, R11, R6, 0x1 ;  /* 0x000000060b167211 */ /* 0x010fe400078408ff */
[----:B------:R-:W-:-:S02]  /*1a220*/  LEA.HI.X.SX32 R25, R3, R0, 0x1, P1 ;  /* 0x0000000003197211 */ /* 0x000fc400008f0eff */
[----:B------:R-:W-:-:S03]  /*1a230*/  LEA.HI.X.SX32 R23, R11, R0, 0x1, P2 ;  /* 0x000000000b177211 */ /* 0x000fc600010f0eff */
[----:B------:R-:W-:Y:S01]  /*1a240*/  STL.64 [R1+0xdf8], R24 ;  /* 0x000df81801007387 */ /* 0x000fe20000100a00 */
[----:B------:R-:W-:-:S03]  /*1a250*/  LEA R16, P3, R13, R6, 0x1 ;  /* 0x000000060d107211 */ /* 0x000fc600078608ff */
[----:B------:R1:W-:Y:S01]  /*1a260*/  STL.64 [R1+0xdf0], R22 ;  /* 0x000df01601007387 */ /* 0x0003e20000100a00 */
[----:B------:R-:W-:-:S03]  /*1a270*/  LEA R11, R5, R9, 0x4 ;  /* 0x00000009050b7211 */ /* 0x000fc600078e20ff */
[----:B------:R4:W-:Y:S01]  /*1a280*/  STL.64 [R1+0xde8], R18 ;  /* 0x000de81201007387 */ /* 0x0009e20000100a00 */
[----:B------:R-:W-:Y:S02]  /*1a290*/  LEA.HI.X.SX32 R17, R13, R0, 0x1, P3 ;  /* 0x000000000d117211 */ /* 0x000fe400018f0eff */
[-C--:B-1----:R-:W-:Y:S02]  /*1a2a0*/  LEA R22, P1, R4, R6.reuse, 0x1 ;  /* 0x0000000604167211 */ /* 0x082fe400078208ff */
[----:B----4-:R-:W-:Y:S02]  /*1a2b0*/  LEA R18, P2, R10, R6, 0x1 ;  /* 0x000000060a127211 */ /* 0x010fe400078408ff */
[-C--:B------:R-:W-:Y:S02]  /*1a2c0*/  LEA.HI.X.SX32 R23, R4, R0.reuse, 0x1, P1 ;  /* 0x0000000004177211 */ /* 0x080fe400008f0eff */
[----:B------:R-:W-:Y:S01]  /*1a2d0*/  LEA.HI.X.SX32 R19, R10, R0, 0x1, P2 ;  /* 0x000000000a137211 */ /* 0x000fe200010f0eff */
[----:B------:R-:W-:-:S02]  /*1a2e0*/  IMAD R3, R5, 0x10, R11 ;  /* 0x0000001005037824 */ /* 0x000fc400078e020b */
[----:B------:R-:W-:Y:S01]  /*1a2f0*/  STL.64 [R1+0xdc0], R22 ;  /* 0x000dc01601007387 */ /* 0x000fe20000100a00 */
[----:B------:R-:W-:-:S03]  /*1a300*/  LEA R14, P3, R12, R6, 0x1 ;  /* 0x000000060c0e7211 */ /* 0x000fc600078608ff */
[----:B------:R1:W-:Y:S01]  /*1a310*/  STL.64 [R1+0xdb8], R18 ;  /* 0x000db81201007387 */ /* 0x0003e20000100a00 */
[----:B------:R-:W-:-:S03]  /*1a320*/  LEA R4, R5, R3, 0x5 ;  /* 0x0000000305047211 */ /* 0x000fc600078e28ff */
[----:B------:R4:W-:Y:S01]  /*1a330*/  STL.64 [R1+0xdb0], R16 ;  /* 0x000db01001007387 */ /* 0x0009e20000100a00 */
[----:B------:R-:W-:Y:S02]  /*1a340*/  LEA R10, R5, R4, 0x4 ;  /* 0x00000004050a7211 */ /* 0x000fe400078e20ff */
[CC--:B-1----:R-:W-:Y:S02]  /*1a350*/  LEA R18, P1, R7.reuse, R6.reuse, 0x1 ;  /* 0x0000000607127211 */ /* 0x0c2fe400078208ff */
[C---:B----4-:R-:W-:Y:S02]  /*1a360*/  LEA R16, P2, R8.reuse, R6, 0x1 ;  /* 0x0000000608107211 */ /* 0x050fe400078408ff */
[-C--:B------:R-:W-:Y:S02]  /*1a370*/  LEA.HI.X.SX32 R19, R7, R0.reuse, 0x1, P1 ;  /* 0x0000000007137211 */ /* 0x080fe400008f0eff */
[-C--:B------:R-:W-:Y:S02]  /*1a380*/  LEA.HI.X.SX32 R17, R8, R0.reuse, 0x1, P2 ;  /* 0x0000000008117211 */ /* 0x080fe400010f0eff */
[----:B------:R-:W-:Y:S01]  /*1a390*/  LEA.HI.X.SX32 R15, R12, R0, 0x1, P3 ;  /* 0x000000000c0f7211 */ /* 0x000fe200018f0eff */
[----:B------:R1:W-:Y:S01]  /*1a3a0*/  STL.64 [R1+0xda8], R18 ;  /* 0x000da81201007387 */ /* 0x0003e20000100a00 */
[----:B------:R-:W-:-:S03]  /*1a3b0*/  IMAD R7, R5, 0x10, R10 ;  /* 0x0000001005077824 */ /* 0x000fc600078e020a */
[----:B------:R4:W-:Y:S04]  /*1a3c0*/  STL.64 [R1+0xda0], R16 ;  /* 0x000da01001007387 */ /* 0x0009e80000100a00 */
[----:B------:R5:W-:Y:S01]  /*1a3d0*/  STL.64 [R1+0xd98], R14 ;  /* 0x000d980e01007387 */ /* 0x000be20000100a00 */
[CC--:B-1----:R-:W-:Y:S02]  /*1a3e0*/  LEA R18, P1, R2.reuse, R6.reuse, 0x1 ;  /* 0x0000000602127211 */ /* 0x0c2fe400078208ff */
[----:B----4-:R-:W-:Y:S02]  /*1a3f0*/  LEA R16, P2, R9, R6, 0x1 ;  /* 0x0000000609107211 */ /* 0x010fe400078408ff */
[----:B------:R-:W-:Y:S02]  /*1a400*/  LEA.HI.X.SX32 R19, R2, R0, 0x1, P1 ;  /* 0x0000000002137211 */ /* 0x000fe400008f0eff */
[----:B-----5:R-:W-:-:S02]  /*1a410*/  LEA R14, P3, R11, R6, 0x1 ;  /* 0x000000060b0e7211 */ /* 0x020fc400078608ff */
[-C--:B------:R-:W-:Y:S02]  /*1a420*/  LEA.HI.X.SX32 R17, R9, R0.reuse, 0x1, P2 ;  /* 0x0000000009117211 */ /* 0x080fe400010f0eff */
[----:B------:R-:W-:Y:S02]  /*1a430*/  LEA R8, R5, R7, 0x5 ;  /* 0x0000000705087211 */ /* 0x000fe400078e28ff */
[----:B------:R-:W-:Y:S01]  /*1a440*/  LEA.HI.X.SX32 R15, R11, R0, 0x1, P3 ;  /* 0x000000000b0f7211 */ /* 0x000fe200018f0eff */
[----:B------:R-:W-:Y:S01]  /*1a450*/  STL.64 [R1+0xd90], R18 ;  /* 0x000d901201007387 */ /* 0x000fe20000100a00 */
[----:B------:R-:W-:-:S03]  /*1a460*/  LEA R9, R5, R8, 0x4 ;  /* 0x0000000805097211 */ /* 0x000fc600078e20ff */
[----:B------:R1:W-:Y:S01]  /*1a470*/  STL.64 [R1+0xd88], R16 ;  /* 0x000d881001007387 */ /* 0x0003e20000100a00 */
[----:B------:R-:W-:-:S03]  /*1a480*/  LEA R12, P3, R10, R6, 0x1 ;  /* 0x000000060a0c7211 */ /* 0x000fc600078608ff */
[----:B------:R4:W-:Y:S04]  /*1a490*/  STL.64 [R1+0xd80], R14 ;  /* 0x000d800e01007387 */ /* 0x0009e80000100a00 */
[----:B------:R-:W5:Y:S01]  /*1a4a0*/  S2R R28, SR_TID.X ;  /* 0x00000000001c7919 */ /* 0x000f620000002100 */
[-C--:B-1----:R-:W-:Y:S01]  /*1a4b0*/  LEA R16, P1, R3, R6.reuse, 0x1 ;  /* 0x0000000603107211 */ /* 0x082fe200078208ff */
[----:B------:R-:W-:Y:S01]  /*1a4c0*/  IMAD R2, R5, 0x10, R9 ;  /* 0x0000001005027824 */ /* 0x000fe200078e0209 */
[C---:B----4-:R-:W-:Y:S02]  /*1a4d0*/  LEA R14, P2, R4.reuse, R6, 0x1 ;  /* 0x00000006040e7211 */ /* 0x050fe400078408ff */
[-C--:B------:R-:W-:Y:S02]  /*1a4e0*/  LEA.HI.X.SX32 R17, R3, R0.reuse, 0x1, P1 ;  /* 0x0000000003117211 */ /* 0x080fe400008f0eff */
[----:B------:R-:W-:-:S02]  /*1a4f0*/  LEA.HI.X.SX32 R15, R4, R0, 0x1, P2 ;  /* 0x00000000040f7211 */ /* 0x000fc400010f0eff */
[----:B------:R-:W-:Y:S01]  /*1a500*/  LEA.HI.X.SX32 R13, R10, R0, 0x1, P3 ;  /* 0x000000000a0d7211 */ /* 0x000fe200018f0eff */
[----:B------:R1:W-:Y:S01]  /*1a510*/  STL.64 [R1+0xd78], R16 ;  /* 0x000d781001007387 */ /* 0x0003e20000100a00 */
[----:B------:R-:W-:-:S03]  /*1a520*/  LEA R3, R5, R2, 0x5 ;  /* 0x0000000205037211 */ /* 0x000fc600078e28ff */
[----:B------:R4:W-:Y:S01]  /*1a530*/  STL.64 [R1+0xd70], R14 ;  /* 0x000d700e01007387 */ /* 0x0009e20000100a00 */
[----:B------:R-:W-:-:S03]  /*1a540*/  LEA R4, R5, R3, 0x4 ;  /* 0x0000000305047211 */ /* 0x000fc600078e20ff */
[----:B------:R0:W-:Y:S01]  /*1a550*/  STL.64 [R1+0xd68], R12 ;  /* 0x000d680c01007387 */ /* 0x0001e20000100a00 */
[CC--:B-1----:R-:W-:Y:S02]  /*1a560*/  LEA R16, P1, R7.reuse, R6.reuse, 0x1 ;  /* 0x0000000607107211 */ /* 0x0c2fe400078208ff */
[C---:B----4-:R-:W-:Y:S02]  /*1a570*/  LEA R14, P2, R8.reuse, R6, 0x1 ;  /* 0x00000006080e7211 */ /* 0x050fe400078408ff */
[----:B------:R-:W-:Y:S02]  /*1a580*/  LEA.HI.X.SX32 R17, R7, R0, 0x1, P1 ;  /* 0x0000000007117211 */ /* 0x000fe400008f0eff */
[C---:B0-----:R-:W-:Y:S02]  /*1a590*/  LEA R12, P3, R9.reuse, R6, 0x1 ;  /* 0x00000006090c7211 */ /* 0x041fe400078608ff */
[-C--:B------:R-:W-:Y:S02]  /*1a5a0*/  LEA.HI.X.SX32 R15, R8, R0.reuse, 0x1, P2 ;  /* 0x00000000080f7211 */ /* 0x080fe400010f0eff */
[----:B------:R-:W-:Y:S01]  /*1a5b0*/  LEA.HI.X.SX32 R13, R9, R0, 0x1, P3 ;  /* 0x00000000090d7211 */ /* 0x000fe200018f0eff */
[----:B------:R-:W-:Y:S01]  /*1a5c0*/  IMAD R5, R5, 0x10, R4 ;  /* 0x0000001005057824 */ /* 0x000fe200078e0204 */
[----:B------:R0:W-:Y:S04]  /*1a5d0*/  STL.64 [R1+0xd60], R16 ;  /* 0x000d601001007387 */ /* 0x0001e80000100a00 */
[----:B------:R1:W-:Y:S01]  /*1a5e0*/  STL.64 [R1+0xd58], R14 ;  /* 0x000d580e01007387 */ /* 0x0003e20000100a00 */
[----:B------:R-:W-:-:S03]  /*1a5f0*/  LEA R10, P4, R5, R6, 0x1 ;  /* 0x00000006050a7211 */ /* 0x000fc600078808ff */
[----:B------:R4:W-:Y:S01]  /*1a600*/  STL.64 [R1+0xd50], R12 ;  /* 0x000d500c01007387 */ /* 0x0009e20000100a00 */
[CC--:B0-----:R-:W-:Y:S02]  /*1a610*/  LEA R16, P1, R2.reuse, R6.reuse, 0x1 ;  /* 0x0000000602107211 */ /* 0x0c1fe400078208ff */
[C---:B-1----:R-:W-:Y:S02]  /*1a620*/  LEA R14, P2, R3.reuse, R6, 0x1 ;  /* 0x00000006030e7211 */ /* 0x042fe400078408ff */
[----:B------:R-:W-:Y:S02]  /*1a630*/  LEA.HI.X.SX32 R17, R2, R0, 0x1, P1 ;  /* 0x0000000002117211 */ /* 0x000fe400008f0eff */
[----:B----4-:R-:W-:Y:S02]  /*1a640*/  LEA R12, P3, R4, R6, 0x1 ;  /* 0x00000006040c7211 */ /* 0x010fe400078608ff */
[----:B-----5:R-:W-:Y:S02]  /*1a650*/  LOP3.LUT R28, R28, 0x1c, RZ, 0xc0, !PT ;  /* 0x0000001c1c1c7812 */ /* 0x020fe400078ec0ff */
[----:B------:R-:W-:-:S02]  /*1a660*/  LEA.HI.X.SX32 R15, R3, R0, 0x1, P2 ;  /* 0x00000000030f7211 */ /* 0x000fc400010f0eff */
[-C--:B------:R-:W-:Y:S02]  /*1a670*/  LEA.HI.X.SX32 R13, R4, R0.reuse, 0x1, P3 ;  /* 0x00000000040d7211 */ /* 0x080fe400018f0eff */
[----:B------:R-:W-:Y:S01]  /*1a680*/  LEA.HI.X.SX32 R11, R5, R0, 0x1, P4 ;  /* 0x00000000050b7211 */ /* 0x000fe200020f0eff */
[----:B------:R-:W-:Y:S01]  /*1a690*/  STL.64 [R1+0xd48], R16 ;  /* 0x000d481001007387 */ /* 0x000fe20000100a00 */
[C---:B------:R-:W-:Y:S02]  /*1a6a0*/  LEA.HI R2, R28.reuse, 0x8, RZ, 0x1e ;  /* 0x000000081c027811 */ /* 0x040fe400078ff0ff */
[C---:B------:R-:W-:Y:S01]  /*1a6b0*/  LEA.HI R3, R28.reuse, 0x10, RZ, 0x1e ;  /* 0x000000101c037811 */ /* 0x040fe200078ff0ff */
[----:B------:R-:W-:Y:S01]  /*1a6c0*/  STL.64 [R1+0xd40], R14 ;  /* 0x000d400e01007387 */ /* 0x000fe20000100a00 */
[C---:B------:R-:W-:Y:S02]  /*1a6d0*/  LEA.HI R4, R28.reuse, 0x18, RZ, 0x1e ;  /* 0x000000181c047811 */ /* 0x040fe400078ff0ff */
[----:B------:R-:W-:Y:S01]  /*1a6e0*/  LEA.HI R5, R28, 0x20, RZ, 0x1e ;  /* 0x000000201c057811 */ /* 0x000fe200078ff0ff */
[----:B------:R-:W-:Y:S04]  /*1a6f0*/  STL.64 [R1+0xd38], R12 ;  /* 0x000d380c01007387 */ /* 0x000fe80000100a00 */
[----:B------:R-:W-:Y:S04]  /*1a700*/  STL.64 [R1+0xd30], R10 ;  /* 0x000d300a01007387 */ /* 0x000fe80000100a00 */
[----:B------:R-:W-:Y:S04]  /*1a710*/  STL [R1+0x12d0], R2 ;  /* 0x0012d00201007387 */ /* 0x000fe80000100800 */
[----:B------:R-:W-:Y:S04]  /*1a720*/  STL [R1+0x12d4], R3 ;  /* 0x0012d40301007387 */ /* 0x000fe80000100800 */
[----:B------:R-:W-:Y:S04]  /*1a730*/  STL [R1+0x12d8], R4 ;  /* 0x0012d80401007387 */ /* 0x000fe80000100800 */
[----:B------:R2:W-:Y:S02]  /*1a740*/  STL [R1+0x12dc], R5 ;  /* 0x0012dc0501007387 */ /* 0x0005e40000100800 */
[----:B--2---:R-:W-:-:S02]  /*1a750*/  LOP3.LUT R5, R29, 0x1c, RZ, 0xc0, !PT ;  /* 0x0000001c1d057812 */ /* 0x004fc400078ec0ff */
[----:B------:R-:W-:Y:S02]  /*1a760*/  LOP3.LUT P6, RZ, R29, 0x1, RZ, 0xc0, !PT ;  /* 0x000000011dff7812 */ /* 0x000fe400078cc0ff */
[C---:B------:R-:W-:Y:S02]  /*1a770*/  LEA.HI R6, R5.reuse, 0x28, RZ, 0x1e ;  /* 0x0000002805067811 */ /* 0x040fe400078ff0ff */
[C---:B------:R-:W-:Y:S02]  /*1a780*/  LEA.HI R7, R5.reuse, 0x30, RZ, 0x1e ;  /* 0x0000003005077811 */ /* 0x040fe400078ff0ff */
[C---:B------:R-:W-:Y:S02]  /*1a790*/  LEA.HI R8, R5.reuse, 0x38, RZ, 0x1e ;  /* 0x0000003805087811 */ /* 0x040fe400078ff0ff */
[C---:B------:R-:W-:Y:S02]  /*1a7a0*/  LEA.HI R9, R5.reuse, 0x40, RZ, 0x1e ;  /* 0x0000004005097811 */ /* 0x040fe400078ff0ff */
[----:B------:R-:W-:-:S02]  /*1a7b0*/  LEA.HI R10, R5, 0x48, RZ, 0x1e ;  /* 0x00000048050a7811 */ /* 0x000fc400078ff0ff */
[C---:B---3--:R-:W-:Y:S02]  /*1a7c0*/  LEA.HI R20, R5.reuse, R20, RZ, 0x1e ;  /* 0x0000001405147211 */ /* 0x048fe400078ff0ff */
[----:B------:R-:W-:Y:S02]  /*1a7d0*/  MOV R20, 0x3f800000 ;  /* 0x3f80000000147802 */ /* 0x000fe40000000f00 */
[C---:B------:R-:W-:Y:S02]  /*1a7e0*/  LEA.HI R11, R5.reuse, 0x50, RZ, 0x1e ;  /* 0x00000050050b7811 */ /* 0x040fe400078ff0ff */
[C---:B------:R-:W-:Y:S02]  /*1a7f0*/  LEA.HI R12, R5.reuse, 0x58, RZ, 0x1e ;  /* 0x00000058050c7811 */ /* 0x040fe400078ff0ff */
[C---:B------:R-:W-:Y:S02]  /*1a800*/  LEA.HI R13, R5.reuse, 0x60, RZ, 0x1e ;  /* 0x00000060050d7811 */ /* 0x040fe400078ff0ff */
[----:B------:R-:W-:-:S02]  /*1a810*/  LEA.HI R14, R5, 0x68, RZ, 0x1e ;  /* 0x00000068050e7811 */ /* 0x000fc400078ff0ff */
[C---:B------:R-:W-:Y:S02]  /*1a820*/  LEA.HI R15, R5.reuse, 0x70, RZ, 0x1e ;  /* 0x00000070050f7811 */ /* 0x040fe400078ff0ff */
[C---:B------:R-:W-:Y:S02]  /*1a830*/  LEA.HI R16, R5.reuse, 0x78, RZ, 0x1e ;  /* 0x0000007805107811 */ /* 0x040fe400078ff0ff */
        /* <DEDUP_REMOVED lines=16> */
[----:B------:R-:W2:Y:S04]  /*1a940*/  LDL.LU R5, [R1+0x12dc] ;  /* 0x0012dc0001057983 */ /* 0x000ea80000300800 */
[----:B------:R0:W-:Y:S04]  /*1a950*/  STL [R1+0xc28], R20 ;  /* 0x000c281401007387 */ /* 0x0001e80000100800 */
[----:B------:R-:W-:Y:S01]  /*1a960*/  STL [R1+0x720], RZ ;  /* 0x000720ff01007387 */ /* 0x000fe20000100800 */
[----:B0-----:R-:W-:-:S05]  /*1a970*/  MOV R20, 0xff800000 ;  /* 0xff80000000147802 */ /* 0x001fca0000000f00 */
[----:B------:R-:W-:Y:S04]  /*1a980*/  STL [R1+0x550], R20 ;  /* 0x0005501401007387 */ /* 0x000fe80000100800 */
[----:B------:R-:W-:Y:S04]  /*1a990*/  STL [R1+0x374], RZ ;  /* 0x000374ff01007387 */ /* 0x000fe80000100800 */
[----:B------:R-:W-:Y:S04]  /*1a9a0*/  STL [R1+0x554], R20 ;  /* 0x0005541401007387 */ /* 0x000fe80000100800 */
        /* <DEDUP_REMOVED lines=29> */
[----:B------:R0:W-:Y:S02]  /*1ab80*/  STL [R1+0xc24], R20 ;  /* 0x000c241401007387 */ /* 0x0001e40000100800 */
[----:B0-----:R-:W-:-:S05]  /*1ab90*/  IMAD.MOV.U32 R20, RZ, RZ, 0x3f800000 ;  /* 0x3f800000ff147424 */ /* 0x001fca00078e00ff */
        /* <DEDUP_REMOVED lines=30> */
[----:B------:R-:W-:Y:S04]  /*1ad80*/  STL [R1+0x840], RZ ;  /* 0x000840ff01007387 */ /* 0x000fe80000100800 */
[----:B------:R0:W-:Y:S04]  /*1ad90*/  STL [R1+0xd24], R20 ;  /* 0x000d241401007387 */ /* 0x0001e80000100800 */
[----:B------:R-:W-:Y:S04]  /*1ada0*/  STL [R1+0x844], RZ ;  /* 0x000844ff01007387 */ /* 0x000fe80000100800 */
        /* <DEDUP_REMOVED lines=447> */
[----:B0-----:R-:W0:Y:S04]  /*1c9a0*/  S2R R20, SR_TID.X ;  /* 0x0000000000147919 */ /* 0x001e280000002100 */
        /* <DEDUP_REMOVED lines=19> */
[----:B------:R-:W-:Y:S01]  /*1cae0*/  STL [R1+0xb50], RZ ;  /* 0x000b50ff01007387 */ /* 0x000fe20000100800 */
[----:B0-----:R-:W-:-:S03]  /*1caf0*/  LOP3.LUT R20, R20, 0xff, RZ, 0xc0, !PT ;  /* 0x000000ff14147812 */ /* 0x001fc600078ec0ff */
[----:B------:R-:W-:Y:S04]  /*1cb00*/  STL [R1+0xb54], RZ ;  /* 0x000b54ff01007387 */ /* 0x000fe80000100800 */
[----:B------:R-:W-:Y:S04]  /*1cb10*/  STL [R1+0xb58], RZ ;  /* 0x000b58ff01007387 */ /* 0x000fe80000100800 */
[----:B------:R-:W-:Y:S04]  /*1cb20*/  STL [R1+0xb5c], RZ ;  /* 0x000b5cff01007387 */ /* 0x000fe80000100800 */
[----:B------:R-:W-:Y:S04]  /*1cb30*/  STL [R1+0xb40], RZ ;  /* 0x000b40ff01007387 */ /* 0x000fe80000100800 */
[----:B------:R-:W-:Y:S01]  /*1cb40*/  STL [R1+0xb44], RZ ;  /* 0x000b44ff01007387 */ /* 0x000fe20000100800 */
[----:B------:R-:W-:-:S03]  /*1cb50*/  ISETP.LT.U32.AND P0, PT, R20, 0x40, !P0 ;  /* 0x000000401400780c */ /* 0x000fc60004701070 */
[----:B------:R-:W-:Y:S04]  /*1cb60*/  STL [R1+0xb48], RZ ;  /* 0x000b48ff01007387 */ /* 0x000fe80000100800 */
[----:B------:R-:W-:Y:S04]  /*1cb70*/  STL [R1+0xb4c], RZ ;  /* 0x000b4cff01007387 */ /* 0x000fe80000100800 */
[----:B------:R-:W-:Y:S04]  /*1cb80*/  STL [R1+0xb30], RZ ;  /* 0x000b30ff01007387 */ /* 0x000fe80000100800 */
[----:B------:R-:W-:Y:S04]  /*1cb90*/  STL [R1+0xb34], RZ ;  /* 0x000b34ff01007387 */ /* 0x000fe80000100800 */
[----:B------:R-:W-:Y:S04]  /*1cba0*/  STL [R1+0xb38], RZ ;  /* 0x000b38ff01007387 */ /* 0x000fe80000100800 */
[----:B------:R-:W0:Y:S04]  /*1cbb0*/  S2R R20, SR_CTAID.X ;  /* 0x0000000000147919 */ /* 0x000e280000002500 */
        /* <DEDUP_REMOVED lines=20> */
[----:B0-----:R-:W-:-:S03]  /*1cd00*/  SHF.L.U32 R20, R20, 0x8, RZ ;  /* 0x0000000814147819 */ /* 0x001fc600000006ff */
[----:B------:R-:W-:Y:S04]  /*1cd10*/  STL [R1+0xaec], RZ ;  /* 0x000aecff01007387 */ /* 0x000fe80000100800 */
[----:B------:R-:W-:Y:S04]  /*1cd20*/  STL [R1+0xad0], RZ ;  /* 0x000ad0ff01007387 */ /* 0x000fe80000100800 */
[----:B------:R-:W-:Y:S04]  /*1cd30*/  STL [R1+0xad4], RZ ;  /* 0x000ad4ff01007387 */ /* 0x000fe80000100800 */
[----:B------:R-:W-:Y:S01]  /*1cd40*/  STL [R1+0xad8], RZ ;  /* 0x000ad8ff01007387 */ /* 0x000fe20000100800 */
[----:B------:R-:W-:-:S03]  /*1cd50*/  IADD3 R4, R20, R4, RZ ;  /* 0x0000000414047210 */ /* 0x000fc60007ffe0ff */
[----:B------:R-:W-:Y:S01]  /*1cd60*/  STL [R1+0xadc], RZ ;  /* 0x000adcff01007387 */ /* 0x000fe20000100800 */
[----:B------:R-:W-:-:S03]  /*1cd70*/  IMAD.IADD R3, R20, 0x1, R3 ;  /* 0x0000000114037824 */ /* 0x000fc600078e0203 */
        /* <DEDUP_REMOVED lines=8> */
[----:B------:R-:W3:Y:S04]  /*1ce00*/  LDL.LU R4, [R1+0x12d8] ;  /* 0x0012d80001047983 */ /* 0x000ee80000300800 */
[----:B------:R-:W4:Y:S01]  /*1ce10*/  LDL.LU R3, [R1+0x12d4] ;  /* 0x0012d40001037983 */ /* 0x000f220000300800 */
[----:B------:R-:W-:-:S02]  /*1ce20*/  IADD3 R2, R20, R2, RZ ;  /* 0x0000000214027210 */ /* 0x000fc40007ffe0ff */
[C---:B------:R-:W-:Y:S01]  /*1ce30*/  IADD3 R2, R20.reuse, R29, RZ ;  /* 0x0000001d14027210 */ /* 0x040fe20007ffe0ff */
[C---:B------:R-:W-:Y:S01]  /*1ce40*/  IMAD.IADD R2, R20.reuse, 0x1, R28 ;  /* 0x0000000114027824 */ /* 0x040fe200078e021c */
[C---:B------:R-:W-:Y:S02]  /*1ce50*/  IADD3 R2, R20.reuse, R27, RZ ;  /* 0x0000001b14027210 */ /* 0x040fe40007ffe0ff */
[C---:B------:R-:W-:Y:S01]  /*1ce60*/  IADD3 R2, R20.reuse, R26, RZ ;  /* 0x0000001a14027210 */ /* 0x040fe20007ffe0ff */
[C---:B------:R-:W-:Y:S01]  /*1ce70*/  IMAD.IADD R2, R20.reuse, 0x1, R25 ;  /* 0x0000000114027824 */ /* 0x040fe200078e0219 */
[C---:B------:R-:W-:Y:S02]  /*1ce80*/  IADD3 R2, R20.reuse, R24, RZ ;  /* 0x0000001814027210 */ /* 0x040fe40007ffe0ff */
[C---:B------:R-:W-:Y:S01]  /*1ce90*/  IADD3 R2, R20.reuse, R23, RZ ;  /* 0x0000001714027210 */ /* 0x040fe20007ffe0ff */
[C---:B------:R-:W-:Y:S01]  /*1cea0*/  IMAD.IADD R2, R20.reuse, 0x1, R22 ;  /* 0x0000000114027824 */ /* 0x040fe200078e0216 */
[----:B------:R-:W-:-:S06]  /*1ceb0*/  IADD3 R2, R20, R21, RZ ;  /* 0x0000001514027210 */ /* 0x000fcc0007ffe0ff */
[----:B------:R-:W5:Y:S01]  /*1cec0*/  LDL.LU R2, [R1+0x12d0] ;  /* 0x0012d00001027983 */ /* 0x000f620000300800 */
        /* <DEDUP_REMOVED lines=8> */
[----:B------:R-:W-:-:S02]  /*1cf50*/  IADD3 R0, R20, R12, RZ ;  /* 0x0000000c14007210 */ /* 0x000fc40007ffe0ff */
[C---:B------:R-:W-:Y:S01]  /*1cf60*/  IADD3 R0, R20.reuse, R11, RZ ;  /* 0x0000000b14007210 */ /* 0x040fe20007ffe0ff */
[C---:B------:R-:W-:Y:S01]  /*1cf70*/  IMAD.IADD R0, R20.reuse, 0x1, R10 ;  /* 0x0000000114007824 */ /* 0x040fe200078e020a */
[C---:B------:R-:W-:Y:S02]  /*1cf80*/  IADD3 R0, R20.reuse, R9, RZ ;  /* 0x0000000914007210 */ /* 0x040fe40007ffe0ff */
[C---:B------:R-:W-:Y:S01]  /*1cf90*/  IADD3 R0, R20.reuse, R8, RZ ;  /* 0x0000000814007210 */ /* 0x040fe20007ffe0ff */
[C---:B------:R-:W-:Y:S01]  /*1cfa0*/  IMAD.IADD R0, R20.reuse, 0x1, R7 ;  /* 0x0000000114007824 */ /* 0x040fe200078e0207 */
[C---:B------:R-:W-:Y:S02]  /*1cfb0*/  IADD3 R0, R20.reuse, R6, RZ ;  /* 0x0000000614007210 */ /* 0x040fe40007ffe0ff */
[----:B--2---:R-:W-:Y:S01]  /*1cfc0*/  IADD3 R0, R20, R5, RZ ;  /* 0x0000000514007210 */ /* 0x004fe20007ffe0ff */
[----:B------:R-:W-:Y:S01]  /*1cfd0*/  IMAD.SHL.U32 R5, R5, 0x8, RZ ;  /* 0x0000000805057824 */ /* 0x000fe200078e00ff */
[----:B------:R-:W-:-:S02]  /*1cfe0*/  SHF.L.U32 R6, R6, 0x3, RZ ;  /* 0x0000000306067819 */ /* 0x000fc400000006ff */
[----:B------:R-:W-:Y:S01]  /*1cff0*/  SHF.L.U32 R7, R7, 0x3, RZ ;  /* 0x0000000307077819 */ /* 0x000fe200000006ff */
[----:B------:R-:W-:Y:S01]  /*1d000*/  IMAD.SHL.U32 R8, R8, 0x8, RZ ;  /* 0x0000000808087824 */ /* 0x000fe200078e00ff */
[----:B------:R-:W-:Y:S01]  /*1d010*/  SHF.L.U32 R9, R9, 0x3, RZ ;  /* 0x0000000309097819 */ /* 0x000fe200000006ff */
[C---:B---3--:R-:W-:Y:S01]  /*1d020*/  IMAD.IADD R0, R20.reuse, 0x1, R4 ;  /* 0x0000000114007824 */ /* 0x048fe200078e0204 */
[----:B----4-:R-:W-:-:S06]  /*1d030*/  IADD3 R0, R20, R3, RZ ;  /* 0x0000000314007210 */ /* 0x010fcc0007ffe0ff */
[----:B------:R-:W0:Y:S01]  /*1d040*/  S2R R0, SR_TID.X ;  /* 0x0000000000007919 */ /* 0x000e220000002100 */
[----:B------:R-:W-:Y:S02]  /*1d050*/  SHF.L.U32 R3, R3, 0x3, RZ ;  /* 0x0000000303037819 */ /* 0x000fe400000006ff */
[----:B------:R-:W-:Y:S02]  /*1d060*/  SHF.L.U32 R4, R4, 0x3, RZ ;  /* 0x0000000304047819 */ /* 0x000fe400000006ff */
[----:B-----5:R-:W-:Y:S01]  /*1d070*/  IADD3 R20, R20, R2, RZ ;  /* 0x0000000214147210 */ /* 0x020fe20007ffe0ff */
[----:B------:R-:W-:Y:S01]  /*1d080*/  IMAD.SHL.U32 R2, R2, 0x8, RZ ;  /* 0x0000000802027824 */ /* 0x000fe200078e00ff */
[----:B0-----:R-:W-:-:S04]  /*1d090*/  SHF.R.U32.HI R0, RZ, 0x3, R0 ;  /* 0x00000003ff007819 */ /* 0x001fc80000011600 */
[----:B------:R-:W-:-:S04]  /*1d0a0*/  LOP3.LUT R0, R0, 0x4, RZ, 0xc0, !PT ;  /* 0x0000000400007812 */ /* 0x000fc800078ec0ff */
[----:B------:R-:W-:-:S05]  /*1d0b0*/  IADD3 R2, R0, R2, RZ ;  /* 0x0000000200027210 */ /* 0x000fca0007ffe0ff */
[----:B------:R0:W-:Y:S02]  /*1d0c0*/  STL [R1+0xd20], R2 ;  /* 0x000d200201007387 */ /* 0x0001e40000100800 */
[C---:B0-----:R-:W-:Y:S01]  /*1d0d0*/  IADD3 R2, R0.reuse, R3, RZ ;  /* 0x0000000300027210 */ /* 0x041fe20007ffe0ff */
[C---:B------:R-:W-:Y:S01]  /*1d0e0*/  IMAD.IADD R3, R0.reuse, 0x1, R4 ;  /* 0x0000000100037824 */ /* 0x040fe200078e0204 */
[----:B------:R-:W-:-:S03]  /*1d0f0*/  IADD3 R4, R0, R6, RZ ;  /* 0x0000000600047210 */ /* 0x000fc60007ffe0ff */
[----:B------:R0:W-:Y:S04]  /*1d100*/  STL [R1+0xd1c], R2 ;  /* 0x000d1c0201007387 */ /* 0x0001e80000100800 */
[----:B------:R1:W-:Y:S01]  /*1d110*/  STL [R1+0xd18], R3 ;  /* 0x000d180301007387 */ /* 0x0003e20000100800 */
[C---:B0-----:R-:W-:Y:S01]  /*1d120*/  IADD3 R2, R0.reuse, R5, RZ ;  /* 0x0000000500027210 */ /* 0x041fe20007ffe0ff */
[----:B-1----:R-:W-:-:S04]  /*1d130*/  IMAD.IADD R3, R0, 0x1, R7 ;  /* 0x0000000100037824 */ /* 0x002fc800078e0207 */
[----:B------:R0:W-:Y:S04]  /*1d140*/  STL [R1+0xd14], R2 ;  /* 0x000d140201007387 */ /* 0x0001e80000100800 */
[----:B0-----:R-:W2:Y:S04]  /*1d150*/  LDL.LU R2, [R1+0xc] ;  /* 0x00000c0001027983 */ /* 0x001ea80000300800 */
[----:B------:R0:W-:Y:S04]  /*1d160*/  STL [R1+0xd10], R4 ;  /* 0x000d100401007387 */ /* 0x0001e80000100800 */
[----:B------:R1:W-:Y:S01]  /*1d170*/  STL [R1+0xd0c], R3 ;  /* 0x000d0c0301007387 */ /* 0x0003e20000100800 */
[----:B0-----:R-:W-:-:S02]  /*1d180*/  IADD3 R4, R0, R8, RZ ;  /* 0x0000000800047210 */ /* 0x001fc40007ffe0ff */
[----:B-1----:R-:W-:Y:S02]  /*1d190*/  IADD3 R3, R0, R9, RZ ;  /* 0x0000000900037210 */ /* 0x002fe40007ffe0ff */
[----:B------:R-:W3:Y:S04]  /*1d1a0*/  LDL R9, [R1+0x370] ;  /* 0x0003700001097983 */ /* 0x000ee80000100800 */
[----:B------:R0:W-:Y:S04]  /*1d1b0*/  STL [R1+0xd08], R4 ;  /* 0x000d080401007387 */ /* 0x0001e80000100800 */
[----:B------:R-:W4:Y:S04]  /*1d1c0*/  LDL R8, [R1+0x9b8] ;  /* 0x0009b80001087983 */ /* 0x000f280000100800 */
[----:B------:R1:W-:Y:S04]  /*1d1d0*/  STL [R1+0xd04], R3 ;  /* 0x000d040301007387 */ /* 0x0003e80000100800 */
[----:B------:R-:W5:Y:S04]  /*1d1e0*/  LDL.64 R6, [R1+0xbf0] ;  /* 0x000bf00001067983 */ /* 0x000f680000100a00 */
[----:B0-----:R-:W5:Y:S04]  /*1d1f0*/  LDL.64 R4, [R1+0xbe8] ;  /* 0x000be80001047983 */ /* 0x001f680000100a00 */
[----:B------:R-:W0:Y:S01]  /*1d200*/  S2R R20, SR_TID.X ;  /* 0x0000000000147919 */ /* 0x000e220000002100 */
[----:B------:R-:W-:Y:S01]  /*1d210*/  SHF.L.U32 R10, R10, 0x3, RZ ;  /* 0x000000030a0a7819 */ /* 0x000fe200000006ff */
[----:B------:R-:W-:Y:S01]  /*1d220*/  IMAD.SHL.U32 R11, R11, 0x8, RZ ;  /* 0x000000080b0b7824 */ /* 0x000fe200078e00ff */
[----:B------:R-:W-:Y:S01]  /*1d230*/  SHF.L.U32 R12, R12, 0x3, RZ ;  /* 0x000000030c0c7819 */ /* 0x000fe200000006ff */
[----:B------:R-:W-:Y:S01]  /*1d240*/  IMAD.SHL.U32 R14, R14, 0x8, RZ ;  /* 0x000000080e0e7824 */ /* 0x000fe200078e00ff */
[----:B------:R-:W-:Y:S01]  /*1d250*/  SHF.L.U32 R13, R13, 0x3, RZ ;  /* 0x000000030d0d7819 */ /* 0x000fe200000006ff */
[C---:B------:R-:W-:Y:S01]  /*1d260*/  IMAD.IADD R10, R0.reuse, 0x1, R10 ;  /* 0x00000001000a7824 */ /* 0x040fe200078e020a */
[----:B------:R-:W-:-:S02]  /*1d270*/  IADD3 R11, R0, R11, RZ ;  /* 0x0000000b000b7210 */ /* 0x000fc40007ffe0ff */
[----:B-1----:R-:W-:Y:S02]  /*1d280*/  IADD3 R3, R0, R12, RZ ;  /* 0x0000000c00037210 */ /* 0x002fe40007ffe0ff */
[----:B------:R-:W-:Y:S01]  /*1d290*/  SHF.L.U32 R15, R15, 0x3, RZ ;  /* 0x000000030f0f7819 */ /* 0x000fe200000006ff */
[----:B------:R1:W-:Y:S01]  /*1d2a0*/  STL [R1+0xd00], R10 ;  /* 0x000d000a01007387 */ /* 0x0003e20000100800 */
[----:B------:R-:W-:Y:S01]  /*1d2b0*/  SHF.L.U32 R16, R16, 0x3, RZ ;  /* 0x0000000310107819 */ /* 0x000fe200000006ff */
[----:B------:R-:W-:Y:S02]  /*1d2c0*/  IMAD.SHL.U32 R17, R17, 0x8, RZ ;  /* 0x0000000811117824 */ /* 0x000fe400078e00ff */
[----:B------:R0:W-:Y:S01]  /*1d2d0*/  STL [R1+0xcfc], R11 ;  /* 0x000cfc0b01007387 */ /* 0x0001e20000100800 */
[----:B------:R-:W-:-:S03]  /*1d2e0*/  SHF.L.U32 R18, R18, 0x3, RZ ;  /* 0x0000000312127819 */ /* 0x000fc600000006ff */
[----:B------:R0:W-:Y:S01]  /*1d2f0*/  STL [R1+0xcf8], R3 ;  /* 0x000cf80301007387 */ /* 0x0001e20000100800 */
[----:B-1----:R-:W-:Y:S01]  /*1d300*/  IMAD.IADD R10, R0, 0x1, R13 ;  /* 0x00000001000a7824 */ /* 0x002fe200078e020d */
[----:B0-----:R-:W-:Y:S02]  /*1d310*/  LOP3.LUT R20, R20, 0x1c, RZ, 0xc0, !PT ;  /* 0x0000001c14147812 */ /* 0x001fe400078ec0ff */
[----:B------:R-:W-:Y:S02]  /*1d320*/  IADD3 R11, R0, R14, RZ ;  /* 0x0000000e000b7210 */ /* 0x000fe40007ffe0ff */
[----:B------:R-:W-:Y:S02]  /*1d330*/  LEA.HI R20, R20, 0x98, RZ, 0x1e ;  /* 0x0000009814147811 */ /* 0x000fe400078ff0ff */
[----:B------:R-:W-:Y:S01]  /*1d340*/  IADD3 R3, R0, R15, RZ ;  /* 0x0000000f00037210 */ /* 0x000fe20007ffe0ff */
[----:B------:R0:W-:Y:S01]  /*1d350*/  STL [R1+0xcf4], R10 ;  /* 0x000cf40a01007387 */ /* 0x0001e20000100800 */
[----:B------:R-:W-:Y:S01]  /*1d360*/  SHF.L.U32 R19, R19, 0x3, RZ ;  /* 0x0000000313137819 */ /* 0x000fe200000006ff */
[----:B------:R-:W-:-:S02]  /*1d370*/  IMAD.SHL.U32 R20, R20, 0x8, RZ ;  /* 0x0000000814147824 */ /* 0x000fc400078e00ff */
[----:B------:R1:W-:Y:S01]  /*1d380*/  STL [R1+0xcf0], R11 ;  /* 0x000cf00b01007387 */ /* 0x0003e20000100800 */
[----:B------:R-:W-:-:S03]  /*1d390*/  SHF.L.U32 R21, R21, 0x3, RZ ;  /* 0x0000000315157819 */ /* 0x000fc600000006ff */
[----:B------:R1:W-:Y:S01]  /*1d3a0*/  STL [R1+0xcec], R3 ;  /* 0x000cec0301007387 */ /* 0x0003e20000100800 */
[C---:B0-----:R-:W-:Y:S01]  /*1d3b0*/  IMAD.IADD R10, R0.reuse, 0x1, R16 ;  /* 0x00000001000a7824 */ /* 0x041fe200078e0210 */
[----:B-1----:R-:W-:-:S04]  /*1d3c0*/  IADD3 R11, R0, R17, RZ ;  /* 0x00000011000b7210 */ /* 0x002fc80007ffe0ff */
[----:B------:R0:W-:Y:S01]  /*1d3d0*/  STL [R1+0xce8], R10 ;  /* 0x000ce80a01007387 */ /* 0x0001e20000100800 */
[----:B------:R-:W-:-:S03]  /*1d3e0*/  IADD3 R3, R0, R18, RZ ;  /* 0x0000001200037210 */ /* 0x000fc60007ffe0ff */
[----:B------:R1:W-:Y:S04]  /*1d3f0*/  STL [R1+0xce4], R11 ;  /* 0x000ce40b01007387 */ /* 0x0003e80000100800 */
[----:B------:R1:W-:Y:S01]  /*1d400*/  STL [R1+0xce0], R3 ;  /* 0x000ce00301007387 */ /* 0x0003e20000100800 */
[C---:B0-----:R-:W-:Y:S01]  /*1d410*/  IMAD.IADD R10, R0.reuse, 0x1, R19 ;  /* 0x00000001000a7824 */ /* 0x041fe200078e0213 */
[----:B-1----:R-:W-:-:S04]  /*1d420*/  IADD3 R11, R0, R20, RZ ;  /* 0x00000014000b7210 */ /* 0x002fc80007ffe0ff */
[----:B------:R-:W-:Y:S01]  /*1d430*/  STL [R1+0xcdc], R10 ;  /* 0x000cdc0a01007387 */ /* 0x000fe20000100800 */
[----:B------:R-:W-:-:S03]  /*1d440*/  IADD3 R3, R0, R21, RZ ;  /* 0x0000001500037210 */ /* 0x000fc60007ffe0ff */
[----:B------:R-:W-:Y:S04]  /*1d450*/  STL [R1+0xcd8], R11 ;  /* 0x000cd80b01007387 */ /* 0x000fe80000100800 */
[----:B------:R0:W-:Y:S01]  /*1d460*/  STL [R1+0xcd4], R3 ;  /* 0x000cd40301007387 */ /* 0x0001e20000100800 */
[----:B------:R-:W-:-:S03]  /*1d470*/  SHF.L.U32 R22, R22, 0x3, RZ ;  /* 0x0000000316167819 */ /* 0x000fc600000006ff */
[----:B0-----:R-:W0:Y:S01]  /*1d480*/  S2R R3, SR_TID.X ;  /* 0x0000000000037919 */ /* 0x001e220000002100 */
[----:B------:R-:W-:Y:S02]  /*1d490*/  IMAD.SHL.U32 R23, R23, 0x8, RZ ;  /* 0x0000000817177824 */ /* 0x000fe400078e00ff */
[----:B------:R-:W-:Y:S01]  /*1d4a0*/  IMAD.IADD R10, R0, 0x1, R22 ;  /* 0x00000001000a7824 */ /* 0x000fe200078e0216 */
[----:B------:R-:W-:Y:S02]  /*1d4b0*/  SHF.L.U32 R24, R24, 0x3, RZ ;  /* 0x0000000318187819 */ /* 0x000fe400000006ff */
[----:B------:R-:W-:Y:S01]  /*1d4c0*/  SHF.L.U32 R25, R25, 0x3, RZ ;  /* 0x0000000319197819 */ /* 0x000fe200000006ff */
[----:B------:R-:W-:Y:S01]  /*1d4d0*/  IMAD.SHL.U32 R26, R26, 0x8, RZ ;  /* 0x000000081a1a7824 */ /* 0x000fe200078e00ff */
[C---:B------:R-:W-:Y:S01]  /*1d4e0*/  IADD3 R11, R0.reuse, R23, RZ ;  /* 0x00000017000b7210 */ /* 0x040fe20007ffe0ff */
[----:B------:R1:W-:Y:S01]  /*1d4f0*/  STL [R1+0xcd0], R10 ;  /* 0x000cd00a01007387 */ /* 0x0003e20000100800 */
[----:B------:R-:W-:Y:S01]  /*1d500*/  SHF.L.U32 R27, R27, 0x3, RZ ;  /* 0x000000031b1b7819 */ /* 0x000fe200000006ff */
[----:B------:R-:W-:Y:S01]  /*1d510*/  IMAD.IADD R12, R0, 0x1, R25 ;  /* 0x00000001000c7824 */ /* 0x000fe200078e0219 */
[----:B------:R-:W-:Y:S01]  /*1d520*/  SHF.L.U32 R28, R28, 0x3, RZ ;  /* 0x000000031c1c7819 */ /* 0x000fe200000006ff */
[----:B------:R0:W-:Y:S01]  /*1d530*/  STL [R1+0xccc], R11 ;  /* 0x000ccc0b01007387 */ /* 0x0001e20000100800 */
[----:B-1----:R-:W-:-:S02]  /*1d540*/  IADD3 R10, R0, R24, RZ ;  /* 0x00000018000a7210 */ /* 0x002fc40007ffe0ff */
[----:B0-----:R-:W-:-:S03]  /*1d550*/  IADD3 R11, R0, R26, RZ ;  /* 0x0000001a000b7210 */ /* 0x001fc60007ffe0ff */
[----:B------:R0:W-:Y:S01]  /*1d560*/  STL [R1+0xcc8], R10 ;  /* 0x000cc80a01007387 */ /* 0x0001e20000100800 */
[----:B------:R-:W-:Y:S01]  /*1d570*/  IADD3 R13, R0, R27, RZ ;  /* 0x0000001b000d7210 */ /* 0x000fe20007ffe0ff */
[----:B------:R-:W-:Y:S02]  /*1d580*/  IMAD.SHL.U32 R29, R29, 0x8, RZ ;  /* 0x000000081d1d7824 */ /* 0x000fe400078e00ff */
[----:B------:R1:W-:Y:S01]  /*1d590*/  STL [R1+0xcc4], R12 ;  /* 0x000cc40c01007387 */ /* 0x0003e20000100800 */
[----:B0-----:R-:W-:-:S03]  /*1d5a0*/  LOP3.LUT R10, R3, 0x1c, RZ, 0xc0, !PT ;  /* 0x0000001c030a7812 */ /* 0x001fc600078ec0ff */
[----:B------:R0:W-:Y:S01]  /*1d5b0*/  STL [R1+0xcc0], R11 ;  /* 0x000cc00b01007387 */ /* 0x0001e20000100800 */
[----:B-1----:R-:W-:-:S03]  /*1d5c0*/  IMAD.IADD R12, R0, 0x1, R28 ;  /* 0x00000001000c7824 */ /* 0x002fc600078e021c */
[----:B------:R1:W-:Y:S01]  /*1d5d0*/  STL [R1+0xcbc], R13 ;  /* 0x000cbc0d01007387 */ /* 0x0003e20000100800 */
[----:B0-----:R-:W-:-:S03]  /*1d5e0*/  LEA.HI R11, R10, 0xe8, RZ, 0x1e ;  /* 0x000000e80a0b7811 */ /* 0x001fc600078ff0ff */
[----:B------:R0:W-:Y:S01]  /*1d5f0*/  STL [R1+0xcb8], R12 ;  /* 0x000cb80c01007387 */ /* 0x0001e20000100800 */
[----:B-1----:R-:W-:Y:S02]  /*1d600*/  IADD3 R13, R0, R29, RZ ;  /* 0x0000001d000d7210 */ /* 0x002fe40007ffe0ff */
[----:B------:R-:W-:Y:S02]  /*1d610*/  LOP3.LUT R3, R3, 0x1c, RZ, 0xc0, !PT ;  /* 0x0000001c03037812 */ /* 0x000fe400078ec0ff */
[----:B0-----:R-:W-:Y:S02]  /*1d620*/  SHF.L.U32 R12, R11, 0x3, RZ ;  /* 0x000000030b0c7819 */ /* 0x001fe400000006ff */
[C---:B------:R-:W-:Y:S01]  /*1d630*/  LEA.HI R11, R10.reuse, 0xf0, RZ, 0x1e ;  /* 0x000000f00a0b7811 */ /* 0x040fe200078ff0ff */
[----:B------:R0:W-:Y:S01]  /*1d640*/  STL [R1+0xcb4], R13 ;  /* 0x000cb40d01007387 */ /* 0x0001e20000100800 */
[----:B------:R-:W-:Y:S01]  /*1d650*/  LEA.HI R10, R10, 0xf8, RZ, 0x1e ;  /* 0x000000f80a0a7811 */ /* 0x000fe200078ff0ff */
[----:B0-----:R-:W-:Y:S01]  /*1d660*/  IMAD.IADD R13, R0, 0x1, R12 ;  /* 0x00000001000d7824 */ /* 0x001fe200078e020c */
[----:B------:R-:W-:-:S02]  /*1d670*/  SHF.L.U32 R12, R11, 0x3, RZ ;  /* 0x000000030b0c7819 */ /* 0x000fc400000006ff */
[----:B------:R-:W-:Y:S01]  /*1d680*/  SHF.L.U32 R11, R10, 0x3, RZ ;  /* 0x000000030a0b7819 */ /* 0x000fe200000006ff */
[----:B------:R-:W-:Y:S02]  /*1d690*/  IMAD.SHL.U32 R10, R3, 0x2, RZ ;  /* 0x00000002030a7824 */ /* 0x000fe400078e00ff */
[----:B------:R-:W2:Y:S01]  /*1d6a0*/  S2R R3, SR_TID.X ;  /* 0x0000000000037919 */ /* 0x000ea20000002100 */
[C---:B------:R-:W-:Y:S02]  /*1d6b0*/  IADD3 R12, R0.reuse, R12, RZ ;  /* 0x0000000c000c7210 */ /* 0x040fe40007ffe0ff */
[----:B------:R-:W-:Y:S01]  /*1d6c0*/  IADD3 R11, R0, R11, RZ ;  /* 0x0000000b000b7210 */ /* 0x000fe20007ffe0ff */
[----:B------:R-:W-:Y:S01]  /*1d6d0*/  STL [R1+0xcb0], R13 ;  /* 0x000cb00d01007387 */ /* 0x000fe20000100800 */
[----:B------:R-:W-:-:S03]  /*1d6e0*/  IMAD.IADD R10, R10, 0x1, R0 ;  /* 0x000000010a0a7824 */ /* 0x000fc600078e0200 */
[----:B------:R-:W-:Y:S04]  /*1d6f0*/  STL [R1+0xcac], R12 ;  /* 0x000cac0c01007387 */ /* 0x000fe80000100800 */
[----:B------:R-:W-:Y:S01]  /*1d700*/  STL [R1+0xca8], R11 ;  /* 0x000ca80b01007387 */ /* 0x000fe20000100800 */
[----:B--2---:R-:W-:Y:S02]  /*1d710*/  LOP3.LUT R3, R2, 0x10, R3, 0x78, !PT ;  /* 0x0000001002037812 */ /* 0x004fe400078e7803 */
[----:B------:R-:W-:-:S03]  /*1d720*/  MOV R2, c[0x0][0x1a4] ;  /* 0x0000690000027a02 */ /* 0x000fc60000000f00 */
[----:B------:R0:W-:Y:S02]  /*1d730*/  STL [R1+0x834], R3 ;  /* 0x0008340301007387 */ /* 0x0001e40000100800 */
[----:B0-----:R-:W-:Y:S02]  /*1d740*/  MOV R3, c[0x0][0x1a4] ;  /* 0x0000690000037a02 */ /* 0x001fe40000000f00 */
[C---:B---3--:R-:W-:Y:S02]  /*1d750*/  LOP3.LUT R0, R9.reuse, 0x20, RZ, 0x3c, !PT ;  /* 0x0000002009007812 */ /* 0x048fe400078e3cff */
[C---:B------:R-:W-:Y:S02]  /*1d760*/  LOP3.LUT R11, R9.reuse, 0x40, RZ, 0x3c, !PT ;  /* 0x00000040090b7812 */ /* 0x040fe400078e3cff */
[----:B------:R-:W-:Y:S01]  /*1d770*/  LOP3.LUT R10, R9, 0x60, RZ, 0x3c, !PT ;  /* 0x00000060090a7812 */ /* 0x000fe200078e3cff */
[----:B------:R4:W-:Y:S01]  /*1d780*/  STL [R1+0xbfc], R0 ;  /* 0x000bfc0001007387 */ /* 0x0009e20000100800 */
[----:B------:R-:W-:-:S03]  /*1d790*/  IMAD.SHL.U32 R9, R3, 0x2, RZ ;  /* 0x0000000203097824 */ /* 0x000fc600078e00ff */
[----:B------:R-:W-:Y:S04]  /*1d7a0*/  STL [R1+0xbf8], R11 ;  /* 0x000bf80b01007387 */ /* 0x000fe80000100800 */
[----:B------:R0:W-:Y:S01]  /*1d7b0*/  STL [R1+0xbe4], R10 ;  /* 0x000be40a01007387 */ /* 0x0001e20000100800 */
[----:B----4-:R-:W-:Y:S01]  /*1d7c0*/  LOP3.LUT R0, R8, 0x40, RZ, 0x3c, !PT ;  /* 0x0000004008007812 */ /* 0x010fe200078e3cff */
[----:B-----5:R-:W-:Y:S01]  /*1d7d0*/  IMAD.WIDE R14, R2, 0x2, R6 ;  /* 0x00000002020e7825 */ /* 0x020fe200078e0206 */
[----:B------:R-:W-:-:S03]  /*1d7e0*/  MOV R8, c[0x0][0x1a4] ;  /* 0x0000690000087a02 */ /* 0x000fc60000000f00 */
[----:B------:R-:W-:Y:S01]  /*1d7f0*/  STL [R1+0xeac], R0 ;  /* 0x000eac0001007387 */ /* 0x000fe20000100800 */
[----:B0-----:R-:W-:-:S03]  /*1d800*/  IMAD.WIDE R10, R2, 0x2, R4 ;  /* 0x00000002020a7825 */ /* 0x001fc600078e0204 */
[----:B------:R-:W-:Y:S01]  /*1d810*/  STL.64 [R1+0x1030], R14 ;  /* 0x0010300e01007387 */ /* 0x000fe20000100a00 */
[----:B------:R-:W-:-:S03]  /*1d820*/  IMAD.WIDE R12, R9, 0x2, R6 ;  /* 0x00000002090c7825 */ /* 0x000fc600078e0206 */
[----:B------:R0:W-:Y:S01]  /*1d830*/  STL.64 [R1+0x1028], R10 ;  /* 0x0010280a01007387 */ /* 0x0001e20000100a00 */
[----:B------:R-:W-:-:S03]  /*1d840*/  IMAD R3, R8, 0x3, RZ ;  /* 0x0000000308037824 */ /* 0x000fc600078e02ff */
[----:B------:R1:W-:Y:S01]  /*1d850*/  STL.64 [R1+0xf90], R12 ;  /* 0x000f900c01007387 */ /* 0x0003e20000100a00 */
[----:B0-----:R-:W-:Y:S01]  /*1d860*/  IMAD.WIDE R10, R9, 0x2, R4 ;  /* 0x00000002090a7825 */ /* 0x001fe200078e0204 */
[----:B------:R-:W-:-:S03]  /*1d870*/  SHF.L.U32 R9, R8, 0x2, RZ ;  /* 0x0000000208097819 */ /* 0x000fc600000006ff */
[--C-:B------:R-:W-:Y:S01]  /*1d880*/  IMAD.WIDE R14, R3, 0x2, R6.reuse ;  /* 0x00000002030e7825 */ /* 0x100fe200078e0206 */
[----:B------:R0:W-:Y:S03]  /*1d890*/  STL.64 [R1+0xf88], R10 ;  /* 0x000f880a01007387 */ /* 0x0001e60000100a00 */
[----:B-1----:R-:W-:Y:S01]  /*1d8a0*/  IMAD.WIDE R12, R9, 0x2, R6 ;  /* 0x00000002090c7825 */ /* 0x002fe200078e0206 */
[----:B------:R1:W-:Y:S03]  /*1d8b0*/  STL.64 [R1+0xf80], R14 ;  /* 0x000f800e01007387 */ /* 0x0003e60000100a00 */
[----:B0-----:R-:W-:-:S04]  /*1d8c0*/  IMAD.WIDE R10, R3, 0x2, R4 ;  /* 0x00000002030a7825 */ /* 0x001fc800078e0204 */
[----:B------:R-:W-:Y:S01]  /*1d8d0*/  IMAD R3, R8, 0x5, RZ ;  /* 0x0000000508037824 */ /* 0x000fe200078e02ff */
[----:B------:R0:W-:Y:S03]  /*1d8e0*/  STL.64 [R1+0xf78], R10 ;  /* 0x000f780a01007387 */ /* 0x0001e60000100a00 */
[----:B-1----:R-:W-:Y:S01]  /*1d8f0*/  IMAD.WIDE R14, R3, 0x2, R6 ;  /* 0x00000002030e7825 */ /* 0x002fe200078e0206 */
[----:B------:R1:W-:Y:S03]  /*1d900*/  STL.64 [R1+0xf70], R12 ;  /* 0x000f700c01007387 */ /* 0x0003e60000100a00 */
[----:B0-----:R-:W-:-:S04]  /*1d910*/  IMAD.WIDE R10, R9, 0x2, R4 ;  /* 0x00000002090a7825 */ /* 0x001fc800078e0204 */
[----:B------:R-:W-:Y:S01]  /*1d920*/  IMAD R9, R8, 0x6, RZ ;  /* 0x0000000608097824 */ /* 0x000fe200078e02ff */
[----:B------:R0:W-:Y:S01]  /*1d930*/  STL.64 [R1+0xf68], R10 ;  /* 0x000f680a01007387 */ /* 0x0001e20000100a00 */
[----:B-1----:R-:W-:-:S03]  /*1d940*/  IMAD.WIDE R12, R3, 0x2, R4 ;  /* 0x00000002030c7825 */ /* 0x002fc600078e0204 */
[----:B------:R-:W-:Y:S01]  /*1d950*/  STL.64 [R1+0xf60], R14 ;  /* 0x000f600e01007387 */ /* 0x000fe20000100a00 */
[----:B------:R-:W-:-:S03]  /*1d960*/  IMAD R3, R8, 0x7, RZ ;  /* 0x0000000708037824 */ /* 0x000fc600078e02ff */
[----:B------:R1:W-:Y:S01]  /*1d970*/  STL.64 [R1+0xf58], R12 ;  /* 0x000f580c01007387 */ /* 0x0003e20000100a00 */
[----:B0-----:R-:W-:-:S05]  /*1d980*/  IMAD.WIDE R10, R9, 0x2, R6 ;  /* 0x00000002090a7825 */ /* 0x001fca00078e0206 */
[----:B------:R0:W-:Y:S01]  /*1d990*/  STL.64 [R1+0xf50], R10 ;  /* 0x000f500a01007387 */ /* 0x0001e20000100a00 */
[----:B-1----:R-:W-:Y:S01]  /*1d9a0*/  IMAD.WIDE R12, R9, 0x2, R4 ;  /* 0x00000002090c7825 */ /* 0x002fe200078e0204 */
[----:B------:R-:W-:-:S03]  /*1d9b0*/  MOV R9, c[0x0][0x1a4] ;  /* 0x0000690000097a02 */ /* 0x000fc60000000f00 */
[C---:B------:R-:W-:Y:S01]  /*1d9c0*/  IMAD.WIDE R16, R3.reuse, 0x2, R6 ;  /* 0x0000000203107825 */ /* 0x040fe200078e0206 */
[----:B------:R1:W-:Y:S03]  /*1d9d0*/  STL.64 [R1+0xf48], R12 ;  /* 0x000f480c01007387 */ /* 0x0003e60000100a00 */
[----:B0-----:R-:W-:Y:S02]  /*1d9e0*/  IMAD.SHL.U32 R10, R8, 0x8, RZ ;  /* 0x00000008080a7824 */ /* 0x001fe400078e00ff */
[----:B------:R-:W-:Y:S01]  /*1d9f0*/  IMAD.WIDE R14, R3, 0x2, R4 ;  /* 0x00000002030e7825 */ /* 0x000fe200078e0204 */
[----:B------:R-:W-:Y:S03]  /*1da00*/  STL.64 [R1+0xf40], R16 ;  /* 0x000f401001007387 */ /* 0x000fe60000100a00 */
[C---:B-1----:R-:W-:Y:S01]  /*1da10*/  IMAD.WIDE R12, R10.reuse, 0x2, R6 ;  /* 0x000000020a0c7825 */ /* 0x042fe200078e0206 */
[----:B------:R-:W-:Y:S03]  /*1da20*/  STL.64 [R1+0xf38], R14 ;  /* 0x000f380e01007387 */ /* 0x000fe60000100a00 */
[C---:B------:R-:W-:Y:S01]  /*1da30*/  IMAD R8, R9.reuse, 0x9, RZ ;  /* 0x0000000909087824 */ /* 0x040fe200078e02ff */
[----:B------:R0:W-:Y:S01]  /*1da40*/  STL.64 [R1+0xf30], R12 ;  /* 0x000f300c01007387 */ /* 0x0001e20000100a00 */
[----:B------:R-:W-:Y:S01]  /*1da50*/  IMAD R9, R9, 0xa, RZ ;  /* 0x0000000a09097824 */ /* 0x000fe200078e02ff */
[----:B------:R-:W-:Y:S01]  /*1da60*/  MOV R3, c[0x0][0x1a4] ;  /* 0x0000690000037a02 */ /* 0x000fe20000000f00 */
[----:B0-----:R-:W-:-:S04]  /*1da70*/  IMAD.WIDE R12, R10, 0x2, R4 ;  /* 0x000000020a0c7825 */ /* 0x001fc800078e0204 */
[C---:B------:R-:W-:Y:S01]  /*1da80*/  IMAD.WIDE R10, R8.reuse, 0x2, R6 ;  /* 0x00000002080a7825 */ /* 0x040fe200078e0206 */
[----:B------:R0:W-:Y:S04]  /*1da90*/  STL.64 [R1+0xf28], R12 ;  /* 0x000f280c01007387 */ /* 0x0001e80000100a00 */
[----:B------:R1:W-:Y:S01]  /*1daa0*/  STL.64 [R1+0xf20], R10 ;  /* 0x000f200a01007387 */ /* 0x0003e20000100a00 */
[----:B0-----:R-:W-:-:S04]  /*1dab0*/  IMAD.WIDE R12, R8, 0x2, R4 ;  /* 0x00000002080c7825 */ /* 0x001fc800078e0204 */
[----:B-1----:R-:W-:Y:S01]  /*1dac0*/  IMAD.WIDE R10, R9, 0x2, R6 ;  /* 0x00000002090a7825 */ /* 0x002fe200078e0206 */
[----:B------:R0:W-:Y:S03]  /*1dad0*/  STL.64 [R1+0xf18], R12 ;  /* 0x000f180c01007387 */ /* 0x0001e60000100a00 */
[C---:B------:R-:W-:Y:S01]  /*1dae0*/  IMAD R8, R3.reuse, 0xb, RZ ;  /* 0x0000000b03087824 */ /* 0x040fe200078e02ff */
[----:B------:R1:W-:Y:S01]  /*1daf0*/  STL.64 [R1+0xf10], R10 ;  /* 0x000f100a01007387 */ /* 0x0003e20000100a00 */
[----:B------:R-:W-:Y:S02]  /*1db00*/  IMAD R3, R3, 0xc, RZ ;  /* 0x0000000c03037824 */ /* 0x000fe400078e02ff */
[----:B0-----:R-:W-:-:S04]  /*1db10*/  IMAD.WIDE R12, R9, 0x2, R4 ;  /* 0x00000002090c7825 */ /* 0x001fc800078e0204 */
[C---:B-1----:R-:W-:Y:S01]  /*1db20*/  IMAD.WIDE R10, R8.reuse, 0x2, R6 ;  /* 0x00000002080a7825 */ /* 0x042fe200078e0206 */
[----:B------:R0:W-:Y:S04]  /*1db30*/  STL.64 [R1+0xf08], R12 ;  /* 0x000f080c01007387 */ /* 0x0001e80000100a00 */
[----:B------:R1:W-:Y:S01]  /*1db40*/  STL.64 [R1+0xf00], R10 ;  /* 0x000f000a01007387 */ /* 0x0003e20000100a00 */
[----:B0-----:R-:W-:-:S04]  /*1db50*/  IMAD.WIDE R12, R8, 0x2, R4 ;  /* 0x00000002080c7825 */ /* 0x001fc800078e0204 */
[C---:B-1----:R-:W-:Y:S01]  /*1db60*/  IMAD.WIDE R10, R3.reuse, 0x2, R6 ;  /* 0x00000002030a7825 */ /* 0x042fe200078e0206 */
[----:B------:R0:W-:Y:S03]  /*1db70*/  STL.64 [R1+0xef8], R12 ;  /* 0x000ef80c01007387 */ /* 0x0001e60000100a00 */
[----:B------:R-:W-:Y:S01]  /*1db80*/  IMAD R8, R2, 0xd, RZ ;  /* 0x0000000d02087824 */ /* 0x000fe200078e02ff */
        /* <DEDUP_REMOVED lines=9> */
[----:B------:R0:W-:Y:S03]  /*1dc20*/  STL.64 [R1+0xed8], R12 ;  /* 0x000ed80c01007387 */ /* 0x0001e60000100a00 */
[----:B------:R-:W-:Y:S01]  /*1dc30*/  IMAD.WIDE R8, R3, 0x2, R4 ;  /* 0x0000000203087825 */ /* 0x000fe200078e0204 */
[----:B------:R0:W-:Y:S03]  /*1dc40*/  STL.64 [R1+0xed0], R10 ;  /* 0x000ed00a01007387 */ /* 0x0001e60000100a00 */
[C---:B------:R-:W-:Y:S01]  /*1dc50*/  IMAD.WIDE R6, R2.reuse, 0x2, R6 ;  /* 0x0000000202067825 */ /* 0x040fe200078e0206 */
[----:B------:R0:W-:Y:S03]  /*1dc60*/  STL.64 [R1+0xec8], R8 ;  /* 0x000ec80801007387 */ /* 0x0001e60000100a00 */
[----:B------:R-:W-:Y:S01]  /*1dc70*/  IMAD.WIDE R2, R2, 0x2, R4 ;  /* 0x0000000202027825 */ /* 0x000fe200078e0204 */
[----:B------:R0:W-:Y:S04]  /*1dc80*/  STL.64 [R1+0xec0], R6 ;  /* 0x000ec00601007387 */ /* 0x0001e80000100a00 */
[----:B------:R0:W-:Y:S01]  /*1dc90*/  STL.64 [R1+0xeb8], R2 ;  /* 0x000eb80201007387 */ /* 0x0001e20000100a00 */
[----:B------:R-:W-:-:S02]  /*1dca0*/  UMOV UR4, URZ ;  /* 0x0000003f00047c82 */ /* 0x000fc40008000000 */
[----:B------:R-:W-:Y:S02]  /*1dcb0*/  UMOV UR5, URZ ;  /* 0x0000003f00057c82 */ /* 0x000fe40008000000 */
.L_x_1:
[----:B------:R-:W2:Y:S04]  /*1dcc0*/  LDL.64 R4, [R1+0xbf0] ;  /* 0x000bf00001047983 */ /* 0x000ea80000100a00 */
[----:B0-----:R-:W2:Y:S04]  /*1dcd0*/  LDL R0, [R1+0x720] ;  /* 0x0007200001007983 */ /* 0x001ea80000100800 */
[----:B0-----:R-:W3:Y:S04]  /*1dce0*/  LDL.64 R2, [R1+0xbe8] ;  /* 0x000be80001027983 */ /* 0x001ee80000100a00 */
[----:B------:R-:W4:Y:S04]  /*1dcf0*/  LDL.64 R8, [R1+0x1028] ;  /* 0x0010280001087983 */ /* 0x000f280000100a00 */
[----:B------:R-:W5:Y:S04]  /*1dd00*/  LDL.64 R10, [R1+0x1030] ;  /* 0x00103000010a7983 */ /* 0x000f680000100a00 */
[----:B------:R-:W5:Y:S04]  /*1dd10*/  LDL.64 R6, [R1+0xf90] ;  /* 0x000f900001067983 */ /* 0x000f680000100a00 */
[----:B------:R-:W5:Y:S04]  /*1dd20*/  LDL.64 R24, [R1+0xf88] ;  /* 0x000f880001187983 */ /* 0x000f680000100a00 */
[----:B------:R-:W5:Y:S04]  /*1dd30*/  LDL.64 R22, [R1+0xf80] ;  /* 0x000f800001167983 */ /* 0x000f680000100a00 */
[----:B------:R-:W5:Y:S04]  /*1dd40*/  LDL.64 R18, [R1+0xf70] ;  /* 0x000f700001127983 */ /* 0x000f680000100a00 */
[----:B------:R-:W5:Y:S04]  /*1dd50*/  LDL.64 R20, [R1+0xf78] ;  /* 0x000f780001147983 */ /* 0x000f680000100a00 */
[----:B------:R-:W5:Y:S04]  /*1dd60*/  LDL.64 R12, [R1+0xf68] ;  /* 0x000f6800010c7983 */ /* 0x000f680000100a00 */
[----:B------:R-:W5:Y:S04]  /*1dd70*/  LDL.64 R16, [R1+0xf60] ;  /* 0x000f600001107983 */ /* 0x000f680000100a00 */
[----:B------:R-:W5:Y:S01]  /*1dd80*/  LDL.64 R14, [R1+0xf58] ;  /* 0x000f5800010e7983 */ /* 0x000f620000100a00 */
[----:B--2---:R-:W-:-:S05]  /*1dd90*/  IMAD.WIDE R4, R0, 0x2, R4 ;  /* 0x0000000200047825 */ /* 0x004fca00078e0204 */
[----:B------:R0:W2:Y:S01]  /*1dda0*/  LDG.E.U16 R29, [R4.64] ;  /* 0x00000006041d7981 */ /* 0x0000a2000c1e1500 */
[----:B---3--:R-:W-:-:S04]  /*1ddb0*/  IMAD.WIDE R2, R0, 0x2, R2 ;  /* 0x0000000200027825 */ /* 0x008fc800078e0202 */
[C---:B----4-:R-:W-:Y:S01]  /*1ddc0*/  IMAD.WIDE R8, R0.reuse, 0x2, R8 ;  /* 0x0000000200087825 */ /* 0x050fe200078e0208 */
[----:B------:R1:W3:Y:S03]  /*1ddd0*/  LDG.E.U16 R27, [R2.64] ;  /* 0x00000006021b7981 */ /* 0x0002e6000c1e1500 */
[----:B-----5:R-:W-:-:S04]  /*1dde0*/  IMAD.WIDE R10, R0, 0x2, R10 ;  /* 0x00000002000a7825 */ /* 0x020fc800078e020a */
[----:B------:R-:W-:-:S04]  /*1ddf0*/  IMAD.WIDE R6, R0, 0x2, R6 ;  /* 0x0000000200067825 */ /* 0x000fc800078e0206 */
[C---:B0-----:R-:W-:Y:S01]  /*1de00*/  IMAD.WIDE R4, R0.reuse, 0x2, R24 ;  /* 0x0000000200047825 */ /* 0x041fe200078e0218 */
[----:B------:R0:W4:Y:S03]  /*1de10*/  LDG.E.U16 R26, [R6.64] ;  /* 0x00000006061a7981 */ /* 0x000126000c1e1500 */
[C---:B-1----:R-:W-:Y:S01]  /*1de20*/  IMAD.WIDE R2, R0.reuse, 0x2, R22 ;  /* 0x0000000200027825 */ /* 0x042fe200078e0216 */
[----:B------:R1:W5:Y:S04]  /*1de30*/  LDG.E.U16 R25, [R10.64] ;  /* 0x000000060a197981 */ /* 0x000368000c1e1500 */
[----:B------:R1:W3:Y:S04]  /*1de40*/  LDG.E.U16 R22, [R8.64] ;  /* 0x0000000608167981 */ /* 0x0002e8000c1e1500 */
[----:B------:R1:W3:Y:S01]  /*1de50*/  LDG.E.U16 R24, [R4.64] ;  /* 0x0000000604187981 */ /* 0x0002e2000c1e1500 */
[----:B0-----:R-:W-:-:S03]  /*1de60*/  IMAD.WIDE R6, R0, 0x2, R12 ;  /* 0x0000000200067825 */ /* 0x001fc600078e020c */
[----:B------:R-:W3:Y:S01]  /*1de70*/  LDL.64 R12, [R1+0xf50] ;  /* 0x000f5000010c7983 */ /* 0x000ee20000100a00 */
[----:B-1----:R-:W-:-:S03]  /*1de80*/  IMAD.WIDE R8, R0, 0x2, R18 ;  /* 0x0000000200087825 */ /* 0x002fc600078e0212 */
[----:B------:R-:W3:Y:S01]  /*1de90*/  LDL.64 R18, [R1+0xf28] ;  /* 0x000f280001127983 */ /* 0x000ee20000100a00 */
[----:B------:R-:W-:-:S03]  /*1dea0*/  IMAD.WIDE R10, R0, 0x2, R20 ;  /* 0x00000002000a7825 */ /* 0x000fc600078e0214 */
[----:B------:R-:W3:Y:S01]  /*1deb0*/  LDL.64 R20, [R1+0xf30] ;  /* 0x000f300001147983 */ /* 0x000ee20000100a00 */
[----:B------:R-:W-:-:S03]  /*1dec0*/  IMAD.WIDE R4, R0, 0x2, R16 ;  /* 0x0000000200047825 */ /* 0x000fc600078e0210 */
[----:B------:R-:W3:Y:S04]  /*1ded0*/  LDL.64 R16, [R1+0xf20] ;  /* 0x000f200001107983 */ /* 0x000ee80000100a00 */
[----:B------:R0:W3:Y:S04]  /*1dee0*/  LDG.E.U16 R28, [R2.64] ;  /* 0x00000006021c7981 */ /* 0x0000e8000c1e1500 */
[----:B------:R1:W3:Y:S04]  /*1def0*/  LDG.E.U16 R23, [R10.64] ;  /* 0x000000060a177981 */ /* 0x0002e8000c1e1500 */
[----:B--2---:R2:W-:Y:S04]  /*1df00*/  STL [R1+0x1c], R29 ;  /* 0x00001c1d01007387 */ /* 0x0045e80000100800 */
[----:B--2---:R2:W3:Y:S04]  /*1df10*/  LDG.E.U16 R29, [R8.64] ;  /* 0x00000006081d7981 */ /* 0x0044e8000c1e1500 */
[----:B--2---:R-:W2:Y:S04]  /*1df20*/  LDL.64 R8, [R1+0xf48] ;  /* 0x000f480001087983 */ /* 0x004ea80000100a00 */
[----:B---3--:R-:W-:Y:S04]  /*1df30*/  STL [R1+0x4400], R29 ;  /* 0x0044001d01007387 */ /* 0x008fe80000100800 */
[----:B------:R3:W-:Y:S04]  /*1df40*/  STL [R1+0x18], R27 ;  /* 0x0000181b01007387 */ /* 0x0007e80000100800 */
[----:B---3--:R-:W3:Y:S01]  /*1df50*/  LDG.E.U16 R27, [R6.64] ;  /* 0x00000006061b7981 */ /* 0x008ee2000c1e1500 */
[----:B0-----:R-:W-:-:S03]  /*1df60*/  IMAD.WIDE R2, R0, 0x2, R14 ;  /* 0x0000000200027825 */ /* 0x001fc600078e020e */
[----:B---3--:R-:W-:Y:S04]  /*1df70*/  STL [R1+0x4404], R27 ;  /* 0x0044041b01007387 */ /* 0x008fe80000100800 */
[----:B-----5:R0:W-:Y:S04]  /*1df80*/  STL [R1+0x14], R25 ;  /* 0x0000141901007387 */ /* 0x0201e80000100800 */
[----:B0-----:R-:W3:Y:S04]  /*1df90*/  LDG.E.U16 R25, [R4.64] ;  /* 0x0000000604197981 */ /* 0x001ee8000c1e1500 */
[----:B---3--:R-:W-:Y:S04]  /*1dfa0*/  STL [R1+0x4408], R25 ;  /* 0x0044081901007387 */ /* 0x008fe80000100800 */
[----:B------:R0:W-:Y:S04]  /*1dfb0*/  STL [R1+0x10], R22 ;  /* 0x0000101601007387 */ /* 0x0001e80000100800 */
[----:B0-----:R-:W3:Y:S04]  /*1dfc0*/  LDG.E.U16 R22, [R2.64] ;  /* 0x0000000602167981 */ /* 0x001ee8000c1e1500 */
[----:B---3--:R0:W-:Y:S04]  /*1dfd0*/  STL [R1+0x440c], R22 ;  /* 0x00440c1601007387 */ /* 0x0081e80000100800 */
[----:B------:R-:W3:Y:S04]  /*1dfe0*/  LDL.64 R14, [R1+0xf18] ;  /* 0x000f1800010e7983 */ /* 0x000ee80000100a00 */
[----:B0-----:R-:W1:Y:S02]  /*1dff0*/  LDL R22, [R1+0x720] ;  /* 0x0007200001167983 */ /* 0x001e640000100800 */
[----:B-1----:R-:W-:-:S02]  /*1e000*/  IMAD.WIDE R10, R22, 0x2, R12 ;  /* 0x00000002160a7825 */ /* 0x002fc400078e020c */
[----:B------:R-:W5:Y:S04]  /*1e010*/  LDL.64 R12, [R1+0xf08] ;  /* 0x000f0800010c7983 */ /* 0x000f680000100a00 */
[----:B----4-:R0:W-:Y:S01]  /*1e020*/  STL [R1+0xc], R26 ;  /* 0x00000c1a01007387 */ /* 0x0101e20000100800 */
[----:B------:R-:W-:-:S03]  /*1e030*/  IMAD.WIDE R2, R22, 0x2, R20 ;  /* 0x0000000216027825 */ /* 0x000fc600078e0214 */
[----:B------:R1:W4:Y:S01]  /*1e040*/  LDG.E.U16 R20, [R10.64] ;  /* 0x000000060a147981 */ /* 0x000322000c1e1500 */
[----:B------:R-:W-:-:S03]  /*1e050*/  IMAD.WIDE R6, R22, 0x2, R18 ;  /* 0x0000000216067825 */ /* 0x000fc600078e0212 */
[----:B------:R1:W4:Y:S04]  /*1e060*/  LDG.E.U16 R2, [R2.64] ;  /* 0x0000000602027981 */ /* 0x000328000c1e1500 */
[----:B0-----:R-:W4:Y:S04]  /*1e070*/  LDL.64 R26, [R1+0xf00] ;  /* 0x000f0000011a7983 */ /* 0x001f280000100a00 */
[----:B------:R0:W-:Y:S01]  /*1e080*/  STL [R1+0x8], R24 ;  /* 0x0000081801007387 */ /* 0x0001e20000100800 */
[----:B--2---:R-:W-:-:S03]  /*1e090*/  IMAD.WIDE R8, R22, 0x2, R8 ;  /* 0x0000000216087825 */ /* 0x004fc600078e0208 */
[----:B-1----:R1:W2:Y:S01]  /*1e0a0*/  LDG.E.U16 R3, [R6.64] ;  /* 0x0000000606037981 */ /* 0x0022a2000c1e1500 */
[----:B------:R-:W-:-:S03]  /*1e0b0*/  IMAD.WIDE R4, R22, 0x2, R16 ;  /* 0x0000000216047825 */ /* 0x000fc600078e0210 */
[----:B------:R4:W2:Y:S04]  /*1e0c0*/  LDG.E.U16 R0, [R8.64] ;  /* 0x0000000608007981 */ /* 0x0008a8000c1e1500 */
[----:B0-----:R-:W2:Y:S04]  /*1e0d0*/  LDL.64 R24, [R1+0xef8] ;  /* 0x000ef80001187983 */ /* 0x001ea80000100a00 */
[----:B------:R0:W-:Y:S04]  /*1e0e0*/  STL [R1+0x4], R28 ;  /* 0x0000041c01007387 */ /* 0x0001e80000100800 */
[----:B------:R-:W1:Y:S01]  /*1e0f0*/  LDL.64 R10, [R1+0xf10] ;  /* 0x000f1000010a7983 */ /* 0x000e620000100a00 */
[----:B---3--:R-:W-:-:S03]  /*1e100*/  IMAD.WIDE R14, R22, 0x2, R14 ;  /* 0x00000002160e7825 */ /* 0x008fc600078e020e */
[----:B------:R-:W3:Y:S04]  /*1e110*/  LDL.64 R16, [R1+0xed8] ;  /* 0x000ed80001107983 */ /* 0x000ee80000100a00 */
[----:B0-----:R-:W3:Y:S04]  /*1e120*/  LDL.64 R28, [R1+0xee0] ;  /* 0x000ee000011c7983 */ /* 0x001ee80000100a00 */
[----:B------:R-:W3:Y:S04]  /*1e130*/  LDL.64 R18, [R1+0xed0] ;  /* 0x000ed00001127983 */ /* 0x000ee80000100a00 */
[----:B------:R0:W-:Y:S04]  /*1e140*/  STL [R1], R23 ;  /* 0x0000001701007387 */ /* 0x0001e80000100800 */
[----:B------:R0:W3:Y:S04]  /*1e150*/  LDG.E.U16 R4, [R4.64] ;  /* 0x0000000604047981 */ /* 0x0000e8000c1e1500 */
[----:B0-----:R0:W3:Y:S01]  /*1e160*/  LDG.E.U16 R5, [R14.64] ;  /* 0x000000060e057981 */ /* 0x0010e2000c1e1500 */
[----:B-----5:R-:W-:-:S04]  /*1e170*/  IMAD.WIDE R12, R22, 0x2, R12 ;  /* 0x00000002160c7825 */ /* 0x020fc800078e020c */
[----:B----4-:R-:W-:-:S06]  /*1e180*/  IMAD.WIDE R8, R22, 0x2, R26 ;  /* 0x0000000216087825 */ /* 0x010fcc00078e021a */
[----:B------:R4:W5:Y:S01]  /*1e190*/  LDG.E.U16 R8, [R8.64] ;  /* 0x0000000608087981 */ /* 0x000962000c1e1500 */
[----:B-1----:R-:W-:-:S04]  /*1e1a0*/  IMAD.WIDE R6, R22, 0x2, R10 ;  /* 0x0000000216067825 */ /* 0x002fc800078e020a */
[C---:B--2---:R-:W-:Y:S02]  /*1e1b0*/  IMAD.WIDE R10, R22.reuse, 0x2, R24 ;  /* 0x00000002160a7825 */ /* 0x044fe400078e0218 */
[----:B------:R-:W2:Y:S04]  /*1e1c0*/  LDL.LU R25, [R1+0x1c] ;  /* 0x00001c0001197983 */ /* 0x000ea80000300800 */
[----:B------:R1:W2:Y:S04]  /*1e1d0*/  LDG.E.U16 R6, [R6.64] ;  /* 0x0000000606067981 */ /* 0x0002a8000c1e1500 */
[----:B------:R-:W2:Y:S04]  /*1e1e0*/  LDL.LU R27, [R1+0x18] ;  /* 0x00001800011b7983 */ /* 0x000ea80000300800 */
[----:B0-----:R-:W2:Y:S04]  /*1e1f0*/  LDL.64 R14, [R1+0xee8] ;  /* 0x000ee800010e7983 */ /* 0x001ea80000100a00 */
[----:B-1----:R0:W2:Y:S04]  /*1e200*/  LDG.E.U16 R7, [R12.64] ;  /* 0x000000060c077981 */ /* 0x0020a8000c1e1500 */
[----:B----4-:R1:W4:Y:S04]  /*1e210*/  LDG.E.U16 R9, [R10.64] ;  /* 0x000000060a097981 */ /* 0x010328000c1e1500 */
[----:B0-----:R-:W1:Y:S01]  /*1e220*/  LDL.64 R12, [R1+0xef0] ;  /* 0x000ef000010c7983 */ /* 0x001e620000100a00 */
[----:B---3--:R-:W-:-:S04]  /*1e230*/  IMAD.WIDE R16, R22, 0x2, R16 ;  /* 0x0000000216107825 */ /* 0x008fc800078e0210 */
[C---:B------:R-:W-:Y:S01]  /*1e240*/  IMAD.WIDE R18, R22.reuse, 0x2, R18 ;  /* 0x0000000216127825 */ /* 0x040fe200078e0212 */
[----:B------:R0:W3:Y:S04]  /*1e250*/  LDG.E.U16 R26, [R16.64] ;  /* 0x00000006101a7981 */ /* 0x0000e8000c1e1500 */
[----:B0-----:R-:W3:Y:S01]  /*1e260*/  LDL.64 R16, [R1+0xec0] ;  /* 0x000ec00001107983 */ /* 0x001ee20000100a00 */
[----:B-1----:R-:W-:-:S04]  /*1e270*/  IMAD.WIDE R10, R22, 0x2, R12 ;  /* 0x00000002160a7825 */ /* 0x002fc800078e020c */
[C---:B--2---:R-:W-:Y:S01]  /*1e280*/  IMAD.WIDE R12, R22.reuse, 0x2, R14 ;  /* 0x00000002160c7825 */ /* 0x044fe200078e020e */
[----:B------:R0:W2:Y:S03]  /*1e290*/  LDG.E.U16 R21, [R10.64] ;  /* 0x000000060a157981 */ /* 0x0000a6000c1e1500 */
[C---:B------:R-:W-:Y:S01]  /*1e2a0*/  IMAD.WIDE R14, R22.reuse, 0x2, R28 ;  /* 0x00000002160e7825 */ /* 0x040fe200078e021c */
[----:B------:R1:W2:Y:S04]  /*1e2b0*/  LDG.E.U16 R23, [R12.64] ;  /* 0x000000060c177981 */ /* 0x0002a8000c1e1500 */
[----:B------:R3:W2:Y:S04]  /*1e2c0*/  LDG.E.U16 R24, [R14.64] ;  /* 0x000000060e187981 */ /* 0x0006a8000c1e1500 */
[----:B0-----:R-:W2:Y:S04]  /*1e2d0*/  LDL.64 R10, [R1+0xec8] ;  /* 0x000ec800010a7983 */ /* 0x001ea80000100a00 */
[----:B-1----:R-:W4:Y:S04]  /*1e2e0*/  LDL.64 R12, [R1+0xf40] ;  /* 0x000f4000010c7983 */ /* 0x002f280000100a00 */
[----:B---3--:R-:W3:Y:S04]  /*1e2f0*/  LDL.64 R14, [R1+0xf38] ;  /* 0x000f3800010e7983 */ /* 0x008ee80000100a00 */
[----:B------:R0:W5:Y:S04]  /*1e300*/  LDG.E.U16 R28, [R18.64] ;  /* 0x00000006121c7981 */ /* 0x000168000c1e1500 */
[----:B0-----:R-:W5:Y:S04]  /*1e310*/  LDL.64 R18, [R1+0xeb8] ;  /* 0x000eb80001127983 */ /* 0x001f680000100a00 */
[----:B------:R-:W0:Y:S01]  /*1e320*/  S2R R29, SR_TID.X ;  /* 0x00000000001d7919 */ /* 0x000e220000002100 */
[----:B------:R-:W-:Y:S01]  /*1e330*/  IMAD.WIDE R16, R22, 0x2, R16 ;  /* 0x0000000216107825 */ /* 0x000fe200078e0210 */
[----:B0-----:R-:W-:-:S03]  /*1e340*/  LOP3.LUT R29, R29, 0xff, RZ, 0xc0, !PT ;  /* 0x000000ff1d1d7812 */ /* 0x001fc600078ec0ff */
[----:B--2---:R-:W-:-:S04]  /*1e350*/  IMAD.WIDE R10, R22, 0x2, R10 ;  /* 0x00000002160a7825 */ /* 0x004fc800078e020a */
[C---:B----4-:R-:W-:Y:S02]  /*1e360*/  IMAD.WIDE R12, R22.reuse, 0x2, R12 ;  /* 0x00000002160c7825 */ /* 0x050fe400078e020c */
[----:B------:R0:W2:Y:S02]  /*1e370*/  LDG.E.U16 R10, [R10.64] ;  /* 0x000000060a0a7981 */ /* 0x0000a4000c1e1500 */
[----:B---3--:R-:W-:-:S06]  /*1e380*/  IMAD.WIDE R14, R22, 0x2, R14 ;  /* 0x00000002160e7825 */ /* 0x008fcc00078e020e */
[----:B------:R1:W3:Y:S04]  /*1e390*/  LDG.E.U16 R14, [R14.64] ;  /* 0x000000060e0e7981 */ /* 0x0002e8000c1e1500 */
[----:B0-----:R0:W4:Y:S01]  /*1e3a0*/  LDG.E.U16 R11, [R12.64] ;  /* 0x000000060c0b7981 */ /* 0x001122000c1e1500 */
[----:B-----5:R-:W-:-:S03]  /*1e3b0*/  IMAD.WIDE R18, R22, 0x2, R18 ;  /* 0x0000000216127825 */ /* 0x020fc600078e0212 */
[----:B------:R-:W5:Y:S04]  /*1e3c0*/  LDL.LU R22, [R1+0x440c] ;  /* 0x00440c0001167983 */ /* 0x000f680000300800 */
[----:B0-----:R0:W2:Y:S04]  /*1e3d0*/  LDG.E.U16 R12, [R16.64] ;  /* 0x00000006100c7981 */ /* 0x0010a8000c1e1500 */
[----:B------:R0:W2:Y:S01]  /*1e3e0*/  LDG.E.U16 R13, [R18.64] ;  /* 0x00000006120d7981 */ /* 0x0000a2000c1e1500 */
[----:B-1----:R-:W-:-:S03]  /*1e3f0*/  IMAD.SHL.U32 R15, R29, 0x2, RZ ;  /* 0x000000021d0f7824 */ /* 0x002fc600078e00ff */
[----:B------:R-:W-:Y:S06]  /*1e400*/  BAR.SYNC.DEFER_BLOCKING 0x0 ;  /* 0x0000000000007b1d */ /* 0x000fec0000010000 */
[----:B0-----:R-:W2:Y:S04]  /*1e410*/  LDL.LU R16, [R1+0x10] ;  /* 0x0000100001107983 */ /* 0x001ea80000300800 */
[----:B------:R-:W2:Y:S04]  /*1e420*/  LDL.LU R17, [R1] ;  /* 0x0000000001117983 */ /* 0x000ea80000300800 */
[----:B------:R-:W2:Y:S04]  /*1e430*/  LDL.LU R18, [R1+0x4] ;  /* 0x0000040001127983 */ /* 0x000ea80000300800 */
[----:B------:R0:W-:Y:S04]  /*1e440*/  STS.U16 [R15+0x40000], R25 ;  /* 0x040000190f007388 */ /* 0x0001e80000000400 */
[----:B------:R1:W-:Y:S04]  /*1e450*/  STS.U16 [R15+0x40200], R27 ;  /* 0x0402001b0f007388 */ /* 0x0003e80000000400 */
[----:B------:R1:W-:Y:S04]  /*1e460*/  STS.U16 [R15+0x42000], R2 ;  /* 0x042000020f007388 */ /* 0x0003e80000000400 */
[----:B0-----:R-:W2:Y:S04]  /*1e470*/  LDL.LU R25, [R1+0x4408] ;  /* 0x0044080001197983 */ /* 0x001ea80000300800 */
[----:B-1----:R-:W2:Y:S04]  /*1e480*/  LDL.LU R27, [R1+0x4404] ;  /* 0x00440400011b7983 */ /* 0x002ea80000300800 */
[----:B------:R-:W2:Y:S04]  /*1e490*/  LDL.LU R2, [R1+0x14] ;  /* 0x0000140001027983 */ /* 0x000ea80000300800 */
[----:B------:R-:W0:Y:S04]  /*1e4a0*/  S2R R29, SR_TID.X ;  /* 0x00000000001d7919 */ /* 0x000e280000002100 */
[----:B------:R1:W-:Y:S04]  /*1e4b0*/  STS.U16 [R15+0x42200], R3 ;  /* 0x042200030f007388 */ /* 0x0003e80000000400 */
[----:B-1----:R-:W3:Y:S01]  /*1e4c0*/  LDL.LU R3, [R1+0x8] ;  /* 0x0000080001037983 */ /* 0x002ee20000300800 */
[----:B0-----:R-:W-:-:S04]  /*1e4d0*/  LOP3.LUT R19, R29, 0xff, RZ, 0xc0, !PT ;  /* 0x000000ff1d137812 */ /* 0x001fc800078ec0ff */
[----:B------:R-:W-:-:S04]  /*1e4e0*/  SHF.L.U32 R29, R19, 0x1, RZ ;  /* 0x00000001131d7819 */ /* 0x000fc800000006ff */
[----:B------:R-:W-:-:S05]  /*1e4f0*/  LOP3.LUT R29, R29, 0x10, RZ, 0x3c, !PT ;  /* 0x000000101d1d7812 */ /* 0x000fca00078e3cff */
[----:B--2---:R-:W-:Y:S04]  /*1e500*/  STS.U16 [R29+0x40400], R2 ;  /* 0x040400021d007388 */ /* 0x004fe80000000400 */
[----:B------:R-:W-:Y:S04]  /*1e510*/  STS.U16 [R29+0x40600], R16 ;  /* 0x040600101d007388 */ /* 0x000fe80000000400 */
[----:B------:R0:W-:Y:S04]  /*1e520*/  STS.U16 [R29+0x42400], R4 ;  /* 0x042400041d007388 */ /* 0x0001e80000000400 */
[----:B0-----:R-:W2:Y:S04]  /*1e530*/  LDL.LU R4, [R1+0xc] ;  /* 0x00000c0001047983 */ /* 0x001ea80000300800 */
[----:B------:R0:W-:Y:S04]  /*1e540*/  STS.U16 [R29+0x42600], R5 ;  /* 0x042600051d007388 */ /* 0x0001e80000000400 */
[----:B0-----:R-:W4:Y:S04]  /*1e550*/  LDL.LU R29, [R1+0x4400] ;  /* 0x00440000011d7983 */ /* 0x001f280000300800 */
[----:B------:R-:W0:Y:S01]  /*1e560*/  S2R R16, SR_TID.X ;  /* 0x0000000000107919 */ /* 0x000e220000002100 */
[----:B------:R-:W-:-:S04]  /*1e570*/  SHF.L.U32 R19, R19, 0x1, RZ ;  /* 0x0000000113137819 */ /* 0x000fc800000006ff */
[C---:B------:R-:W-:Y:S02]  /*1e580*/  LOP3.LUT R2, R19.reuse, 0x20, RZ, 0x3c, !PT ;  /* 0x0000002013027812 */ /* 0x040fe400078e3cff */
[----:B------:R-:W-:Y:S02]  /*1e590*/  LOP3.LUT R19, R19, 0x30, RZ, 0x3c, !PT ;  /* 0x0000003013137812 */ /* 0x000fe400078e3cff */
[----:B0-----:R-:W-:-:S05]  /*1e5a0*/  LOP3.LUT R16, R16, 0xff, RZ, 0xc0, !PT ;  /* 0x000000ff10107812 */ /* 0x001fca00078ec0ff */
[----:B------:R-:W-:Y:S01]  /*1e5b0*/  IMAD.SHL.U32 R16, R16, 0x2, RZ ;  /* 0x0000000210107824 */ /* 0x000fe200078e00ff */
[----:B------:R-:W-:Y:S01]  /*1e5c0*/  LOP3.LUT R5, R15, 0x60, RZ, 0x3c, !PT ;  /* 0x000000600f057812 */ /* 0x000fe200078e3cff */
[----:B--2---:R-:W-:Y:S04]  /*1e5d0*/  STS.U16 [R2+0x40800], R4 ;  /* 0x0408000402007388 */ /* 0x004fe80000000400 */
[----:B---3--:R0:W-:Y:S04]  /*1e5e0*/  STS.U16 [R2+0x40a00], R3 ;  /* 0x040a000302007388 */ /* 0x0081e80000000400 */
[----:B------:R-:W-:Y:S04]  /*1e5f0*/  STS.U16 [R2+0x42800], R6 ;  /* 0x0428000602007388 */ /* 0x000fe80000000400 */
[----:B------:R-:W-:Y:S04]  /*1e600*/  STS.U16 [R2+0x42a00], R7 ;  /* 0x042a000702007388 */ /* 0x000fe80000000400 */
[----:B------:R-:W-:Y:S04]  /*1e610*/  STS.U16 [R19+0x40c00], R18 ;  /* 0x040c001213007388 */ /* 0x000fe80000000400 */
[----:B------:R1:W-:Y:S04]  /*1e620*/  STS.U16 [R19+0x40e00], R17 ;  /* 0x040e001113007388 */ /* 0x0003e80000000400 */
[----:B------:R-:W-:Y:S04]  /*1e630*/  STS.U16 [R19+0x42c00], R8 ;  /* 0x042c000813007388 */ /* 0x000fe80000000400 */
[----:B0-----:R-:W2:Y:S01]  /*1e640*/  LDL R3, [R1+0x9b8] ;  /* 0x0009b80001037983 */ /* 0x001ea20000100800 */
[----:B-1----:R-:W-:-:S03]  /*1e650*/  LOP3.LUT R17, R16, 0x40, RZ, 0x3c, !PT ;  /* 0x0000004010117812 */ /* 0x002fc600078e3cff */
[----:B------:R-:W-:Y:S01]  /*1e660*/  STS.U16 [R19+0x42e00], R9 ;  /* 0x042e000913007388 */ /* 0x000fe20000000400 */
[----:B------:R-:W-:-:S03]  /*1e670*/  LOP3.LUT R16, R16, 0x50, RZ, 0x3c, !PT ;  /* 0x0000005010107812 */ /* 0x000fc600078e3cff */
[----:B----4-:R-:W-:Y:S04]  /*1e680*/  STS.U16 [R17+0x41000], R29 ;  /* 0x0410001d11007388 */ /* 0x010fe80000000400 */
[----:B------:R-:W-:Y:S04]  /*1e690*/  STS.U16 [R17+0x41200], R27 ;  /* 0x0412001b11007388 */ /* 0x000fe80000000400 */
[----:B------:R-:W-:Y:S04]  /*1e6a0*/  STS.U16 [R17+0x43000], R21 ;  /* 0x0430001511007388 */ /* 0x000fe80000000400 */
[----:B------:R-:W-:Y:S04]  /*1e6b0*/  STS.U16 [R17+0x43200], R23 ;  /* 0x0432001711007388 */ /* 0x000fe80000000400 */
[----:B------:R-:W-:Y:S04]  /*1e6c0*/  STS.U16 [R16+0x41400], R25 ;  /* 0x0414001910007388 */ /* 0x000fe80000000400 */
[----:B-----5:R-:W-:Y:S04]  /*1e6d0*/  STS.U16 [R16+0x41600], R22 ;  /* 0x0416001610007388 */ /* 0x020fe80000000400 */
[----:B------:R-:W-:Y:S04]  /*1e6e0*/  STS.U16 [R16+0x43400], R24 ;  /* 0x0434001810007388 */ /* 0x000fe80000000400 */
[----:B------:R-:W-:Y:S04]  /*1e6f0*/  STS.U16 [R16+0x43600], R26 ;  /* 0x0436001a10007388 */ /* 0x000fe80000000400 */
[----:B------:R-:W-:Y:S04]  /*1e700*/  STS.U16 [R5+0x41800], R20 ;  /* 0x0418001405007388 */ /* 0x000fe80000000400 */
[----:B------:R-:W-:Y:S04]  /*1e710*/  STS.U16 [R5+0x41a00], R0 ;  /* 0x041a000005007388 */ /* 0x000fe80000000400 */
[----:B------:R0:W-:Y:S04]  /*1e720*/  STS.U16 [R5+0x43800], R28 ;  /* 0x0438001c05007388 */ /* 0x0001e80000000400 */
[----:B------:R-:W3:Y:S04]  /*1e730*/  LDL R2, [R1+0x370] ;  /* 0x0003700001027983 */ /* 0x000ee80000100800 */
[----:B0-----:R-:W4:Y:S01]  /*1e740*/  LDL R28, [R1+0xbe4] ;  /* 0x000be400011c7983 */ /* 0x001f220000100800 */
[----:B------:R-:W-:-:S03]  /*1e750*/  LOP3.LUT R4, R15, 0x70, RZ, 0x3c, !PT ;  /* 0x000000700f047812 */ /* 0x000fc600078e3cff */
[----:B------:R-:W-:Y:S04]  /*1e760*/  STS.U16 [R5+0x43a00], R10 ;  /* 0x043a000a05007388 */ /* 0x000fe80000000400 */
[----:B------:R-:W-:Y:S04]  /*1e770*/  STS.U16 [R4+0x41c00], R11 ;  /* 0x041c000b04007388 */ /* 0x000fe80000000400 */
[----:B------:R-:W-:Y:S04]  /*1e780*/  STS.U16 [R4+0x41e00], R14 ;  /* 0x041e000e04007388 */ /* 0x000fe80000000400 */
[----:B------:R-:W-:Y:S04]  /*1e790*/  STS.U16 [R4+0x43c00], R12 ;  /* 0x043c000c04007388 */ /* 0x000fe80000000400 */
[----:B------:R-:W-:Y:S04]  /*1e7a0*/  STS.U16 [R4+0x43e00], R13 ;  /* 0x043e000d04007388 */ /* 0x000fe80000000400 */
[----:B------:R-:W-:Y:S06]  /*1e7b0*/  BAR.SYNC.DEFER_BLOCKING 0x0 ;  /* 0x0000000000007b1d */ /* 0x000fec0000010000 */
[----:B--2---:R-:W-:Y:S04]  /*1e7c0*/  LDSM.16.M88.4 R4, [R3+0x40000] ;  /* 0x040000000304783b */ /* 0x004fe80000000200 */
[----:B---3--:R-:W0:Y:S04]  /*1e7d0*/  LDSM.16.MT88.4 R20, [R2+0x2000] ;  /* 0x002000000214783b */ /* 0x008e280000004200 */
[----:B------:R-:W1:Y:S04]  /*1e7e0*/  LDSM.16.MT88.4 R12, [R2+0x100] ;  /* 0x00010000020c783b */ /* 0x000e680000004200 */
[----:B----4-:R-:W-:Y:S04]  /*1e7f0*/  STL [R1+0x4388], R28 ;  /* 0x0043881c01007387 */ /* 0x010fe80000100800 */
[----:B------:R2:W-:Y:S04]  /*1e800*/  STL [R1+0x3ff8], R3 ;  /* 0x003ff80301007387 */ /* 0x0005e80000100800 */
[----:B------:R-:W-:Y:S04]  /*1e810*/  LDSM.16.MT88.4 R24, [R2] ;  /* 0x000000000218783b */ /* 0x000fe80000004200 */
[----:B------:R-:W-:Y:S04]  /*1e820*/  LDSM.16.MT88.4 R8, [R2+0x80] ;  /* 0x000080000208783b */ /* 0x000fe80000004200 */
[----:B--2---:R-:W2:Y:S04]  /*1e830*/  LDL R3, [R1+0xbfc] ;  /* 0x000bfc0001037983 */ /* 0x004ea80000100800 */
[----:B------:R-:W-:Y:S04]  /*1e840*/  LDSM.16.MT88.4 R16, [R2+0x2080] ;  /* 0x002080000210783b */ /* 0x000fe80000004200 */
[----:B0-----:R-:W-:Y:S04]  /*1e850*/  STL.64 [R1+0x43f8], R22 ;  /* 0x0043f81601007387 */ /* 0x001fe80000100a00 */
[----:B------:R-:W-:Y:S04]  /*1e860*/  STL.64 [R1+0x43f0], R20 ;  /* 0x0043f01401007387 */ /* 0x000fe80000100a00 */
[----:B------:R-:W0:Y:S04]  /*1e870*/  LDSM.16.MT88.4 R20, [R2+0x180] ;  /* 0x000180000214783b */ /* 0x000e280000004200 */
[----:B-1----:R-:W-:Y:S04]  /*1e880*/  STL [R1+0x43ec], R12 ;  /* 0x0043ec0c01007387 */ /* 0x002fe80000100800 */
[----:B------:R-:W-:Y:S04]  /*1e890*/  STL [R1+0x43e8], R13 ;  /* 0x0043e80d01007387 */ /* 0x000fe80000100800 */
[----:B------:R-:W-:Y:S04]  /*1e8a0*/  STL [R1+0x43e4], R14 ;  /* 0x0043e40e01007387 */ /* 0x000fe80000100800 */
[----:B------:R-:W-:Y:S04]  /*1e8b0*/  STL [R1+0x43e0], R15 ;  /* 0x0043e00f01007387 */ /* 0x000fe80000100800 */
[----:B0-----:R-:W-:Y:S01]  /*1e8c0*/  STL.64 [R1+0x10], R20 ;  /* 0x0000101401007387 */ /* 0x001fe20000100a00 */
[----:B------:R-:W-:-:S03]  /*1e8d0*/  MOV R0, R23 ;  /* 0x0000001700007202 */ /* 0x000fc60000000f00 */
[----:B------:R-:W-:Y:S04]  /*1e8e0*/  STL [R1+0x18], R22 ;  /* 0x0000181601007387 */ /* 0x000fe80000100800 */
[----:B--2---:R-:W0:Y:S02]  /*1e8f0*/  LDSM.16.MT88.4 R20, [R3] ;  /* 0x000000000314783b */ /* 0x004e240000004200 */
[----:B0-----:R-:W-:Y:S01]  /*1e900*/  MOV R12, R20 ;  /* 0x00000014000c7202 */ /* 0x001fe20000000f00 */
[----:B------:R-:W-:Y:S01]  /*1e910*/  IMAD.MOV.U32 R13, RZ, RZ, R21 ;  /* 0x000000ffff0d7224 */ /* 0x000fe200078e0015 */
[----:B------:R-:W-:Y:S02]  /*1e920*/  MOV R14, R22 ;  /* 0x00000016000e7202 */ /* 0x000fe40000000f00 */
[----:B------:R-:W-:-:S02]  /*1e930*/  MOV R15, R23 ;  /* 0x00000017000f7202 */ /* 0x000fc40000000f00 */
[----:B------:R-:W0:Y:S04]  /*1e940*/  LDSM.16.MT88.4 R20, [R3+0x80] ;  /* 0x000080000314783b */ /* 0x000e280000004200 */
[----:B0-----:R-:W-:Y:S04]  /*1e950*/  STL.64 [R1+0x40], R20 ;  /* 0x0000401401007387 */ /* 0x001fe80000100a00 */
[----:B------:R-:W-:Y:S04]  /*1e960*/  STL.64 [R1+0x48], R22 ;  /* 0x0000481601007387 */ /* 0x000fe80000100a00 */
[----:B------:R-:W0:Y:S02]  /*1e970*/  LDSM.16.MT88.4 R20, [R2+0x2100] ;  /* 0x002100000214783b */ /* 0x000e240000004200 */
[----:B0-----:R-:W-:-:S02]  /*1e980*/  IMAD.MOV.U32 R29, RZ, RZ, R22 ;  /* 0x000000ffff1d7224 */ /* 0x001fc400078e0016 */
[----:B------:R0:W-:Y:S01]  /*1e990*/  STL.64 [R1+0x50], R20 ;  /* 0x0000501401007387 */ /* 0x0001e20000100a00 */
[----:B------:R-:W-:-:S03]  /*1e9a0*/  MOV R28, R23 ;  /* 0x00000017001c7202 */ /* 0x000fc60000000f00 */
[----:B------:R-:W2:Y:S04]  /*1e9b0*/  LDL.LU.64 R22, [R1+0x43f8] ;  /* 0x0043f80001167983 */ /* 0x000ea80000300a00 */
[----:B0-----:R-:W2:Y:S01]  /*1e9c0*/  LDL.LU.64 R20, [R1+0x43f0] ;  /* 0x0043f00001147983 */ /* 0x001ea20000300a00 */
[-C--:B------:R-:W-:Y:S08]  /*1e9d0*/  HMMA.16816.F32.BF16 R24, R24, R4.reuse, RZ ;  /* 0x000000041818723c */ /* 0x080ff000000418ff */
[----:B------:R-:W-:Y:S11]  /*1e9e0*/  HMMA.16816.F32.BF16 R8, R8, R4, RZ ;  /* 0x000000040808723c */ /* 0x000ff600000418ff */
[----:B------:R-:W-:Y:S11]  /*1e9f0*/  @!UPT UIADD3 URZ, URZ, URZ, URZ ;  /* 0x0000003f3f3ff290 */ /* 0x000ff6000fffe03f */
[----:B------:R-:W-:Y:S02]  /*1ea00*/  @!UPT UIADD3 URZ, URZ, URZ, URZ ;  /* 0x0000003f3f3ff290 */ /* 0x000fe4000fffe03f */
[-C--:B------:R-:W-:Y:S08]  /*1ea10*/  HMMA.16816.F32.BF16 R8, R16, R6.reuse, R8 ;  /* 0x000000061008723c */ /* 0x080ff00000041808 */
[----:B--2---:R-:W-:Y:S07]  /*1ea20*/  HMMA.16816.F32.BF16 R20, R20, R6, R24 ;  /* 0x000000061414723c */ /* 0x004fee0000041818 */
[----:B------:R-:W-:Y:S01]  /*1ea30*/  MOV R24, R12 ;  /* 0x0000000c00187202 */ /* 0x000fe20000000f00 */
[----:B------:R-:W-:Y:S01]  /*1ea40*/  IMAD.MOV.U32 R25, RZ, RZ, R13 ;  /* 0x000000ffff197224 */ /* 0x000fe200078e000d */
[----:B------:R-:W-:-:S02]  /*1ea50*/  MOV R26, R14 ;  /* 0x0000000e001a7202 */ /* 0x000fc40000000f00 */
[----:B------:R-:W-:Y:S11]  /*1ea60*/  MOV R27, R15 ;  /* 0x0000000f001b7202 */ /* 0x000ff60000000f00 */
[----:B------:R-:W-:Y:S01]  /*1ea70*/  @!UPT UIADD3 URZ, URZ, URZ, URZ ;  /* 0x0000003f3f3ff290 */ /* 0x000fe2000fffe03f */
[----:B------:R-:W-:Y:S04]  /*1ea80*/  STL.64 [R1+0x170], R20 ;  /* 0x0001701401007387 */ /* 0x000fe80000100a00 */
[----:B------:R0:W-:Y:S04]  /*1ea90*/  STL.64 [R1+0x178], R22 ;  /* 0x0001781601007387 */ /* 0x0001e80000100a00 */
[----:B------:R-:W2:Y:S04]  /*1eaa0*/  LDL.LU R12, [R1+0x43ec] ;  /* 0x0043ec00010c7983 */ /* 0x000ea80000300800 */
[----:B------:R-:W-:Y:S04]  /*1eab0*/  STL.64 [R1+0x130], R8 ;  /* 0x0001300801007387 */ /* 0x000fe80000100a00 */
[----:B------:R-:W-:Y:S04]  /*1eac0*/  STL.64 [R1+0x138], R10 ;  /* 0x0001380a01007387 */ /* 0x000fe80000100a00 */
[----:B------:R-:W2:Y:S04]  /*1ead0*/  LDL.LU R13, [R1+0x43e8] ;  /* 0x0043e800010d7983 */ /* 0x000ea80000300800 */
[----:B------:R-:W2:Y:S04]  /*1eae0*/  LDL.LU R14, [R1+0x43e4] ;  /* 0x0043e400010e7983 */ /* 0x000ea80000300800 */
[----:B------:R-:W2:Y:S04]  /*1eaf0*/  LDL.LU R15, [R1+0x43e0] ;  /* 0x0043e000010f7983 */ /* 0x000ea80000300800 */
[----:B------:R-:W-:Y:S01]  /*1eb00*/  STL.64 [R1+0x43d8], R26 ;  /* 0x0043d81a01007387 */ /* 0x000fe20000100a00 */
[----:B0-----:R-:W-:-:S03]  /*1eb10*/  IMAD.MOV.U32 R23, RZ, RZ, R0 ;  /* 0x000000ffff177224 */ /* 0x001fc600078e0000 */
[----:B------:R-:W-:Y:S04]  /*1eb20*/  STL.64 [R1+0x43d0], R24 ;  /* 0x0043d01801007387 */ /* 0x000fe80000100a00 */
[----:B------:R-:W3:Y:S04]  /*1eb30*/  LDL.LU R20, [R1+0x10] ;  /* 0x0000100001147983 */ /* 0x000ee80000300800 */
[----:B------:R-:W3:Y:S04]  /*1eb40*/  LDL.LU R21, [R1+0x14] ;  /* 0x0000140001157983 */ /* 0x000ee80000300800 */
[----:B------:R-:W3:Y:S04]  /*1eb50*/  LDL.LU R22, [R1+0x18] ;  /* 0x0000180001167983 */ /* 0x000ee80000300800 */
[----:B------:R-:W4:Y:S04]  /*1eb60*/  LDL R0, [R1+0xbf8] ;  /* 0x000bf80001007983 */ /* 0x000f280000100800 */
[----:B------:R-:W0:Y:S04]  /*1eb70*/  LDSM.16.MT88.4 R8, [R2+0x2180] ;  /* 0x002180000208783b */ /* 0x000e280000004200 */
[----:B------:R-:W-:Y:S01]  /*1eb80*/  LDSM.16.MT88.4 R24, [R3+0x2080] ;  /* 0x002080000318783b */ /* 0x000fe20000004200 */
[----:B0-----:R-:W-:Y:S01]  /*1eb90*/  MOV R18, R8 ;  /* 0x0000000800127202 */ /* 0x001fe20000000f00 */
[----:B------:R-:W-:Y:S01]  /*1eba0*/  IMAD.MOV.U32 R16, RZ, RZ, R10 ;  /* 0x000000ffff107224 */ /* 0x000fe200078e000a */
[----:B------:R-:W-:Y:S01]  /*1ebb0*/  MOV R17, R9 ;  /* 0x0000000900117202 */ /* 0x000fe20000000f00 */
[----:B----4-:R0:W-:Y:S02]  /*1ebc0*/  STL [R1+0x438c], R0 ;  /* 0x00438c0001007387 */ /* 0x0101e40000100800 */
[----:B0-----:R-:W-:-:S02]  /*1ebd0*/  MOV R0, R11 ;  /* 0x0000000b00007202 */ /* 0x001fc40000000f00 */
[----:B------:R-:W0:Y:S01]  /*1ebe0*/  LDSM.16.MT88.4 R8, [R3+0x2000] ;  /* 0x002000000308783b */ /* 0x000e220000004200 */
[----:B--2---:R-:W-:Y:S03]  /*1ebf0*/  HMMA.16816.F32.BF16 R12, R12, R4, RZ ;  /* 0x000000040c0c723c */ /* 0x004fe600000418ff */
[----:B------:R-:W-:Y:S04]  /*1ec00*/  STL [R1+0x42e0], R2 ;  /* 0x0042e00201007387 */ /* 0x000fe80000100800 */
[----:B0-----:R0:W-:Y:S04]  /*1ec10*/  STL.64 [R1+0x4398], R10 ;  /* 0x0043980a01007387 */ /* 0x0011e80000100a00 */
[----:B------:R1:W-:Y:S01]  /*1ec20*/  STL.64 [R1+0x4390], R8 ;  /* 0x0043900801007387 */ /* 0x0003e20000100a00 */
[----:B0-----:R-:W-:-:S02]  /*1ec30*/  MOV R10, R16 ;  /* 0x00000010000a7202 */ /* 0x001fc40000000f00 */
[----:B------:R-:W-:Y:S02]  /*1ec40*/  MOV R11, R0 ;  /* 0x00000000000b7202 */ /* 0x000fe40000000f00 */
[----:B-1----:R-:W-:Y:S01]  /*1ec50*/  MOV R8, R18 ;  /* 0x0000001200087202 */ /* 0x002fe20000000f00 */
[----:B------:R-:W-:Y:S02]  /*1ec60*/  IMAD.MOV.U32 R9, RZ, RZ, R17 ;  /* 0x000000ffff097224 */ /* 0x000fe400078e0011 */
[----:B------:R-:W-:Y:S04]  /*1ec70*/  STL.64 [R1+0x43a8], R10 ;  /* 0x0043a80a01007387 */ /* 0x000fe80000100a00 */
[----:B------:R-:W-:Y:S04]  /*1ec80*/  STL.64 [R1+0x43a0], R8 ;  /* 0x0043a00801007387 */ /* 0x000fe80000100a00 */
[----:B------:R-:W-:Y:S04]  /*1ec90*/  STL.64 [R1+0x43c8], R14 ;  /* 0x0043c80e01007387 */ /* 0x000fe80000100a00 */
[----:B------:R0:W-:Y:S04]  /*1eca0*/  STL.64 [R1+0x43c0], R12 ;  /* 0x0043c00c01007387 */ /* 0x0001e80000100a00 */
[----:B------:R-:W1:Y:S04]  /*1ecb0*/  LDSM.16.MT88.4 R16, [R3+0x100] ;  /* 0x000100000310783b */ /* 0x000e680000004200 */
[----:B0-----:R-:W2:Y:S04]  /*1ecc0*/  LDL.LU R12, [R1+0x40] ;  /* 0x00004000010c7983 */ /* 0x001ea80000300800 */
[----:B------:R-:W2:Y:S04]  /*1ecd0*/  LDL.LU R13, [R1+0x44] ;  /* 0x00004400010d7983 */ /* 0x000ea80000300800 */
[----:B------:R-:W2:Y:S04]  /*1ece0*/  LDL.LU R14, [R1+0x48] ;  /* 0x00004800010e7983 */ /* 0x000ea80000300800 */
[----:B------:R-:W2:Y:S01]  /*1ecf0*/  LDL.LU R15, [R1+0x4c] ;  /* 0x00004c00010f7983 */ /* 0x000ea20000300800 */
[----:B------:R-:W-:Y:S01]  /*1ed00*/  MOV R8, R26 ;  /* 0x0000001a00087202 */ /* 0x000fe20000000f00 */
[----:B------:R-:W-:Y:S01]  /*1ed10*/  IMAD.MOV.U32 R9, RZ, RZ, R25 ;  /* 0x000000ffff097224 */ /* 0x000fe200078e0019 */
[----:B------:R-:W-:-:S02]  /*1ed20*/  MOV R2, R27 ;  /* 0x0000001b00027202 */ /* 0x000fc40000000f00 */
[----:B------:R-:W-:Y:S01]  /*1ed30*/  MOV R10, R24 ;  /* 0x00000018000a7202 */ /* 0x000fe20000000f00 */
[----:B-1----:R0:W-:Y:S04]  /*1ed40*/  STL.64 [R1+0x43b8], R18 ;  /* 0x0043b81201007387 */ /* 0x0021e80000100a00 */
[----:B------:R1:W-:Y:S01]  /*1ed50*/  STL.64 [R1+0x43b0], R16 ;  /* 0x0043b01001007387 */ /* 0x0003e20000100a00 */
[----:B0-----:R-:W-:-:S03]  /*1ed60*/  MOV R19, R28 ;  /* 0x0000001c00137202 */ /* 0x001fc60000000f00 */
[----:B-1----:R-:W4:Y:S04]  /*1ed70*/  LDL.LU R16, [R1+0x50] ;  /* 0x0000500001107983 */ /* 0x002f280000300800 */
[----:B------:R-:W4:Y:S04]  /*1ed80*/  LDL.LU R17, [R1+0x54] ;  /* 0x0000540001117983 */ /* 0x000f280000300800 */
[----:B------:R-:W5:Y:S04]  /*1ed90*/  LDL.LU.64 R26, [R1+0x43d8] ;  /* 0x0043d800011a7983 */ /* 0x000f680000300a00 */
[----:B------:R-:W5:Y:S01]  /*1eda0*/  LDL.LU.64 R24, [R1+0x43d0] ;  /* 0x0043d00001187983 */ /* 0x000f620000300a00 */
[----:B--2---:R-:W-:Y:S11]  /*1edb0*/  HMMA.16816.F32.BF16 R12, R12, R4, RZ ;  /* 0x000000040c0c723c */ /* 0x004ff600000418ff */
[----:B------:R-:W-:Y:S11]  /*1edc0*/  @!UPT UIADD3 URZ, URZ, URZ, URZ ;  /* 0x0000003f3f3ff290 */ /* 0x000ff6000fffe03f */
[----:B------:R-:W-:Y:S01]  /*1edd0*/  @!UPT UIADD3 URZ, URZ, URZ, URZ ;  /* 0x0000003f3f3ff290 */ /* 0x000fe2000fffe03f */
[----:B------:R0:W-:Y:S01]  /*1ede0*/  STL.64 [R1+0x10], R12 ;  /* 0x0000100c01007387 */ /* 0x0001e20000100a00 */
[----:B------:R-:W-:Y:S01]  /*1edf0*/  IMAD.MOV.U32 R0, RZ, RZ, R14 ;  /* 0x000000ffff007224 */ /* 0x000fe200078e000e */
[----:B------:R-:W-:Y:S02]  /*1ee00*/  MOV R28, R15 ;  /* 0x0000000f001c7202 */ /* 0x000fe40000000f00 */
[----:B------:R-:W4:Y:S04]  /*1ee10*/  LDL.LU.64 R14, [R1+0x43c8] ;  /* 0x0043c800010e7983 */ /* 0x000f280000300a00 */
[----:B0-----:R-:W4:Y:S01]  /*1ee20*/  LDL.LU.64 R12, [R1+0x43c0] ;  /* 0x0043c000010c7983 */ /* 0x001f220000300a00 */
[----:B------:R-:W-:-:S07]  /*1ee30*/  IMAD.MOV.U32 R18, RZ, RZ, R29 ;  /* 0x000000ffff127224 */ /* 0x000fce00078e001d */
[----:B----4-:R-:W-:Y:S01]  /*1ee40*/  HMMA.16816.F32.BF16 R12, R16, R6, R12 ;  /* 0x00000006100c723c */ /* 0x010fe2000004180c */
[----:B------:R-:W2:Y:S04]  /*1ee50*/  LDL.LU.64 R18, [R1+0x43b8] ;  /* 0x0043b80001127983 */ /* 0x000ea80000300a00 */
[----:B------:R-:W2:Y:S11]  /*1ee60*/  LDL.LU.64 R16, [R1+0x43b0] ;  /* 0x0043b00001107983 */ /* 0x000eb60000300a00 */
[----:B------:R-:W-:Y:S07]  /*1ee70*/  @!UPT UIADD3 URZ, URZ, URZ, URZ ;  /* 0x0000003f3f3ff290 */ /* 0x000fee000fffe03f */
[----:B------:R0:W-:Y:S04]  /*1ee80*/  STL.64 [R1+0x120], R12 ;  /* 0x0001200c01007387 */ /* 0x0001e80000100a00 */
[----:B------:R1:W-:Y:S01]  /*1ee90*/  STL.64 [R1+0x128], R14 ;  /* 0x0001280e01007387 */ /* 0x0003e20000100a00 */
[----:B0-----:R-:W-:Y:S01]  /*1eea0*/  MOV R12, R10 ;  /* 0x0000000a000c7202 */ /* 0x001fe20000000f00 */
[----:B------:R-:W-:Y:S01]  /*1eeb0*/  IMAD.MOV.U32 R13, RZ, RZ, R9 ;  /* 0x000000ffff0d7224 */ /* 0x000fe200078e0009 */
[----:B-1----:R-:W-:Y:S02]  /*1eec0*/  MOV R14, R8 ;  /* 0x00000008000e7202 */ /* 0x002fe40000000f00 */
[----:B------:R-:W0:Y:S01]  /*1eed0*/  LDSM.16.MT88.4 R8, [R3+0x2100] ;  /* 0x002100000308783b */ /* 0x000e220000004200 */
[----:B------:R-:W-:Y:S01]  /*1eee0*/  MOV R15, R2 ;  /* 0x00000002000f7202 */ /* 0x000fe20000000f00 */
[----:B0-----:R-:W-:-:S02]  /*1eef0*/  IMAD.MOV.U32 R29, RZ, RZ, R10 ;  /* 0x000000ffff1d7224 */ /* 0x001fc400078e000a */
[----:B------:R0:W-:Y:S01]  /*1ef00*/  STL.64 [R1+0x30], R8 ;  /* 0x0000300801007387 */ /* 0x0001e20000100a00 */
[----:B------:R-:W-:-:S03]  /*1ef10*/  MOV R2, R11 ;  /* 0x0000000b00027202 */ /* 0x000fc60000000f00 */
[----:B------:R-:W4:Y:S04]  /*1ef20*/  LDL.LU.64 R10, [R1+0x43a8] ;  /* 0x0043a800010a7983 */ /* 0x000f280000300a00 */
[----:B0-----:R-:W4:Y:S01]  /*1ef30*/  LDL.LU.64 R8, [R1+0x43a0] ;  /* 0x0043a00001087983 */ /* 0x001f220000300a00 */
[----:B---3--:R-:W-:Y:S11]  /*1ef40*/  HMMA.16816.F32.BF16 R20, R20, R4, RZ ;  /* 0x000000041414723c */ /* 0x008ff600000418ff */
[----:B------:R-:W-:Y:S11]  /*1ef50*/  @!UPT UIADD3 URZ, URZ, URZ, URZ ;  /* 0x0000003f3f3ff290 */ /* 0x000ff6000fffe03f */
[----:B------:R-:W-:Y:S02]  /*1ef60*/  @!UPT UIADD3 URZ, URZ, URZ, URZ ;  /* 0x0000003f3f3ff290 */ /* 0x000fe4000fffe03f */
[----:B----4-:R-:W-:Y:S01]  /*1ef70*/  HMMA.16816.F32.BF16 R20, R8, R6, R20 ;  /* 0x000000060814723c */ /* 0x010fe20000041814 */
[----:B------:R-:W3:Y:S04]  /*1ef80*/  LDL.LU.64 R10, [R1+0x4398] ;  /* 0x00439800010a7983 */ /* 0x000ee80000300a00 */
[----:B------:R-:W3:Y:S11]  /*1ef90*/  LDL.LU.64 R8, [R1+0x4390] ;  /* 0x0043900001087983 */ /* 0x000ef60000300a00 */
[----:B------:R-:W-:Y:S07]  /*1efa0*/  @!UPT UIADD3 URZ, URZ, URZ, URZ ;  /* 0x0000003f3f3ff290 */ /* 0x000fee000fffe03f */
[----:B------:R0:W-:Y:S04]  /*1efb0*/  STL.64 [R1+0x100], R20 ;  /* 0x0001001401007387 */ /* 0x0001e80000100a00 */
[----:B------:R1:W-:Y:S04]  /*1efc0*/  STL.64 [R1+0x108], R22 ;  /* 0x0001081601007387 */ /* 0x0003e80000100a00 */
[----:B0-----:R-:W4:Y:S04]  /*1efd0*/  LDL.LU R20, [R1+0x10] ;  /* 0x0000100001147983 */ /* 0x001f280000300800 */
[----:B------:R-:W4:Y:S01]  /*1efe0*/  LDL.LU R21, [R1+0x14] ;  /* 0x0000140001157983 */ /* 0x000f220000300800 */
[----:B-1----:R-:W-:-:S03]  /*1eff0*/  MOV R22, R0 ;  /* 0x0000000000167202 */ /* 0x002fc60000000f00 */
[----:B------:R-:W2:Y:S01]  /*1f000*/  LDL.LU R0, [R1+0x438c] ;  /* 0x00438c0001007983 */ /* 0x000ea20000300800 */
[----:B------:R-:W-:Y:S01]  /*1f010*/  IMAD.MOV.U32 R23, RZ, RZ, R28 ;  /* 0x000000ffff177224 */ /* 0x000fe200078e001c */
[----:B-----5:R-:W-:Y:S02]  /*1f020*/  HMMA.16816.F32.BF16 R24, R24, R4, RZ ;  /* 0x000000041818723c */ /* 0x020fe400000418ff */
[----:B------:R-:W5:Y:S06]  /*1f030*/  LDL.LU R28, [R1+0x4388] ;  /* 0x00438800011c7983 */ /* 0x000f6c0000300800 */
[-C--:B----4-:R-:W-:Y:S01]  /*1f040*/  HMMA.16816.F32.BF16 R20, R12, R6.reuse, R20 ;  /* 0x000000060c14723c */ /* 0x090fe20000041814 */
[----:B------:R-:W0:Y:S11]  /*1f050*/  LDSM.16.MT88.4 R12, [R3+0x180] ;  /* 0x00018000030c783b */ /* 0x000e360000004200 */
[----:B------:R-:W-:Y:S04]  /*1f060*/  @!UPT UIADD3 URZ, URZ, URZ, URZ ;  /* 0x0000003f3f3ff290 */ /* 0x000fe8000fffe03f */
[----:B---3--:R-:W-:Y:S08]  /*1f070*/  HMMA.16816.F32.BF16 R24, R8, R6, R24 ;  /* 0x000000060818723c */ /* 0x008ff00000041818 */
[----:B--2---:R-:W-:Y:S07]  /*1f080*/  HMMA.16816.F32.BF16 R8, R16, R4, RZ ;  /* 0x000000041008723c */ /* 0x004fee00000418ff */
[----:B0-----:R-:W-:Y:S01]  /*1f090*/  MOV R19, R12 ;  /* 0x0000000c00137202 */ /* 0x001fe20000000f00 */
[----:B------:R-:W-:Y:S01]  /*1f0a0*/  IMAD.MOV.U32 R17, RZ, RZ, R14 ;  /* 0x000000ffff117224 */ /* 0x000fe200078e000e */
[----:B------:R-:W-:-:S02]  /*1f0b0*/  MOV R18, R13 ;  /* 0x0000000d00127202 */ /* 0x000fc40000000f00 */
[----:B------:R-:W-:Y:S02]  /*1f0c0*/  MOV R16, R15 ;  /* 0x0000000f00107202 */ /* 0x000fe40000000f00 */
[----:B------:R-:W0:Y:S04]  /*1f0d0*/  LDSM.16.MT88.4 R12, [R0] ;  /* 0x00000000000c783b */ /* 0x000e280000004200 */
[----:B------:R-:W-:Y:S04]  /*1f0e0*/  STL.64 [R1+0xf0], R24 ;  /* 0x0000f01801007387 */ /* 0x000fe80000100a00 */
[----:B------:R-:W-:Y:S04]  /*1f0f0*/  STL.64 [R1+0xf8], R26 ;  /* 0x0000f81a01007387 */ /* 0x000fe80000100a00 */
[----:B------:R-:W-:Y:S04]  /*1f100*/  STL.64 [R1+0xd0], R20 ;  /* 0x0000d01401007387 */ /* 0x000fe80000100a00 */
[----:B------:R0:W-:Y:S04]  /*1f110*/  STL.64 [R1+0xd8], R22 ;  /* 0x0000d81601007387 */ /* 0x0001e80000100a00 */
[----:B------:R1:W-:Y:S04]  /*1f120*/  STL [R1+0x434c], R3 ;  /* 0x00434c0301007387 */ /* 0x0003e80000100800 */
[----:B-----5:R-:W-:Y:S01]  /*1f130*/  LDSM.16.MT88.4 R24, [R28] ;  /* 0x000000001c18783b */ /* 0x020fe20000004200 */
[----:B0-----:R-:W-:Y:S01]  /*1f140*/  MOV R22, R12 ;  /* 0x0000000c00167202 */ /* 0x001fe20000000f00 */
[----:B------:R-:W-:Y:S01]  /*1f150*/  IMAD.MOV.U32 R21, RZ, RZ, R13 ;  /* 0x000000ffff157224 */ /* 0x000fe200078e000d */
[----:B------:R-:W-:-:S02]  /*1f160*/  MOV R20, R14 ;  /* 0x0000000e00147202 */ /* 0x000fc40000000f00 */
[----:B-1----:R-:W-:Y:S02]  /*1f170*/  MOV R3, R15 ;  /* 0x0000000f00037202 */ /* 0x002fe40000000f00 */
[----:B------:R-:W0:Y:S04]  /*1f180*/  LDSM.16.MT88.4 R12, [R0+0x80] ;  /* 0x00008000000c783b */ /* 0x000e280000004200 */
[----:B0-----:R0:W-:Y:S04]  /*1f190*/  STL.64 [R1+0x4360], R14 ;  /* 0x0043600e01007387 */ /* 0x0011e80000100a00 */
[----:B------:R1:W-:Y:S01]  /*1f1a0*/  STL.64 [R1+0x4358], R12 ;  /* 0x0043580c01007387 */ /* 0x0003e20000100a00 */
[----:B0-----:R-:W-:Y:S01]  /*1f1b0*/  MOV R14, R20 ;  /* 0x00000014000e7202 */ /* 0x001fe20000000f00 */
[----:B------:R-:W-:-:S02]  /*1f1c0*/  IMAD.MOV.U32 R15, RZ, RZ, R3 ;  /* 0x000000ffff0f7224 */ /* 0x000fc400078e0003 */
[----:B-1----:R-:W-:Y:S01]  /*1f1d0*/  IMAD.MOV.U32 R12, RZ, RZ, R22 ;  /* 0x000000ffff0c7224 */ /* 0x002fe200078e0016 */
[----:B------:R-:W-:Y:S02]  /*1f1e0*/  MOV R13, R21 ;  /* 0x00000015000d7202 */ /* 0x000fe40000000f00 */
[----:B------:R0:W-:Y:S04]  /*1f1f0*/  STL.64 [R1+0x4370], R14 ;  /* 0x0043700e01007387 */ /* 0x0001e80000100a00 */
[----:B------:R1:W-:Y:S04]  /*1f200*/  STL.64 [R1+0x4368], R12 ;  /* 0x0043680c01007387 */ /* 0x0003e80000100a00 */
[----:B------:R-:W2:Y:S01]  /*1f210*/  LDSM.16.MT88.4 R20, [R0+0x180] ;  /* 0x000180000014783b */ /* 0x000ea20000004200 */
[----:B0-----:R-:W-:Y:S01]  /*1f220*/  IMAD.MOV.U32 R14, RZ, RZ, R17 ;  /* 0x000000ffff0e7224 */ /* 0x001fe200078e0011 */
[----:B------:R-:W-:-:S02]  /*1f230*/  MOV R15, R16 ;  /* 0x00000010000f7202 */ /* 0x000fc40000000f00 */
[----:B-1----:R-:W-:Y:S02]  /*1f240*/  MOV R12, R19 ;  /* 0x00000013000c7202 */ /* 0x002fe40000000f00 */
[----:B------:R-:W-:Y:S01]  /*1f250*/  MOV R13, R18 ;  /* 0x00000012000d7202 */ /* 0x000fe20000000f00 */
[----:B------:R-:W-:Y:S04]  /*1f260*/  STL.64 [R1+0x4380], R14 ;  /* 0x0043800e01007387 */ /* 0x000fe80000100a00 */
[----:B------:R0:W-:Y:S04]  /*1f270*/  STL.64 [R1+0x4378], R12 ;  /* 0x0043780c01007387 */ /* 0x0001e80000100a00 */
[----:B------:R-:W-:Y:S04]  /*1f280*/  LDSM.16.MT88.4 R16, [R0+0x100] ;  /* 0x000100000010783b */ /* 0x000fe80000004200 */
[----:B0-----:R-:W3:Y:S04]  /*1f290*/  LDL.LU R12, [R1+0x30] ;  /* 0x00003000010c7983 */ /* 0x001ee80000300800 */
[----:B------:R-:W3:Y:S01]  /*1f2a0*/  LDL.LU R13, [R1+0x34] ;  /* 0x00003400010d7983 */ /* 0x000ee20000300800 */
[----:B------:R-:W-:Y:S01]  /*1f2b0*/  MOV R14, R29 ;  /* 0x0000001d000e7202 */ /* 0x000fe20000000f00 */
[----:B------:R-:W-:-:S02]  /*1f2c0*/  IMAD.MOV.U32 R15, RZ, RZ, R2 ;  /* 0x000000ffff0f7224 */ /* 0x000fc400078e0002 */
[----:B--2---:R-:W-:Y:S04]  /*1f2d0*/  STL [R1+0x4350], R23 ;  /* 0x0043501701007387 */ /* 0x004fe80000100800 */
[----:B------:R-:W-:Y:S04]  /*1f2e0*/  STL [R1+0x42e8], R6 ;  /* 0x0042e80601007387 */ /* 0x000fe80000100800 */
[----:B------:R-:W-:Y:S01]  /*1f2f0*/  STL [R1+0x42e4], R7 ;  /* 0x0042e40701007387 */ /* 0x000fe20000100800 */
[----:B---3--:R-:W-:Y:S03]  /*1f300*/  HMMA.16816.F32.BF16 R8, R12, R6, R8 ;  /* 0x000000060c08723c */ /* 0x008fe60000041808 */
[----:B------:R-:W0:Y:S11]  /*1f310*/  LDSM.16.MT88.4 R12, [R28+0x80] ;  /* 0x000080001c0c783b */ /* 0x000e360000004200 */
[----:B------:R-:W-:Y:S09]  /*1f320*/  @!UPT UIADD3 URZ, URZ, URZ, URZ ;  /* 0x0000003f3f3ff290 */ /* 0x000ff2000fffe03f */
[----:B------:R-:W-:Y:S04]  /*1f330*/  STL.64 [R1+0x160], R8 ;  /* 0x0001600801007387 */ /* 0x000fe80000100a00 */
[----:B------:R0:W-:Y:S02]  /*1f340*/  STL.64 [R1+0x168], R10 ;  /* 0x0001680a01007387 */ /* 0x0001e40000100a00 */
[----:B0-----:R-:W-:Y:S01]  /*1f350*/  IMAD.MOV.U32 R11, RZ, RZ, R14 ;  /* 0x000000ffff0b7224 */ /* 0x001fe200078e000e */
[----:B------:R-:W-:Y:S02]  /*1f360*/  MOV R10, R15 ;  /* 0x0000000f000a7202 */ /* 0x000fe40000000f00 */
[----:B------:R-:W-:Y:S01]  /*1f370*/  MOV R23, R12 ;  /* 0x0000000c00177202 */ /* 0x000fe20000000f00 */
[----:B------:R-:W2:Y:S01]  /*1f380*/  LDL.LU.64 R14, [R1+0x4380] ;  /* 0x00438000010e7983 */ /* 0x000ea20000300a00 */
[----:B------:R-:W-:-:S03]  /*1f390*/  MOV R3, R13 ;  /* 0x0000000d00037202 */ /* 0x000fc60000000f00 */
[----:B------:R-:W2:Y:S02]  /*1f3a0*/  LDL.LU.64 R12, [R1+0x4378] ;  /* 0x00437800010c7983 */ /* 0x000ea40000300a00 */
[-C--:B--2---:R-:W-:Y:S11]  /*1f3b0*/  HMMA.16816.F32.BF16 R12, R12, R4.reuse, RZ ;  /* 0x000000040c0c723c */ /* 0x084ff600000418ff */
[----:B------:R-:W-:Y:S11]  /*1f3c0*/  @!UPT UIADD3 URZ, URZ, URZ, URZ ;  /* 0x0000003f3f3ff290 */ /* 0x000ff6000fffe03f */
[----:B------:R-:W-:Y:S01]  /*1f3d0*/  @!UPT UIADD3 URZ, URZ, URZ, URZ ;  /* 0x0000003f3f3ff290 */ /* 0x000fe2000fffe03f */
[----:B------:R0:W-:Y:S01]  /*1f3e0*/  STL.64 [R1+0xc0], R12 ;  /* 0x0000c00c01007387 */ /* 0x0001e20000100a00 */
[----:B------:R-:W-:Y:S01]  /*1f3f0*/  MOV R2, R14 ;  /* 0x0000000e00027202 */ /* 0x000fe20000000f00 */
[----:B------:R-:W-:Y:S02]  /*1f400*/  IMAD.MOV.U32 R29, RZ, RZ, R15 ;  /* 0x000000ffff1d7224 */ /* 0x000fe400078e000f */
[----:B------:R-:W2:Y:S04]  /*1f410*/  LDL.LU.64 R14, [R1+0x4370] ;  /* 0x00437000010e7983 */ /* 0x000ea80000300a00 */
[----:B0-----:R-:W2:Y:S04]  /*1f420*/  LDL.LU.64 R12, [R1+0x4368] ;  /* 0x00436800010c7983 */ /* 0x001ea80000300a00 */
[----:B------:R-:W-:Y:S04]  /*1f430*/  STL [R1+0x42f0], R29 ;  /* 0x0042f01d01007387 */ /* 0x000fe80000100800 */
[----:B------:R-:W-:Y:S01]  /*1f440*/  STL [R1+0x42ec], R2 ;  /* 0x0042ec0201007387 */ /* 0x000fe20000100800 */
[-C--:B--2---:R-:W-:Y:S11]  /*1f450*/  HMMA.16816.F32.BF16 R12, R12, R4.reuse, RZ ;  /* 0x000000040c0c723c */ /* 0x084ff600000418ff */
[----:B------:R-:W-:Y:S11]  /*1f460*/  @!UPT UIADD3 URZ, URZ, URZ, URZ ;  /* 0x0000003f3f3ff290 */ /* 0x000ff6000fffe03f */
[----:B------:R-:W-:Y:S01]  /*1f470*/  @!UPT UIADD3 URZ, URZ, URZ, URZ ;  /* 0x0000003f3f3ff290 */ /* 0x000fe2000fffe03f */
[----:B------:R0:W-:Y:S01]  /*1f480*/  STL.64 [R1+0xb0], R12 ;  /* 0x0000b00c01007387 */ /* 0x0001e20000100a00 */
[----:B------:R-:W-:Y:S02]  /*1f490*/  MOV R6, R14 ;  /* 0x0000000e00067202 */ /* 0x000fe40000000f00 */
[----:B------:R-:W-:Y:S02]  /*1f4a0*/  MOV R7, R15 ;  /* 0x0000000f00077202 */ /* 0x000fe40000000f00 */
[----:B------:R-:W2:Y:S04]  /*1f4b0*/  LDL.LU.64 R14, [R1+0x4360] ;  /* 0x00436000010e7983 */ /* 0x000ea80000300a00 */
[----:B0-----:R-:W2:Y:S04]  /*1f4c0*/  LDL.LU.64 R12, [R1+0x4358] ;  /* 0x00435800010c7983 */ /* 0x001ea80000300a00 */
[----:B------:R0:W-:Y:S04]  /*1f4d0*/  STL [R1+0x42f8], R7 ;  /* 0x0042f80701007387 */ /* 0x0001e80000100800 */
[----:B------:R1:W-:Y:S01]  /*1f4e0*/  STL [R1+0x42f4], R6 ;  /* 0x0042f40601007387 */ /* 0x0003e20000100800 */
[-C--:B--2---:R-:W-:Y:S11]  /*1f4f0*/  HMMA.16816.F32.BF16 R12, R12, R4.reuse, RZ ;  /* 0x000000040c0c723c */ /* 0x084ff600000418ff */
[----:B------:R-:W-:Y:S11]  /*1f500*/  @!UPT UIADD3 URZ, URZ, URZ, URZ ;  /* 0x0000003f3f3ff290 */ /* 0x000ff6000fffe03f */
[----:B------:R-:W-:Y:S02]  /*1f510*/  @!UPT UIADD3 URZ, URZ, URZ, URZ ;  /* 0x0000003f3f3ff290 */ /* 0x000fe4000fffe03f */
[----:B------:R-:W-:Y:S01]  /*1f520*/  IMAD.MOV.U32 R2, RZ, RZ, R12 ;  /* 0x000000ffff027224 */ /* 0x000fe200078e000c */
[----:B------:R-:W-:Y:S02]  /*1f530*/  MOV R12, R23 ;  /* 0x00000017000c7202 */ /* 0x000fe40000000f00 */
[----:B------:R-:W2:Y:S01]  /*1f540*/  LDL.LU R23, [R1+0x4350] ;  /* 0x0043500001177983 */ /* 0x000ea20000300800 */
[-C--:B------:R-:W-:Y:S01]  /*1f550*/  HMMA.16816.F32.BF16 R16, R16, R4.reuse, RZ ;  /* 0x000000041010723c */ /* 0x080fe200000418ff */
[----:B------:R-:W-:Y:S02]  /*1f560*/  MOV R0, R13 ;  /* 0x0000000d00007202 */ /* 0x000fe40000000f00 */
[----:B------:R-:W-:Y:S02]  /*1f570*/  MOV R13, R3 ;  /* 0x00000003000d7202 */ /* 0x000fe40000000f00 */
[----:B------:R-:W3:Y:S04]  /*1f580*/  LDL.LU R3, [R1+0x434c] ;  /* 0x00434c0001037983 */ /* 0x000ee80000300800 */
[----:B------:R-:W-:Y:S11]  /*1f590*/  STL [R1+0x42fc], R2 ;  /* 0x0042fc0201007387 */ /* 0x000ff60000100800 */
[----:B------:R-:W-:Y:S03]  /*1f5a0*/  @!UPT UIADD3 URZ, URZ, URZ, URZ ;  /* 0x0000003f3f3ff290 */ /* 0x000fe6000fffe03f */
[----:B------:R2:W-:Y:S01]  /*1f5b0*/  STL [R1+0x90], R16 ;  /* 0x0000901001007387 */ /* 0x0005e20000100800 */
[----:B0-----:R-:W-:Y:S01]  /*1f5c0*/  MOV R7, R17 ;  /* 0x0000001100077202 */ /* 0x001fe20000000f00 */
[----:B-1----:R-:W-:Y:S01]  /*1f5d0*/  IMAD.MOV.U32 R6, RZ, RZ, R18 ;  /* 0x000000ffff067224 */ /* 0x002fe200078e0012 */
[----:B------:R-:W-:Y:S01]  /*1f5e0*/  MOV R29, R19 ;  /* 0x00000013001d7202 */ /* 0x000fe20000000f00 */
[----:B------:R-:W-:Y:S01]  /*1f5f0*/  IMAD.MOV.U32 R9, RZ, RZ, R14 ;  /* 0x000000ffff097224 */ /* 0x000fe200078e000e */
[----:B------:R-:W-:Y:S01]  /*1f600*/  MOV R8, R15 ;  /* 0x0000000f00087202 */ /* 0x000fe20000000f00 */
[----:B------:R-:W-:Y:S01]  /*1f610*/  IMAD.MOV.U32 R14, RZ, RZ, R11 ;  /* 0x000000ffff0e7224 */ /* 0x000fe200078e000b */
[----:B------:R-:W-:Y:S01]  /*1f620*/  MOV R15, R10 ;  /* 0x0000000a000f7202 */ /* 0x000fe20000000f00 */
[----:B------:R0:W-:Y:S04]  /*1f630*/  STL [R1+0x4308], R29 ;  /* 0x0043081d01007387 */ /* 0x0001e80000100800 */
[----:B------:R-:W-:Y:S04]  /*1f640*/  STL [R1+0x4304], R6 ;  /* 0x0043040601007387 */ /* 0x000fe80000100800 */
[----:B------:R1:W-:Y:S01]  /*1f650*/  STL [R1+0x4300], R7 ;  /* 0x0043000701007387 */ /* 0x0003e20000100800 */
[-C--:B------:R-:W-:Y:S08]  /*1f660*/  HMMA.16816.F32.BF16 R12, R12, R4.reuse, RZ ;  /* 0x000000040c0c723c */ /* 0x080ff000000418ff */
[-C--:B--2---:R-:W-:Y:S11]  /*1f670*/  HMMA.16816.F32.BF16 R16, R20, R4.reuse, RZ ;  /* 0x000000041410723c */ /* 0x084ff600000418ff */
[----:B------:R-:W-:Y:S11]  /*1f680*/  @!UPT UIADD3 URZ, URZ, URZ, URZ ;  /* 0x0000003f3f3ff290 */ /* 0x000ff6000fffe03f */
[----:B------:R-:W-:Y:S02]  /*1f690*/  @!UPT UIADD3 URZ, URZ, URZ, URZ ;  /* 0x0000003f3f3ff290 */ /* 0x000fe4000fffe03f */
[----:B------:R-:W-:Y:S01]  /*1f6a0*/  MOV R2, R18 ;  /* 0x0000001200027202 */ /* 0x000fe20000000f00 */
[----:B------:R-:W-:Y:S01]  /*1f6b0*/  IMAD.MOV.U32 R20, RZ, RZ, R19 ;  /* 0x000000ffff147224 */ /* 0x000fe200078e0013 */
[----:B------:R-:W-:Y:S02]  /*1f6c0*/  MOV R18, R9 ;  /* 0x0000000900127202 */ /* 0x000fe40000000f00 */
[----:B------:R-:W-:Y:S02]  /*1f6d0*/  MOV R19, R8 ;  /* 0x0000000800137202 */ /* 0x000fe40000000f00 */
[----:B------:R-:W-:Y:S01]  /*1f6e0*/  HMMA.16816.F32.BF16 R8, R24, R4, RZ ;  /* 0x000000041808723c */ /* 0x000fe200000418ff */
[----:B------:R-:W-:Y:S04]  /*1f6f0*/  STL.64 [R1+0x80], R16 ;  /* 0x0000801001007387 */ /* 0x000fe80000100a00 */
[----:B------:R-:W2:Y:S04]  /*1f700*/  LDSM.16.MT88.4 R24, [R28+0x100] ;  /* 0x000100001c18783b */ /* 0x000ea80000004200 */
[----:B------:R-:W-:Y:S04]  /*1f710*/  STL [R1+0x4310], R20 ;  /* 0x0043101401007387 */ /* 0x000fe80000100800 */
[----:B------:R-:W-:Y:S10]  /*1f720*/  STL [R1+0x430c], R2 ;  /* 0x00430c0201007387 */ /* 0x000ff40000100800 */
[----:B------:R-:W-:Y:S01]  /*1f730*/  STL [R1+0x70], R8 ;  /* 0x0000700801007387 */ /* 0x000fe20000100800 */
[----:B0-----:R-:W-:Y:S01]  /*1f740*/  MOV R29, R9 ;  /* 0x00000009001d7202 */ /* 0x001fe20000000f00 */
[----:B-1----:R-:W-:Y:S01]  /*1f750*/  IMAD.MOV.U32 R7, RZ, RZ, R11 ;  /* 0x000000ffff077224 */ /* 0x002fe200078e000b */
[----:B------:R-:W-:-:S02]  /*1f760*/  MOV R6, R10 ;  /* 0x0000000a00067202 */ /* 0x000fc40000000f00 */
[----:B------:R-:W0:Y:S04]  /*1f770*/  LDSM.16.MT88.4 R8, [R28+0x180] ;  /* 0x000180001c08783b */ /* 0x000e280000004200 */
[----:B------:R-:W-:Y:S04]  /*1f780*/  STL [R1+0x431c], R7 ;  /* 0x00431c0701007387 */ /* 0x000fe80000100800 */
[----:B------:R-:W-:Y:S04]  /*1f790*/  STL [R1+0x4318], R6 ;  /* 0x0043180601007387 */ /* 0x000fe80000100800 */
[----:B------:R-:W-:Y:S04]  /*1f7a0*/  STL [R1+0x4314], R29 ;  /* 0x0043141d01007387 */ /* 0x000fe80000100800 */
[----:B--2---:R-:W-:Y:S04]  /*1f7b0*/  STL [R1+0x432c], R24 ;  /* 0x00432c1801007387 */ /* 0x004fe80000100800 */
[----:B------:R-:W-:Y:S04]  /*1f7c0*/  STL [R1+0x4328], R25 ;  /* 0x0043281901007387 */ /* 0x000fe80000100800 */
[----:B------:R-:W-:Y:S04]  /*1f7d0*/  STL [R1+0x4324], R26 ;  /* 0x0043241a01007387 */ /* 0x000fe80000100800 */
[----:B------:R-:W-:Y:S01]  /*1f7e0*/  STL [R1+0x4320], R27 ;  /* 0x0043201b01007387 */ /* 0x000fe20000100800 */
[----:B------:R-:W-:-:S03]  /*1f7f0*/  IMAD.MOV.U32 R23, RZ, RZ, R0 ;  /* 0x000000ffff177224 */ /* 0x000fc600078e0000 */
[----:B---3--:R-:W1:Y:S04]  /*1f800*/  LDSM.16.MT88.4 R24, [R3+0x2180] ;  /* 0x002180000318783b */ /* 0x008e680000004200 */
[----:B0-----:R0:W-:Y:S04]  /*1f810*/  STL [R1+0x433c], R8 ;  /* 0x00433c0801007387 */ /* 0x0011e80000100800 */
[----:B0-----:R-:W2:Y:S04]  /*1f820*/  LDL R8, [R1+0xbf8] ;  /* 0x000bf80001087983 */ /* 0x001ea80000100800 */
[----:B------:R-:W-:Y:S04]  /*1f830*/  STL [R1+0x4338], R9 ;  /* 0x0043380901007387 */ /* 0x000fe80000100800 */
[----:B------:R-:W-:Y:S04]  /*1f840*/  STL [R1+0x4334], R10 ;  /* 0x0043340a01007387 */ /* 0x000fe80000100800 */
[----:B------:R-:W-:Y:S04]  /*1f850*/  STL [R1+0x4330], R11 ;  /* 0x0043300b01007387 */ /* 0x000fe80000100800 */
[----:B------:R-:W-:Y:S04]  /*1f860*/  STL [R1+0x4344], R4 ;  /* 0x0043440401007387 */ /* 0x000fe80000100800 */
[----:B------:R-:W-:Y:S04]  /*1f870*/  STL [R1+0x4340], R5 ;  /* 0x0043400501007387 */ /* 0x000fe80000100800 */
[----:B------:R-:W-:Y:S04]  /*1f880*/  STL.64 [R1+0x4228], R14 ;  /* 0x0042280e01007387 */ /* 0x000fe80000100a00 */
[----:B------:R-:W-:Y:S04]  /*1f890*/  STL.64 [R1+0x4220], R12 ;  /* 0x0042200c01007387 */ /* 0x000fe80000100a00 */
[----:B------:R-:W3:Y:S01]  /*1f8a0*/  LDL R0, [R1+0xeac] ;  /* 0x000eac0001007983 */ /* 0x000ee20000100800 */
[----:B-1----:R-:W-:-:S02]  /*1f8b0*/  MOV R17, R25 ;  /* 0x0000001900117202 */ /* 0x002fc40000000f00 */
[----:B------:R-:W-:Y:S02]  /*1f8c0*/  MOV R16, R26 ;  /* 0x0000001a00107202 */ /* 0x000fe40000000f00 */
[----:B------:R-:W-:Y:S01]  /*1f8d0*/  MOV R2, R27 ;  /* 0x0000001b00027202 */ /* 0x000fe20000000f00 */
[----:B------:R-:W-:Y:S01]  /*1f8e0*/  IMAD.MOV.U32 R6, RZ, RZ, R24 ;  /* 0x000000ffff067224 */ /* 0x000fe200078e0018 */
[----:B--2---:R-:W0:Y:S02]  /*1f8f0*/  LDSM.16.MT88.4 R12, [R8+0x2000] ;  /* 0x00200000080c783b */ /* 0x004e240000004200 */
[----:B0-----:R-:W-:Y:S01]  /*1f900*/  MOV R29, R12 ;  /* 0x0000000c001d7202 */ /* 0x001fe20000000f00 */
[----:B------:R-:W-:Y:S01]  /*1f910*/  IMAD.MOV.U32 R22, RZ, RZ, R13 ;  /* 0x000000ffff167224 */ /* 0x000fe200078e000d */
[----:B------:R-:W-:Y:S02]  /*1f920*/  MOV R21, R14 ;  /* 0x0000000e00157202 */ /* 0x000fe40000000f00 */
[----:B------:R-:W-:-:S02]  /*1f930*/  MOV R20, R15 ;  /* 0x0000000f00147202 */ /* 0x000fc40000000f00 */
[----:B------:R-:W0:Y:S02]  /*1f940*/  LDSM.16.MT88.4 R12, [R8+0x2080] ;  /* 0x00208000080c783b */ /* 0x000e240000004200 */
[----:B0-----:R-:W-:Y:S01]  /*1f950*/  IMAD.MOV.U32 R25, RZ, RZ, R12 ;  /* 0x000000ffff197224 */ /* 0x001fe200078e000c */
[----:B------:R-:W-:Y:S01]  /*1f960*/  MOV R26, R13 ;  /* 0x0000000d001a7202 */ /* 0x000fe20000000f00 */
[----:B------:R-:W-:Y:S01]  /*1f970*/  IMAD.MOV.U32 R7, RZ, RZ, R15 ;  /* 0x000000ffff077224 */ /* 0x000fe200078e000f */
[----:B------:R-:W-:Y:S02]  /*1f980*/  MOV R27, R14 ;  /* 0x0000000e001b7202 */ /* 0x000fe40000000f00 */
[----:B------:R-:W0:Y:S02]  /*1f990*/  LDSM.16.MT88.4 R12, [R8+0x2100] ;  /* 0x00210000080c783b */ /* 0x000e240000004200 */
[----:B0-----:R-:W-:Y:S01]  /*1f9a0*/  MOV R9, R12 ;  /* 0x0000000c00097202 */ /* 0x001fe20000000f00 */
[----:B------:R-:W-:Y:S01]  /*1f9b0*/  IMAD.MOV.U32 R11, RZ, RZ, R14 ;  /* 0x000000ffff0b7224 */ /* 0x000fe200078e000e */
[----:B------:R-:W-:-:S02]  /*1f9c0*/  MOV R10, R13 ;  /* 0x0000000d000a7202 */ /* 0x000fc40000000f00 */
[----:B------:R-:W-:Y:S02]  /*1f9d0*/  MOV R24, R15 ;  /* 0x0000000f00187202 */ /* 0x000fe40000000f00 */
[----:B------:R-:W0:Y:S04]  /*1f9e0*/  LDSM.16.MT88.4 R12, [R8+0x2180] ;  /* 0x00218000080c783b */ /* 0x000e280000004200 */
[----:B---3--:R0:W-:Y:S02]  /*1f9f0*/  STL [R1+0x4348], R0 ;  /* 0x0043480001007387 */ /* 0x0081e40000100800 */
[----:B0-----:R-:W-:Y:S01]  /*1fa00*/  MOV R0, R12 ;  /* 0x0000000c00007202 */ /* 0x001fe20000000f00 */
[----:B------:R-:W-:Y:S01]  /*1fa10*/  IMAD.MOV.U32 R4, RZ, RZ, R13 ;  /* 0x000000ffff047224 */ /* 0x000fe200078e000d */
[----:B------:R-:W-:-:S02]  /*1fa20*/  MOV R5, R14 ;  /* 0x0000000e00057202 */ /* 0x000fc40000000f00 */
[----:B------:R-:W-:Y:S02]  /*1fa30*/  MOV R8, R15 ;  /* 0x0000000f00087202 */ /* 0x000fe40000000f00 */
[----:B------:R-:W0:Y:S04]  /*1fa40*/  LDSM.16.MT88.4 R12, [R28+0x2000] ;  /* 0x002000001c0c783b */ /* 0x000e280000004200 */
[----:B0-----:R0:W-:Y:S04]  /*1fa50*/  STL.64 [R1+0x4248], R14 ;  /* 0x0042480e01007387 */ /* 0x0011e80000100a00 */
[----:B------:R1:W-:Y:S01]  /*1fa60*/  STL.64 [R1+0x4240], R12 ;  /* 0x0042400c01007387 */ /* 0x0003e20000100a00 */
[----:B0-----:R-:W-:Y:S01]  /*1fa70*/  MOV R14, R5 ;  /* 0x00000005000e7202 */ /* 0x001fe20000000f00 */
[----:B------:R-:W-:-:S02]  /*1fa80*/  IMAD.MOV.U32 R15, RZ, RZ, R8 ;  /* 0x000000ffff0f7224 */ /* 0x000fc400078e0008 */
[----:B-1----:R-:W-:Y:S01]  /*1fa90*/  IMAD.MOV.U32 R12, RZ, RZ, R0 ;  /* 0x000000ffff0c7224 */ /* 0x002fe200078e0000 */
[----:B------:R-:W-:Y:S01]  /*1faa0*/  MOV R13, R4 ;  /* 0x00000004000d7202 */ /* 0x000fe20000000f00 */
[----:B------:R-:W2:Y:S04]  /*1fab0*/  LDL.LU R0, [R1+0x4348] ;  /* 0x0043480001007983 */ /* 0x000ea80000300800 */
[----:B------:R-:W3:Y:S04]  /*1fac0*/  LDL.LU R4, [R1+0x4344] ;  /* 0x0043440001047983 */ /* 0x000ee80000300800 */
[----:B------:R-:W3:Y:S04]  /*1fad0*/  LDL.LU R5, [R1+0x4340] ;  /* 0x0043400001057983 */ /* 0x000ee80000300800 */
[----:B------:R-:W4:Y:S04]  /*1fae0*/  LDL.LU R8, [R1+0x433c] ;  /* 0x00433c0001087983 */ /* 0x000f280000300800 */
[----:B------:R0:W-:Y:S04]  /*1faf0*/  STL.64 [R1+0x4268], R14 ;  /* 0x0042680e01007387 */ /* 0x0001e80000100a00 */
[----:B------:R1:W-:Y:S01]  /*1fb00*/  STL.64 [R1+0x4260], R12 ;  /* 0x0042600c01007387 */ /* 0x0003e20000100a00 */
[----:B0-----:R-:W-:Y:S01]  /*1fb10*/  IMAD.MOV.U32 R14, RZ, RZ, R11 ;  /* 0x000000ffff0e7224 */ /* 0x001fe200078e000b */
[----:B------:R-:W-:-:S02]  /*1fb20*/  MOV R15, R24 ;  /* 0x00000018000f7202 */ /* 0x000fc40000000f00 */
[----:B-1----:R-:W-:Y:S02]  /*1fb30*/  MOV R12, R9 ;  /* 0x00000009000c7202 */ /* 0x002fe40000000f00 */
[----:B------:R-:W4:Y:S01]  /*1fb40*/  LDL.LU R9, [R1+0x4338] ;  /* 0x0043380001097983 */ /* 0x000f220000300800 */
[----:B------:R-:W-:-:S03]  /*1fb50*/  MOV R13, R10 ;  /* 0x0000000a000d7202 */ /* 0x000fc60000000f00 */
[----:B------:R-:W4:Y:S04]  /*1fb60*/  LDL.LU R10, [R1+0x4334] ;  /* 0x00433400010a7983 */ /* 0x000f280000300800 */
[----:B------:R-:W4:Y:S04]  /*1fb70*/  LDL.LU R11, [R1+0x4330] ;  /* 0x00433000010b7983 */ /* 0x000f280000300800 */
[----:B------:R-:W3:Y:S04]  /*1fb80*/  LDL.LU R24, [R1+0x432c] ;  /* 0x00432c0001187983 */ /* 0x000ee80000300800 */
[----:B------:R0:W-:Y:S04]  /*1fb90*/  STL.64 [R1+0x4288], R14 ;  /* 0x0042880e01007387 */ /* 0x0001e80000100a00 */
[----:B------:R1:W-:Y:S01]  /*1fba0*/  STL.64 [R1+0x4280], R12 ;  /* 0x0042800c01007387 */ /* 0x0003e20000100a00 */
[----:B0-----:R-:W-:-:S02]  /*1fbb0*/  MOV R14, R27 ;  /* 0x0000001b000e7202 */ /* 0x001fc40000000f00 */
[----:B------:R-:W-:Y:S02]  /*1fbc0*/  MOV R15, R7 ;  /* 0x00000007000f7202 */ /* 0x000fe40000000f00 */
[----:B-1----:R-:W-:Y:S01]  /*1fbd0*/  MOV R12, R25 ;  /* 0x00000019000c7202 */ /* 0x002fe20000000f00 */
[----:B------:R-:W-:Y:S01]  /*1fbe0*/  IMAD.MOV.U32 R13, RZ, RZ, R26 ;  /* 0x000000ffff0d7224 */ /* 0x000fe200078e001a */
[----:B------:R-:W3:Y:S04]  /*1fbf0*/  LDL.LU R25, [R1+0x4328] ;  /* 0x0043280001197983 */ /* 0x000ee80000300800 */
[----:B------:R-:W3:Y:S04]  /*1fc00*/  LDL.LU R26, [R1+0x4324] ;  /* 0x00432400011a7983 */ /* 0x000ee80000300800 */
[----:B------:R-:W3:Y:S04]  /*1fc10*/  LDL.LU R27, [R1+0x4320] ;  /* 0x00432000011b7983 */ /* 0x000ee80000300800 */
[----:B------:R-:W5:Y:S04]  /*1fc20*/  LDL.LU R7, [R1+0x431c] ;  /* 0x00431c0001077983 */ /* 0x000f680000300800 */
[----:B------:R0:W-:Y:S04]  /*1fc30*/  STL.64 [R1+0x42a8], R14 ;  /* 0x0042a80e01007387 */ /* 0x0001e80000100a00 */
[----:B------:R1:W-:Y:S01]  /*1fc40*/  STL.64 [R1+0x42a0], R12 ;  /* 0x0042a00c01007387 */ /* 0x0003e20000100a00 */
[----:B0-----:R-:W-:Y:S01]  /*1fc50*/  MOV R14, R21 ;  /* 0x00000015000e7202 */ /* 0x001fe20000000f00 */
[----:B------:R-:W-:Y:S01]  /*1fc60*/  IMAD.MOV.U32 R15, RZ, RZ, R20 ;  /* 0x000000ffff0f7224 */ /* 0x000fe200078e0014 */
[----:B------:R-:W-:Y:S01]  /*1fc70*/  MOV R21, R23 ;  /* 0x0000001700157202 */ /* 0x000fe20000000f00 */
[----:B------:R-:W-:Y:S01]  /*1fc80*/  IMAD.MOV.U32 R23, RZ, RZ, R19 ;  /* 0x000000ffff177224 */ /* 0x000fe200078e0013 */
[----:B-1----:R-:W-:-:S02]  /*1fc90*/  MOV R13, R22 ;  /* 0x00000016000d7202 */ /* 0x002fc40000000f00 */
[----:B------:R0:W-:Y:S01]  /*1fca0*/  STL.64 [R1+0x42c8], R14 ;  /* 0x0042c80e01007387 */ /* 0x0001e20000100a00 */
[----:B------:R-:W-:Y:S02]  /*1fcb0*/  MOV R22, R18 ;  /* 0x0000001200167202 */ /* 0x000fe40000000f00 */
[----:B0-----:R-:W-:Y:S02]  /*1fcc0*/  MOV R14, R17 ;  /* 0x00000011000e7202 */ /* 0x001fe40000000f00 */
[----:B------:R-:W-:Y:S02]  /*1fcd0*/  MOV R15, R16 ;  /* 0x00000010000f7202 */ /* 0x000fe40000000f00 */
[----:B------:R-:W0:Y:S01]  /*1fce0*/  LDSM.16.MT88.4 R16, [R28+0x2080] ;  /* 0x002080001c10783b */ /* 0x000e220000004200 */
[----:B------:R-:W-:-:S05]  /*1fcf0*/  IMAD.MOV.U32 R12, RZ, RZ, R29 ;  /* 0x000000ffff0c7224 */ /* 0x000fca00078e001d */
[----:B------:R1:W-:Y:S02]  /*1fd00*/  STL.64 [R1+0x42c0], R12 ;  /* 0x0042c00c01007387 */ /* 0x0003e40000100a00 */
[----:B-1----:R-:W-:Y:S01]  /*1fd10*/  IMAD.MOV.U32 R13, RZ, RZ, R6 ;  /* 0x000000ffff0d7224 */ /* 0x002fe200078e0006 */
[----:B0-----:R-:W-:Y:S01]  /*1fd20*/  MOV R6, R16 ;  /* 0x0000001000067202 */ /* 0x001fe20000000f00 */
[----:B------:R-:W-:Y:S01]  /*1fd30*/  IMAD.MOV.U32 R20, RZ, RZ, R18 ;  /* 0x000000ffff147224 */ /* 0x000fe200078e0012 */
[----:B------:R-:W-:Y:S02]  /*1fd40*/  MOV R29, R17 ;  /* 0x00000011001d7202 */ /* 0x000fe40000000f00 */
[----:B------:R-:W-:Y:S02]  /*1fd50*/  MOV R12, R19 ;  /* 0x00000013000c7202 */ /* 0x000fe40000000f00 */
[----:B------:R-:W0:Y:S04]  /*1fd60*/  LDSM.16.MT88.4 R16, [R28+0x2100] ;  /* 0x002100001c10783b */ /* 0x000e280000004200 */
[----:B0-----:R0:W-:Y:S04]  /*1fd70*/  STL.64 [R1+0x4218], R18 ;  /* 0x0042181201007387 */ /* 0x0011e80000100a00 */
[----:B------:R1:W-:Y:S01]  /*1fd80*/  STL.64 [R1+0x4210], R16 ;  /* 0x0042101001007387 */ /* 0x0003e20000100a00 */
[----:B0-----:R-:W-:Y:S01]  /*1fd90*/  MOV R19, R12 ;  /* 0x0000000c00137202 */ /* 0x001fe20000000f00 */
[----:B------:R-:W-:Y:S01]  /*1fda0*/  IMAD.MOV.U32 R12, RZ, RZ, R13 ;  /* 0x000000ffff0c7224 */ /* 0x000fe200078e000d */
[----:B------:R-:W-:-:S02]  /*1fdb0*/  MOV R18, R20 ;  /* 0x0000001400127202 */ /* 0x000fc40000000f00 */
[----:B-1----:R-:W-:Y:S01]  /*1fdc0*/  MOV R16, R6 ;  /* 0x0000000600107202 */ /* 0x002fe20000000f00 */
[----:B------:R-:W-:Y:S01]  /*1fdd0*/  IMAD.MOV.U32 R17, RZ, RZ, R29 ;  /* 0x000000ffff117224 */ /* 0x000fe200078e001d */
[----:B------:R-:W2:Y:S01]  /*1fde0*/  LDL.LU R6, [R1+0x4318] ;  /* 0x0043180001067983 */ /* 0x000ea20000300800 */
[----:B------:R-:W-:Y:S02]  /*1fdf0*/  MOV R13, R14 ;  /* 0x0000000e000d7202 */ /* 0x000fe40000000f00 */
[----:B------:R-:W-:Y:S01]  /*1fe00*/  MOV R14, R15 ;  /* 0x0000000f000e7202 */ /* 0x000fe20000000f00 */
[----:B------:R-:W3:Y:S01]  /*1fe10*/  LDL.LU R29, [R1+0x4314] ;  /* 0x00431400011d7983 */ /* 0x000ee20000300800 */
[----:B------:R-:W-:-:S03]  /*1fe20*/  IMAD.MOV.U32 R15, RZ, RZ, R2 ;  /* 0x000000ffff0f7224 */ /* 0x000fc600078e0002 */
[----:B------:R-:W4:Y:S04]  /*1fe30*/  LDL.LU R20, [R1+0x4310] ;  /* 0x0043100001147983 */ /* 0x000f280000300800 */
[----:B------:R-:W4:Y:S04]  /*1fe40*/  LDL.LU R2, [R1+0x430c] ;  /* 0x00430c0001027983 */ /* 0x000f280000300800 */
[----:B------:R-:W-:Y:S04]  /*1fe50*/  STL.64 [R1+0x4238], R18 ;  /* 0x0042381201007387 */ /* 0x000fe80000100a00 */
[----:B------:R0:W-:Y:S04]  /*1fe60*/  STL.64 [R1+0x4230], R16 ;  /* 0x0042301001007387 */ /* 0x0001e80000100a00 */
[----:B0-----:R-:W4:Y:S01]  /*1fe70*/  LDL.LU R16, [R1+0x70] ;  /* 0x0000700001107983 */ /* 0x001f220000300800 */
[----:B-----5:R-:W-:Y:S01]  /*1fe80*/  IMAD.MOV.U32 R19, RZ, RZ, R7 ;  /* 0x000000ffff137224 */ /* 0x020fe200078e0007 */
[----:B--2---:R-:W-:-:S02]  /*1fe90*/  MOV R18, R6 ;  /* 0x0000000600127202 */ /* 0x004fc40000000f00 */
[----:B---3--:R-:W-:Y:S02]  /*1fea0*/  MOV R17, R29 ;  /* 0x0000001d00117202 */ /* 0x008fe40000000f00 */
[----:B------:R-:W2:Y:S04]  /*1feb0*/  LDL.LU R29, [R1+0x4308] ;  /* 0x00430800011d7983 */ /* 0x000ea80000300800 */
[----:B------:R-:W3:Y:S04]  /*1fec0*/  LDL.LU R6, [R1+0x4304] ;  /* 0x0043040001067983 */ /* 0x000ee80000300800 */
[----:B------:R-:W5:Y:S04]  /*1fed0*/  LDL.LU R7, [R1+0x4300] ;  /* 0x0043000001077983 */ /* 0x000f680000300800 */
[----:B------:R-:W-:Y:S04]  /*1fee0*/  STL.64 [R1+0x4258], R18 ;  /* 0x0042581201007387 */ /* 0x000fe80000100a00 */
[----:B----4-:R0:W-:Y:S04]  /*1fef0*/  STL.64 [R1+0x4250], R16 ;  /* 0x0042501001007387 */ /* 0x0101e80000100a00 */
[----:B0-----:R-:W4:Y:S04]  /*1ff00*/  LDL.LU R16, [R1+0x80] ;  /* 0x0000800001107983 */ /* 0x001f280000300800 */
[----:B------:R-:W4:Y:S01]  /*1ff10*/  LDL.LU R17, [R1+0x84] ;  /* 0x0000840001117983 */ /* 0x000f220000300800 */
[----:B------:R-:W-:-:S02]  /*1ff20*/  MOV R18, R2 ;  /* 0x0000000200127202 */ /* 0x000fc40000000f00 */
[----:B------:R-:W-:Y:S01]  /*1ff30*/  MOV R19, R20 ;  /* 0x0000001400137202 */ /* 0x000fe20000000f00 */
[----:B------:R-:W2:Y:S04]  /*1ff40*/  LDL.LU R2, [R1+0x42fc] ;  /* 0x0042fc0001027983 */ /* 0x000ea80000300800 */
[----:B------:R-:W-:Y:S04]  /*1ff50*/  STL.64 [R1+0x4278], R18 ;  /* 0x0042781201007387 */ /* 0x000fe80000100a00 */
[----:B----4-:R0:W-:Y:S04]  /*1ff60*/  STL.64 [R1+0x4270], R16 ;  /* 0x0042701001007387 */ /* 0x0101e80000100a00 */
[----:B0-----:R-:W4:Y:S01]  /*1ff70*/  LDL.LU R16, [R1+0x90] ;  /* 0x0000900001107983 */ /* 0x001f220000300800 */
[----:B---3--:R-:W-:Y:S01]  /*1ff80*/  MOV R18, R6 ;  /* 0x0000000600127202 */ /* 0x008fe20000000f00 */
[----:B-----5:R-:W-:Y:S01]  /*1ff90*/  IMAD.MOV.U32 R17, RZ, RZ, R7 ;  /* 0x000000ffff117224 */ /* 0x020fe200078e0007 */
[----:B--2---:R-:W-:Y:S01]  /*1ffa0*/  MOV R19, R29 ;  /* 0x0000001d00137202 */ /* 0x004fe20000000f00 */
[----:B------:R-:W2:Y:S04]  /*1ffb0*/  LDL.LU R7, [R1+0x42f8] ;  /* 0x0042f80001077983 */ /* 0x000ea80000300800 */
[----:B------:R-:W3:Y:S04]  /*1ffc0*/  LDL.LU R6, [R1+0x42f4] ;  /* 0x0042f40001067983 */ /* 0x000ee80000300800 */
[----:B------:R-:W5:Y:S04]  /*1ffd0*/  LDL.LU R29, [R1+0x42f0] ;  /* 0x0042f000011d7983 */ /* 0x000f680000300800 */
[----:B------:R0:W-:Y:S02]  /*1ffe0*/  STL.64 [R1+0x4298], R18 ;  /* 0x0042981201007387 */ /* 0x0001e40000100a00 */
[----:B0-----:R-:W-:Y:S01]  /*1fff0*/  MOV R18, R22 ;  /* 0x0000001600127202 */ /* 0x001fe20000000f00 */
[----:B------:R-:W-:Y:S01]  /*20000*/  IMAD.MOV.U32 R19, RZ, RZ, R23 ;  /* 0x000000ffff137224 */ /* 0x000fe200078e0017 */
[----:B----4-:R0:W-:Y:S02]  /*20010*/  STL.64 [R1+0x4290], R16 ;  /* 0x0042901001007387 */ /* 0x0101e40000100a00 */
[----:B0-----:R-:W-:Y:S01]  /*20020*/  IMAD.MOV.U32 R16, RZ, RZ, R2 ;  /* 0x000000ffff107224 */ /* 0x001fe200078e0002 */
[----:B------:R-:W-:Y:S01]  /*20030*/  MOV R17, R21 ;  /* 0x0000001500117202 */ /* 0x000fe20000000f00 */
[----:B------:R-:W4:Y:S04]  /*20040*/  LDL.LU R2, [R1+0x42ec] ;  /* 0x0042ec0001027983 */ /* 0x000f280000300800 */
[----:B------:R-:W-:Y:S04]  /*20050*/  STL.64 [R1+0x42b8], R18 ;  /* 0x0042b81201007387 */ /* 0x000fe80000100a00 */
[----:B------:R0:W-:Y:S04]  /*20060*/  STL.64 [R1+0x42b0], R16 ;  /* 0x0042b01001007387 */ /* 0x0001e80000100a00 */
[----:B------:R-:W1:Y:S04]  /*20070*/  LDSM.16.MT88.4 R20, [R28+0x2180] ;  /* 0x002180001c14783b */ /* 0x000e680000004200 */
[----:B0-----:R-:W4:Y:S04]  /*20080*/  LDL.LU R16, [R1+0xb0] ;  /* 0x0000b00001107983 */ /* 0x001f280000300800 */
[----:B------:R-:W4:Y:S01]  /*20090*/  LDL.LU R17, [R1+0xb4] ;  /* 0x0000b40001117983 */ /* 0x000f220000300800 */
[----:B---3--:R-:W-:-:S02]  /*200a0*/  MOV R18, R6 ;  /* 0x0000000600127202 */ /* 0x008fc40000000f00 */
[----:B--2---:R-:W-:Y:S01]  /*200b0*/  MOV R19, R7 ;  /* 0x0000000700137202 */ /* 0x004fe20000000f00 */
[----:B------:R-:W2:Y:S04]  /*200c0*/  LDL.LU R6, [R1+0x42e8] ;  /* 0x0042e80001067983 */ /* 0x000ea80000300800 */
[----:B------:R-:W2:Y:S04]  /*200d0*/  LDL.LU R7, [R1+0x42e4] ;  /* 0x0042e40001077983 */ /* 0x000ea80000300800 */
[----:B------:R-:W-:Y:S04]  /*200e0*/  STL.64 [R1+0x42d8], R18 ;  /* 0x0042d81201007387 */ /* 0x000fe80000100a00 */
[----:B----4-:R0:W-:Y:S04]  /*200f0*/  STL.64 [R1+0x42d0], R16 ;  /* 0x0042d01001007387 */ /* 0x0101e80000100a00 */
[----:B0-----:R-:W2:Y:S04]  /*20100*/  LDL.LU R16, [R1+0xc0] ;  /* 0x0000c00001107983 */ /* 0x001ea80000300800 */
[----:B------:R-:W2:Y:S01]  /*20110*/  LDL.LU R17, [R1+0xc4] ;  /* 0x0000c40001117983 */ /* 0x000ea20000300800 */
[----:B------:R-:W-:Y:S01]  /*20120*/  IMAD.MOV.U32 R18, RZ, RZ, R2 ;  /* 0x000000ffff127224 */ /* 0x000fe200078e0002 */
[----:B-----5:R-:W-:-:S02]  /*20130*/  MOV R19, R29 ;  /* 0x0000001d00137202 */ /* 0x020fc40000000f00 */
[----:B------:R-:W3:Y:S05]  /*20140*/  LDL.LU R2, [R1+0x42e0] ;  /* 0x0042e00001027983 */ /* 0x000eea0000300800 */
[-C--:B--2---:R-:W-:Y:S01]  /*20150*/  HMMA.16816.F32.BF16 R12, R12, R6.reuse, R16 ;  /* 0x000000060c0c723c */ /* 0x084fe20000041810 */
[----:B------:R-:W2:Y:S04]  /*20160*/  LDL.LU.64 R18, [R1+0x42d8] ;  /* 0x0042d80001127983 */ /* 0x000ea80000300a00 */
[----:B------:R-:W2:Y:S11]  /*20170*/  LDL.LU.64 R16, [R1+0x42d0] ;  /* 0x0042d00001107983 */ /* 0x000eb60000300a00 */
[----:B------:R-:W-:Y:S07]  /*20180*/  @!UPT UIADD3 URZ, URZ, URZ, URZ ;  /* 0x0000003f3f3ff290 */ /* 0x000fee000fffe03f */
[----:B------:R-:W-:Y:S04]  /*20190*/  STL.64 [R1+0xc0], R12 ;  /* 0x0000c00c01007387 */ /* 0x000fe80000100a00 */
[----:B------:R0:W-:Y:S04]  /*201a0*/  STL.64 [R1+0xc8], R14 ;  /* 0x0000c80e01007387 */ /* 0x0001e80000100a00 */
[----:B0-----:R-:W2:Y:S04]  /*201b0*/  LDL.LU.64 R14, [R1+0x42c8] ;  /* 0x0042c800010e7983 */ /* 0x001ea80000300a00 */
[----:B------:R-:W2:Y:S02]  /*201c0*/  LDL.LU.64 R12, [R1+0x42c0] ;  /* 0x0042c000010c7983 */ /* 0x000ea40000300a00 */
[-C--:B--2---:R-:W-:Y:S02]  /*201d0*/  HMMA.16816.F32.BF16 R12, R12, R6.reuse, R16 ;  /* 0x000000060c0c723c */ /* 0x084fe40000041810 */
[----:B------:R-:W2:Y:S04]  /*201e0*/  LDL.LU.64 R18, [R1+0x42b8] ;  /* 0x0042b80001127983 */ /* 0x000ea80000300a00 */
[----:B------:R-:W2:Y:S11]  /*201f0*/  LDL.LU.64 R16, [R1+0x42b0] ;  /* 0x0042b00001107983 */ /* 0x000eb60000300a00 */
[----:B------:R-:W-:Y:S06]  /*20200*/  @!UPT UIADD3 URZ, URZ, URZ, URZ ;  /* 0x0000003f3f3ff290 */ /* 0x000fec000fffe03f */
        /* <DEDUP_REMOVED lines=28> */
[----:B--2---:R-:W-:Y:S02]  /*203d0*/  HMMA.16816.F32.BF16 R12, R12, R6, R16 ;  /* 0x000000060c0c723c */ /* 0x004fe40000041810 */
[----:B------:R-:W2:Y:S04]  /*203e0*/  LDL.LU.64 R18, [R1+0x4238] ;  /* 0x0042380001127983 */ /* 0x000ea80000300a00 */
[----:B------:R-:W2:Y:S11]  /*203f0*/  LDL.LU.64 R16, [R1+0x4230] ;  /* 0x0042300001107983 */ /* 0x000eb60000300a00 */
[----:B------:R-:W-:Y:S06]  /*20400*/  @!UPT UIADD3 URZ, URZ, URZ, URZ ;  /* 0x0000003f3f3ff290 */ /* 0x000fec000fffe03f */
[----:B------:R-:W-:Y:S04]  /*20410*/  STL.64 [R1+0xe0], R12 ;  /* 0x0000e00c01007387 */ /* 0x000fe80000100a00 */
[----:B------:R0:W-:Y:S04]  /*20420*/  STL.64 [R1+0xe8], R14 ;  /* 0x0000e80e01007387 */ /* 0x0001e80000100a00 */
[----:B0-----:R-:W2:Y:S04]  /*20430*/  LDL.LU.64 R14, [R1+0x4228] ;  /* 0x00422800010e7983 */ /* 0x001ea80000300a00 */
[----:B------:R-:W2:Y:S01]  /*20440*/  LDL.LU.64 R12, [R1+0x4220] ;  /* 0x00422000010c7983 */ /* 0x000ea20000300a00 */
[-C--:B------:R-:W-:Y:S08]  /*20450*/  HMMA.16816.F32.BF16 R24, R24, R4.reuse, RZ ;  /* 0x000000041818723c */ /* 0x080ff000000418ff */
[----:B------:R-:W-:Y:S08]  /*20460*/  HMMA.16816.F32.BF16 R8, R8, R4, RZ ;  /* 0x000000040808723c */ /* 0x000ff000000418ff */
[-C--:B--2---:R-:W-:Y:S01]  /*20470*/  HMMA.16816.F32.BF16 R12, R16, R6.reuse, R12 ;  /* 0x00000006100c723c */ /* 0x084fe2000004180c */
[----:B------:R-:W2:Y:S04]  /*20480*/  LDL.LU.64 R18, [R1+0x4218] ;  /* 0x0042180001127983 */ /* 0x000ea80000300a00 */
[----:B------:R-:W2:Y:S11]  /*20490*/  LDL.LU.64 R16, [R1+0x4210] ;  /* 0x0042100001107983 */ /* 0x000eb60000300a00 */
[-C--:B-1----:R-:W-:Y:S07]  /*204a0*/  HMMA.16816.F32.BF16 R8, R20, R6.reuse, R8 ;  /* 0x000000061408723c */ /* 0x082fee0000041808 */
[----:B------:R-:W-:Y:S04]  /*204b0*/  STL.64 [R1+0xb0], R12 ;  /* 0x0000b00c01007387 */ /* 0x000fe80000100a00 */
[----:B------:R2:W-:Y:S11]  /*204c0*/  STL.64 [R1+0xb8], R14 ;  /* 0x0000b80e01007387 */ /* 0x0005f60000100a00 */
[----:B------:R-:W-:Y:S01]  /*204d0*/  @!UPT UIADD3 URZ, URZ, URZ, URZ ;  /* 0x0000003f3f3ff290 */ /* 0x000fe2000fffe03f */
[----:B------:R-:W-:Y:S01]  /*204e0*/  STL.64 [R1+0x60], R8 ;  /* 0x0000600801007387 */ /* 0x000fe20000100a00 */
[----:B------:R-:W-:Y:S01]  /*204f0*/  MOV R29, R11 ;  /* 0x0000000b001d7202 */ /* 0x000fe20000000f00 */
[----:B--2---:R-:W-:Y:S02]  /*20500*/  HMMA.16816.F32.BF16 R12, R16, R6, R24 ;  /* 0x00000006100c723c */ /* 0x004fe40000041818 */
[----:B---3--:R-:W0:Y:S04]  /*20510*/  LDSM.16.MT88.4 R4, [R2+0x4000] ;  /* 0x004000000204783b */ /* 0x008e280000004200 */
[----:B------:R-:W-:Y:S11]  /*20520*/  LDSM.16.MT88.4 R24, [R3+0x4180] ;  /* 0x004180000318783b */ /* 0x000ff60000004200 */
[----:B------:R-:W-:Y:S06]  /*20530*/  @!UPT UIADD3 URZ, URZ, URZ, URZ ;  /* 0x0000003f3f3ff290 */ /* 0x000fec000fffe03f */
[----:B------:R-:W-:Y:S04]  /*20540*/  STL.64 [R1+0x80], R12 ;  /* 0x0000800c01007387 */ /* 0x000fe80000100a00 */
[----:B------:R-:W-:Y:S04]  /*20550*/  STL.64 [R1+0x88], R14 ;  /* 0x0000880e01007387 */ /* 0x000fe80000100a00 */
[----:B------:R-:W-:Y:S04]  /*20560*/  STL [R1+0x68], R10 ;  /* 0x0000680a01007387 */ /* 0x000fe80000100800 */
[----:B------:R-:W1:Y:S01]  /*20570*/  LDSM.16.MT88.4 R8, [R2+0x4080] ;  /* 0x004080000208783b */ /* 0x000e620000004200 */
[----:B0-----:R-:W-:Y:S01]  /*20580*/  IMAD.MOV.U32 R19, RZ, RZ, R4 ;  /* 0x000000ffff137224 */ /* 0x001fe200078e0004 */
[----:B------:R-:W-:Y:S01]  /*20590*/  MOV R18, R5 ;  /* 0x0000000500127202 */ /* 0x000fe20000000f00 */
[----:B------:R-:W-:Y:S01]  /*205a0*/  IMAD.MOV.U32 R16, RZ, RZ, R7 ;  /* 0x000000ffff107224 */ /* 0x000fe200078e0007 */
[----:B------:R-:W-:-:S02]  /*205b0*/  MOV R17, R6 ;  /* 0x0000000600117202 */ /* 0x000fc40000000f00 */
[----:B------:R-:W0:Y:S04]  /*205c0*/  LDSM.16.M88.4 R4, [R0+0x40000] ;  /* 0x040000000004783b */ /* 0x000e280000000200 */
[----:B------:R-:W-:Y:S01]  /*205d0*/  STL [R1+0x40d8], R29 ;  /* 0x0040d81d01007387 */ /* 0x000fe20000100800 */
[----:B-1----:R-:W-:-:S03]  /*205e0*/  MOV R20, R8 ;  /* 0x0000000800147202 */ /* 0x002fc60000000f00 */
[----:B0-----:R0:W-:Y:S04]  /*205f0*/  STL [R1+0x40f0], R6 ;  /* 0x0040f00601007387 */ /* 0x0011e80000100800 */
[----:B------:R1:W-:Y:S04]  /*20600*/  STL [R1+0x40dc], R7 ;  /* 0x0040dc0701007387 */ /* 0x0003e80000100800 */
[----:B------:R2:W-:Y:S01]  /*20610*/  STL [R1+0x3d48], R0 ;  /* 0x003d480001007387 */ /* 0x0005e20000100800 */
[----:B0-----:R-:W-:Y:S01]  /*20620*/  IMAD.MOV.U32 R6, RZ, RZ, R10 ;  /* 0x000000ffff067224 */ /* 0x001fe200078e000a */
[----:B-1----:R-:W-:-:S02]  /*20630*/  MOV R7, R9 ;  /* 0x0000000900077202 */ /* 0x002fc40000000f00 */
[----:B--2---:R-:W-:Y:S02]  /*20640*/  MOV R0, R11 ;  /* 0x0000000b00007202 */ /* 0x004fe40000000f00 */
[----:B------:R-:W0:Y:S02]  /*20650*/  LDSM.16.MT88.4 R8, [R2+0x4100] ;  /* 0x004100000208783b */ /* 0x000e240000004200 */
        /* <DEDUP_REMOVED lines=8> */
[----:B------:R-:W-:-:S02]  /*206e0*/  IMAD.MOV.U32 R11, RZ, RZ, R12 ;  /* 0x000000ffff0b7224 */ /* 0x000fc400078e000c */
[----:B-1----:R-:W-:Y:S01]  /*206f0*/  IMAD.MOV.U32 R8, RZ, RZ, R15 ;  /* 0x000000ffff087224 */ /* 0x002fe200078e000f */
[----:B------:R-:W-:Y:S02]  /*20700*/  MOV R9, R14 ;  /* 0x0000000e00097202 */ /* 0x000fe40000000f00 */
[----:B------:R-:W0:Y:S04]  /*20710*/  LDSM.16.MT88.4 R12, [R3+0x4000] ;  /* 0x00400000030c783b */ /* 0x000e280000004200 */
[----:B------:R-:W-:Y:S04]  /*20720*/  STL.64 [R1+0x41d8], R10 ;  /* 0x0041d80a01007387 */ /* 0x000fe80000100a00 */
[----:B------:R-:W-:Y:S04]  /*20730*/  STL.64 [R1+0x41d0], R8 ;  /* 0x0041d00801007387 */ /* 0x000fe80000100a00 */
[----:B0-----:R-:W-:Y:S04]  /*20740*/  STL.64 [R1+0x41a8], R14 ;  /* 0x0041a80e01007387 */ /* 0x001fe80000100a00 */
[----:B------:R0:W-:Y:S04]  /*20750*/  STL.64 [R1+0x41a0], R12 ;  /* 0x0041a00c01007387 */ /* 0x0001e80000100a00 */
[----:B0-----:R-:W2:Y:S04]  /*20760*/  LDL.LU R12, [R1+0x100] ;  /* 0x00010000010c7983 */ /* 0x001ea80000300800 */
[----:B------:R-:W2:Y:S04]  /*20770*/  LDL.LU R13, [R1+0x104] ;  /* 0x00010400010d7983 */ /* 0x000ea80000300800 */
[----:B------:R-:W3:Y:S04]  /*20780*/  LDL.LU R14, [R1+0x108] ;  /* 0x00010800010e7983 */ /* 0x000ee80000300800 */
[----:B------:R-:W3:Y:S01]  /*20790*/  LDL.LU R15, [R1+0x10c] ;  /* 0x00010c00010f7983 */ /* 0x000ee20000300800 */
[----:B------:R-:W-:Y:S01]  /*207a0*/  IMAD.MOV.U32 R10, RZ, RZ, R6 ;  /* 0x000000ffff0a7224 */ /* 0x000fe200078e0006 */
[----:B------:R-:W-:-:S02]  /*207b0*/  MOV R11, R0 ;  /* 0x00000000000b7202 */ /* 0x000fc40000000f00 */
[----:B------:R-:W-:Y:S02]  /*207c0*/  MOV R8, R20 ;  /* 0x0000001400087202 */ /* 0x000fe40000000f00 */
[----:B------:R-:W-:Y:S01]  /*207d0*/  MOV R9, R7 ;  /* 0x0000000700097202 */ /* 0x000fe20000000f00 */
[----:B------:R-:W-:Y:S04]  /*207e0*/  STL.64 [R1+0x41f8], R10 ;  /* 0x0041f80a01007387 */ /* 0x000fe80000100a00 */
[----:B------:R-:W-:Y:S04]  /*207f0*/  STL.64 [R1+0x41f0], R8 ;  /* 0x0041f00801007387 */ /* 0x000fe80000100a00 */
[----:B------:R-:W-:Y:S04]  /*20800*/  LDSM.16.MT88.4 R20, [R3+0x4100] ;  /* 0x004100000314783b */ /* 0x000fe80000004200 */
[----:B---3--:R-:W-:Y:S04]  /*20810*/  STL.64 [R1+0x41c8], R14 ;  /* 0x0041c80e01007387 */ /* 0x008fe80000100a00 */
[----:B--2---:R0:W-:Y:S04]  /*20820*/  STL.64 [R1+0x41c0], R12 ;  /* 0x0041c00c01007387 */ /* 0x0041e80000100a00 */
[----:B0-----:R-:W2:Y:S04]  /*20830*/  LDL.LU R12, [R1+0x120] ;  /* 0x00012000010c7983 */ /* 0x001ea80000300800 */
[----:B------:R-:W2:Y:S04]  /*20840*/  LDL.LU R13, [R1+0x124] ;  /* 0x00012400010d7983 */ /* 0x000ea80000300800 */
[----:B------:R-:W3:Y:S04]  /*20850*/  LDL.LU R14, [R1+0x128] ;  /* 0x00012800010e7983 */ /* 0x000ee80000300800 */
[----:B------:R-:W3:Y:S04]  /*20860*/  LDL.LU R15, [R1+0x12c] ;  /* 0x00012c00010f7983 */ /* 0x000ee80000300800 */
[----:B---3--:R-:W-:Y:S04]  /*20870*/  STL.64 [R1+0x41e8], R14 ;  /* 0x0041e80e01007387 */ /* 0x008fe80000100a00 */
[----:B--2---:R0:W-:Y:S04]  /*20880*/  STL.64 [R1+0x41e0], R12 ;  /* 0x0041e00c01007387 */ /* 0x0041e80000100a00 */
[----:B0-----:R-:W2:Y:S04]  /*20890*/  LDL.LU R12, [R1+0x130] ;  /* 0x00013000010c7983 */ /* 0x001ea80000300800 */
[----:B------:R-:W2:Y:S04]  /*208a0*/  LDL.LU R13, [R1+0x134] ;  /* 0x00013400010d7983 */ /* 0x000ea80000300800 */
[----:B------:R-:W3:Y:S04]  /*208b0*/  LDL.LU R14, [R1+0x138] ;  /* 0x00013800010e7983 */ /* 0x000ee80000300800 */
[----:B------:R-:W3:Y:S01]  /*208c0*/  LDL.LU R15, [R1+0x13c] ;  /* 0x00013c00010f7983 */ /* 0x000ee20000300800 */
[----:B------:R-:W-:Y:S01]  /*208d0*/  MOV R8, R19 ;  /* 0x0000001300087202 */ /* 0x000fe20000000f00 */
[----:B------:R-:W-:Y:S01]  /*208e0*/  IMAD.MOV.U32 R9, RZ, RZ, R18 ;  /* 0x000000ffff097224 */ /* 0x000fe200078e0012 */
[----:B------:R-:W-:-:S02]  /*208f0*/  MOV R10, R17 ;  /* 0x00000011000a7202 */ /* 0x000fc40000000f00 */
[----:B------:R-:W-:Y:S02]  /*20900*/  MOV R11, R16 ;  /* 0x00000010000b7202 */ /* 0x000fe40000000f00 */
[----:B------:R-:W0:Y:S04]  /*20910*/  LDSM.16.MT88.4 R16, [R3+0x4080] ;  /* 0x004080000310783b */ /* 0x000e280000004200 */
[----:B---3--:R-:W-:Y:S04]  /*20920*/  STL.64 [R1+0x4208], R14 ;  /* 0x0042080e01007387 */ /* 0x008fe80000100a00 */
[----:B--2---:R1:W-:Y:S04]  /*20930*/  STL.64 [R1+0x4200], R12 ;  /* 0x0042000c01007387 */ /* 0x0043e80000100a00 */
[----:B-1----:R-:W2:Y:S04]  /*20940*/  LDL.LU R12, [R1+0x170] ;  /* 0x00017000010c7983 */ /* 0x002ea80000300800 */
[----:B------:R-:W2:Y:S04]  /*20950*/  LDL.LU R13, [R1+0x174] ;  /* 0x00017400010d7983 */ /* 0x000ea80000300800 */
[----:B------:R-:W2:Y:S04]  /*20960*/  LDL.LU R14, [R1+0x178] ;  /* 0x00017800010e7983 */ /* 0x000ea80000300800 */
[----:B------:R-:W2:Y:S04]  /*20970*/  LDL.LU R15, [R1+0x17c] ;  /* 0x00017c00010f7983 */ /* 0x000ea80000300800 */
[----:B0-----:R-:W-:Y:S04]  /*20980*/  STL.64 [R1+0x4198], R18 ;  /* 0x0041981201007387 */ /* 0x001fe80000100a00 */
[----:B------:R0:W-:Y:S04]  /*20990*/  STL.64 [R1+0x4190], R16 ;  /* 0x0041901001007387 */ /* 0x0001e80000100a00 */
[----:B0-----:R-:W3:Y:S04]  /*209a0*/  LDL.LU R16, [R1+0xf0] ;  /* 0x0000f00001107983 */ /* 0x001ee80000300800 */
[----:B------:R-:W3:Y:S04]  /*209b0*/  LDL.LU R17, [R1+0xf4] ;  /* 0x0000f40001117983 */ /* 0x000ee80000300800 */
[----:B------:R-:W3:Y:S04]  /*209c0*/  LDL.LU R18, [R1+0xf8] ;  /* 0x0000f80001127983 */ /* 0x000ee80000300800 */
[----:B------:R-:W3:Y:S04]  /*209d0*/  LDL.LU R19, [R1+0xfc] ;  /* 0x0000fc0001137983 */ /* 0x000ee80000300800 */
[----:B------:R-:W-:Y:S04]  /*209e0*/  STL.64 [R1+0x4188], R22 ;  /* 0x0041881601007387 */ /* 0x000fe80000100a00 */
[----:B------:R0:W-:Y:S04]  /*209f0*/  STL.64 [R1+0x4180], R20 ;  /* 0x0041801401007387 */ /* 0x0001e80000100a00 */
[----:B0-----:R-:W4:Y:S04]  /*20a00*/  LDL.LU R20, [R1+0xd0] ;  /* 0x0000d00001147983 */ /* 0x001f280000300800 */
[----:B------:R-:W4:Y:S04]  /*20a10*/  LDL.LU R21, [R1+0xd4] ;  /* 0x0000d40001157983 */ /* 0x000f280000300800 */
[----:B------:R-:W4:Y:S04]  /*20a20*/  LDL.LU R22, [R1+0xd8] ;  /* 0x0000d80001167983 */ /* 0x000f280000300800 */
[----:B------:R-:W4:Y:S01]  /*20a30*/  LDL.LU R23, [R1+0xdc] ;  /* 0x0000dc0001177983 */ /* 0x000f220000300800 */
[-C--:B--2---:R-:W-:Y:S03]  /*20a40*/  HMMA.16816.F32.BF16 R8, R8, R4.reuse, R12 ;  /* 0x000000040808723c */ /* 0x084fe6000004180c */
[----:B------:R-:W2:Y:S04]  /*20a50*/  LDL.LU.64 R14, [R1+0x4208] ;  /* 0x00420800010e7983 */ /* 0x000ea80000300a00 */
[----:B------:R-:W2:Y:S11]  /*20a60*/  LDL.LU.64 R12, [R1+0x4200] ;  /* 0x00420000010c7983 */ /* 0x000eb60000300a00 */
[----:B------:R-:W-:Y:S06]  /*20a70*/  @!UPT UIADD3 URZ, URZ, URZ, URZ ;  /* 0x0000003f3f3ff290 */ /* 0x000fec000fffe03f */
[----:B------:R-:W-:Y:S01]  /*20a80*/  MOV R3, R10 ;  /* 0x0000000a00037202 */ /* 0x000fe20000000f00 */
[----:B------:R-:W-:Y:S01]  /*20a90*/  IMAD.MOV.U32 R0, RZ, RZ, R11 ;  /* 0x000000ffff007224 */ /* 0x000fe200078e000b */
[----:B------:R-:W-:Y:S01]  /*20aa0*/  MOV R29, R9 ;  /* 0x00000009001d7202 */ /* 0x000fe20000000f00 */
[----:B------:R-:W-:Y:S01]  /*20ab0*/  IMAD.MOV.U32 R7, RZ, RZ, R8 ;  /* 0x000000ffff077224 */ /* 0x000fe200078e0008 */
[----:B------:R-:W2:Y:S04]  /*20ac0*/  LDL.LU.64 R10, [R1+0x41f8] ;  /* 0x0041f800010a7983 */ /* 0x000ea80000300a00 */
[----:B------:R-:W2:Y:S04]  /*20ad0*/  LDL.LU.64 R8, [R1+0x41f0] ;  /* 0x0041f00001087983 */ /* 0x000ea80000300a00 */
[----:B------:R-:W-:Y:S04]  /*20ae0*/  STL [R1+0x40fc], R7 ;  /* 0x0040fc0701007387 */ /* 0x000fe80000100800 */
[----:B------:R0:W-:Y:S04]  /*20af0*/  STL [R1+0x40f8], R29 ;  /* 0x0040f81d01007387 */ /* 0x0001e80000100800 */
[----:B0-----:R-:W5:Y:S04]  /*20b00*/  LDL R29, [R1+0xbf8] ;  /* 0x000bf800011d7983 */ /* 0x001f680000100800 */
[----:B------:R-:W-:Y:S01]  /*20b10*/  STL [R1+0x40f4], R3 ;  /* 0x0040f40301007387 */ /* 0x000fe20000100800 */
[-C--:B--2---:R-:W-:Y:S03]  /*20b20*/  HMMA.16816.F32.BF16 R8, R8, R4.reuse, R12 ;  /* 0x000000040808723c */ /* 0x084fe6000004180c */
[----:B------:R-:W2:Y:S04]  /*20b30*/  LDL.LU.64 R14, [R1+0x41e8] ;  /* 0x0041e800010e7983 */ /* 0x000ea80000300a00 */
[----:B------:R-:W2:Y:S11]  /*20b40*/  LDL.LU.64 R12, [R1+0x41e0] ;  /* 0x0041e000010c7983 */ /* 0x000eb60000300a00 */
[----:B------:R-:W-:Y:S05]  /*20b50*/  @!UPT UIADD3 URZ, URZ, URZ, URZ ;  /* 0x0000003f3f3ff290 */ /* 0x000fea000fffe03f */
        /* <DEDUP_REMOVED lines=13> */
[----:B------:R-:W3:Y:S04]  /*20c30*/  LDL.LU.64 R14, [R1+0x41a8] ;  /* 0x0041a800010e7983 */ /* 0x000ee80000300a00 */
[----:B------:R-:W3:Y:S11]  /*20c40*/  LDL.LU.64 R12, [R1+0x41a0] ;  /* 0x0041a000010c7983 */ /* 0x000ef60000300a00 */
[----:B------:R-:W-:Y:S06]  /*20c50*/  @!UPT UIADD3 URZ, URZ, URZ, URZ ;  /* 0x0000003f3f3ff290 */ /* 0x000fec000fffe03f */
[----:B------:R0:W-:Y:S04]  /*20c60*/  STL.64 [R1+0x100], R8 ;  /* 0x0001000801007387 */ /* 0x0001e80000100a00 */
[----:B------:R1:W-:Y:S04]  /*20c70*/  STL.64 [R1+0x108], R10 ;  /* 0x0001080a01007387 */ /* 0x0003e80000100a00 */
[----:B0-----:R-:W2:Y:S04]  /*20c80*/  LDL.LU R8, [R1+0xc0] ;  /* 0x0000c00001087983 */ /* 0x001ea80000300800 */
[----:B------:R-:W2:Y:S04]  /*20c90*/  LDL.LU R9, [R1+0xc4] ;  /* 0x0000c40001097983 */ /* 0x000ea80000300800 */
[----:B-1----:R-:W2:Y:S04]  /*20ca0*/  LDL.LU R10, [R1+0xc8] ;  /* 0x0000c800010a7983 */ /* 0x002ea80000300800 */
[----:B------:R-:W2:Y:S01]  /*20cb0*/  LDL.LU R11, [R1+0xcc] ;  /* 0x0000cc00010b7983 */ /* 0x000ea20000300800 */
[-C--:B---3--:R-:W-:Y:S03]  /*20cc0*/  HMMA.16816.F32.BF16 R12, R12, R4.reuse, R16 ;  /* 0x000000040c0c723c */ /* 0x088fe60000041810 */
[----:B------:R-:W4:Y:S04]  /*20cd0*/  LDL.LU.64 R18, [R1+0x4198] ;  /* 0x0041980001127983 */ /* 0x000f280000300a00 */
[----:B------:R-:W4:Y:S11]  /*20ce0*/  LDL.LU.64 R16, [R1+0x4190] ;  /* 0x0041900001107983 */ /* 0x000f360000300a00 */
[----:B------:R-:W-:Y:S05]  /*20cf0*/  @!UPT UIADD3 URZ, URZ, URZ, URZ ;  /* 0x0000003f3f3ff290 */ /* 0x000fea000fffe03f */
[----:B------:R0:W-:Y:S04]  /*20d00*/  STL.64 [R1+0xf0], R12 ;  /* 0x0000f00c01007387 */ /* 0x0001e80000100a00 */
[----:B------:R1:W-:Y:S04]  /*20d10*/  STL.64 [R1+0xf8], R14 ;  /* 0x0000f80e01007387 */ /* 0x0003e80000100a00 */
[----:B0-----:R-:W3:Y:S04]  /*20d20*/  LDL.LU R12, [R1+0x160] ;  /* 0x00016000010c7983 */ /* 0x001ee80000300800 */
[----:B------:R-:W3:Y:S04]  /*20d30*/  LDL.LU R13, [R1+0x164] ;  /* 0x00016400010d7983 */ /* 0x000ee80000300800 */
[----:B-1----:R-:W3:Y:S04]  /*20d40*/  LDL.LU R14, [R1+0x168] ;  /* 0x00016800010e7983 */ /* 0x002ee80000300800 */
[----:B------:R-:W3:Y:S01]  /*20d50*/  LDL.LU R15, [R1+0x16c] ;  /* 0x00016c00010f7983 */ /* 0x000ee20000300800 */
[-C--:B----4-:R-:W-:Y:S03]  /*20d60*/  HMMA.16816.F32.BF16 R16, R16, R4.reuse, R20 ;  /* 0x000000041010723c */ /* 0x090fe60000041814 */
[----:B------:R-:W3:Y:S04]  /*20d70*/  LDL.LU.64 R22, [R1+0x4188] ;  /* 0x0041880001167983 */ /* 0x000ee80000300a00 */
[----:B------:R-:W3:Y:S11]  /*20d80*/  LDL.LU.64 R20, [R1+0x4180] ;  /* 0x0041800001147983 */ /* 0x000ef60000300a00 */
[----:B------:R-:W-:Y:S05]  /*20d90*/  @!UPT UIADD3 URZ, URZ, URZ, URZ ;  /* 0x0000003f3f3ff290 */ /* 0x000fea000fffe03f */
[----:B------:R-:W-:Y:S04]  /*20da0*/  STL.64 [R1+0xd0], R16 ;  /* 0x0000d01001007387 */ /* 0x000fe80000100a00 */
[----:B------:R3:W-:Y:S02]  /*20db0*/  STL.64 [R1+0xd8], R18 ;  /* 0x0000d81201007387 */ /* 0x0007e40000100a00 */
[-C--:B---3--:R-:W-:Y:S08]  /*20dc0*/  HMMA.16816.F32.BF16 R16, R20, R4.reuse, R12 ;  /* 0x000000041410723c */ /* 0x088ff0000004180c */
[----:B--2---:R-:W-:Y:S01]  /*20dd0*/  HMMA.16816.F32.BF16 R12, R24, R4, R8 ;  /* 0x00000004180c723c */ /* 0x004fe20000041808 */
[----:B-----5:R-:W0:Y:S11]  /*20de0*/  LDSM.16.MT88.4 R8, [R29+0x4000] ;  /* 0x004000001d08783b */ /* 0x020e360000004200 */
[----:B------:R-:W-:Y:S03]  /*20df0*/  @!UPT UIADD3 URZ, URZ, URZ, URZ ;  /* 0x0000003f3f3ff290 */ /* 0x000fe6000fffe03f */
[----:B------:R0:W-:Y:S02]  /*20e00*/  STL.64 [R1+0xa0], R16 ;  /* 0x0000a01001007387 */ /* 0x0001e40000100a00 */
[----:B0-----:R-:W-:Y:S01]  /*20e10*/  MOV R16, R8 ;  /* 0x0000000800107202 */ /* 0x001fe20000000f00 */
[----:B------:R-:W-:Y:S01]  /*20e20*/  IMAD.MOV.U32 R6, RZ, RZ, R10 ;  /* 0x000000ffff067224 */ /* 0x000fe200078e000a */
[----:B------:R-:W-:Y:S02]  /*20e30*/  MOV R7, R9 ;  /* 0x0000000900077202 */ /* 0x000fe40000000f00 */
[----:B------:R-:W-:Y:S02]  /*20e40*/  MOV R3, R11 ;  /* 0x0000000b00037202 */ /* 0x000fe40000000f00 */
[----:B------:R-:W0:Y:S04]  /*20e50*/  LDSM.16.MT88.4 R8, [R29+0x4080] ;  /* 0x004080001d08783b */ /* 0x000e280000004200 */
[----:B------:R1:W-:Y:S01]  /*20e60*/  STL.64 [R1+0xa8], R18 ;  /* 0x0000a81201007387 */ /* 0x0003e20000100a00 */
[----:B0-----:R-:W-:Y:S01]  /*20e70*/  MOV R20, R8 ;  /* 0x0000000800147202 */ /* 0x001fe20000000f00 */
[----:B-1----:R-:W-:Y:S01]  /*20e80*/  IMAD.MOV.U32 R19, RZ, RZ, R9 ;  /* 0x000000ffff137224 */ /* 0x002fe200078e0009 */
[----:B------:R-:W-:-:S02]  /*20e90*/  MOV R18, R10 ;  /* 0x0000000a00127202 */ /* 0x000fc40000000f00 */
[----:B------:R-:W-:Y:S02]  /*20ea0*/  MOV R17, R11 ;  /* 0x0000000b00117202 */ /* 0x000fe40000000f00 */
[----:B------:R-:W0:Y:S04]  /*20eb0*/  LDSM.16.MT88.4 R8, [R29+0x4100] ;  /* 0x004100001d08783b */ /* 0x000e280000004200 */
[----:B------:R-:W-:Y:S04]  /*20ec0*/  STL.64 [R1+0x90], R12 ;  /* 0x0000900c01007387 */ /* 0x000fe80000100a00 */
[----:B------:R-:W-:Y:S04]  /*20ed0*/  STL.64 [R1+0x98], R14 ;  /* 0x0000980e01007387 */ /* 0x000fe80000100a00 */
[----:B------:R-:W-:Y:S01]  /*20ee0*/  LDSM.16.MT88.4 R12, [R28+0x4000] ;  /* 0x004000001c0c783b */ /* 0x000fe20000004200 */
[----:B0-----:R-:W-:Y:S01]  /*20ef0*/  IMAD.MOV.U32 R24, RZ, RZ, R8 ;  /* 0x000000ffff187224 */ /* 0x001fe200078e0008 */
[----:B------:R-:W-:Y:S01]  /*20f00*/  MOV R23, R9 ;  /* 0x0000000900177202 */ /* 0x000fe20000000f00 */
[----:B------:R-:W-:Y:S01]  /*20f10*/  IMAD.MOV.U32 R21, RZ, RZ, R11 ;  /* 0x000000ffff157224 */ /* 0x000fe200078e000b */
[----:B------:R-:W-:-:S02]  /*20f20*/  MOV R22, R10 ;  /* 0x0000000a00167202 */ /* 0x000fc40000000f00 */
[----:B------:R-:W0:Y:S04]  /*20f30*/  LDSM.16.MT88.4 R8, [R29+0x4180] ;  /* 0x004180001d08783b */ /* 0x000e280000004200 */
[----:B0-----:R-:W-:Y:S04]  /*20f40*/  STL.64 [R1+0x4118], R10 ;  /* 0x0041180a01007387 */ /* 0x001fe80000100a00 */
[----:B------:R-:W-:Y:S04]  /*20f50*/  STL.64 [R1+0x4110], R8 ;  /* 0x0041100801007387 */ /* 0x000fe80000100a00 */
[----:B------:R-:W-:Y:S04]  /*20f60*/  STL.64 [R1+0x4108], R14 ;  /* 0x0041080e01007387 */ /* 0x000fe80000100a00 */
        /* <DEDUP_REMOVED lines=9> */
[----:B------:R-:W-:Y:S04]  /*21000*/  LDSM.16.MT88.4 R24, [R28+0x4180] ;  /* 0x004180001c18783b */ /* 0x000fe80000004200 */
[----:B---3--:R-:W-:Y:S04]  /*21010*/  STL.64 [R1+0x4128], R14 ;  /* 0x0041280e01007387 */ /* 0x008fe80000100a00 */
[----:B--2---:R-:W-:Y:S04]  /*21020*/  STL.64 [R1+0x4120], R12 ;  /* 0x0041200c01007387 */ /* 0x004fe80000100a00 */
[----:B------:R0:W-:Y:S04]  /*21030*/  STL.64 [R1+0x4138], R10 ;  /* 0x0041380a01007387 */ /* 0x0001e80000100a00 */
[----:B------:R1:W-:Y:S01]  /*21040*/  STL.64 [R1+0x4130], R8 ;  /* 0x0041300801007387 */ /* 0x0003e20000100a00 */
[----:B0-----:R-:W-:-:S02]  /*21050*/  MOV R10, R18 ;  /* 0x00000012000a7202 */ /* 0x001fc40000000f00 */
[----:B------:R-:W-:Y:S02]  /*21060*/  MOV R11, R17 ;  /* 0x00000011000b7202 */ /* 0x000fe40000000f00 */
[----:B-1----:R-:W-:Y:S01]  /*21070*/  MOV R8, R20 ;  /* 0x0000001400087202 */ /* 0x002fe20000000f00 */
[----:B------:R-:W-:Y:S01]  /*21080*/  IMAD.MOV.U32 R9, RZ, RZ, R19 ;  /* 0x000000ffff097224 */ /* 0x000fe200078e0013 */
[----:B------:R-:W-:Y:S04]  /*21090*/  LDSM.16.MT88.4 R20, [R28+0x4100] ;  /* 0x004100001c14783b */ /* 0x000fe80000004200 */
[----:B------:R0:W-:Y:S04]  /*210a0*/  STL.64 [R1+0x4158], R10 ;  /* 0x0041580a01007387 */ /* 0x0001e80000100a00 */
[----:B------:R1:W-:Y:S04]  /*210b0*/  STL.64 [R1+0x4150], R8 ;  /* 0x0041500801007387 */ /* 0x0003e80000100a00 */
[----:B------:R-:W2:Y:S04]  /*210c0*/  LDL.LU R12, [R1+0x140] ;  /* 0x00014000010c7983 */ /* 0x000ea80000300800 */
[----:B------:R-:W2:Y:S04]  /*210d0*/  LDL.LU R13, [R1+0x144] ;  /* 0x00014400010d7983 */ /* 0x000ea80000300800 */
[----:B------:R-:W3:Y:S04]  /*210e0*/  LDL.LU R14, [R1+0x148] ;  /* 0x00014800010e7983 */ /* 0x000ee80000300800 */
[----:B------:R-:W3:Y:S01]  /*210f0*/  LDL.LU R15, [R1+0x14c] ;  /* 0x00014c00010f7983 */ /* 0x000ee20000300800 */
[----:B0-----:R-:W-:Y:S01]  /*21100*/  MOV R10, R6 ;  /* 0x00000006000a7202 */ /* 0x001fe20000000f00 */
[----:B------:R-:W-:Y:S01]  /*21110*/  IMAD.MOV.U32 R11, RZ, RZ, R3 ;  /* 0x000000ffff0b7224 */ /* 0x000fe200078e0003 */
[----:B-1----:R-:W-:Y:S01]  /*21120*/  MOV R9, R7 ;  /* 0x0000000700097202 */ /* 0x002fe20000000f00 */
[----:B------:R-:W-:-:S02]  /*21130*/  IMAD.MOV.U32 R8, RZ, RZ, R16 ;  /* 0x000000ffff087224 */ /* 0x000fc400078e0010 */
[----:B------:R-:W-:Y:S04]  /*21140*/  LDSM.16.MT88.4 R16, [R28+0x4080] ;  /* 0x004080001c10783b */ /* 0x000fe80000004200 */
[----:B------:R-:W-:Y:S04]  /*21150*/  STL.64 [R1+0x4178], R10 ;  /* 0x0041780a01007387 */ /* 0x000fe80000100a00 */
[----:B------:R-:W-:Y:S04]  /*21160*/  STL.64 [R1+0x4170], R8 ;  /* 0x0041700801007387 */ /* 0x000fe80000100a00 */
[----:B------:R-:W0:Y:S04]  /*21170*/  LDSM.16.MT88.4 R8, [R2+0x6000] ;  /* 0x006000000208783b */ /* 0x000e280000004200 */
[----:B---3--:R-:W-:Y:S04]  /*21180*/  STL.64 [R1+0x4148], R14 ;  /* 0x0041480e01007387 */ /* 0x008fe80000100a00 */
[----:B--2---:R1:W-:Y:S04]  /*21190*/  STL.64 [R1+0x4140], R12 ;  /* 0x0041400c01007387 */ /* 0x0043e80000100a00 */
[----:B-1----:R-:W2:Y:S04]  /*211a0*/  LDL.LU R12, [R1+0x50] ;  /* 0x00005000010c7983 */ /* 0x002ea80000300800 */
[----:B------:R-:W2:Y:S04]  /*211b0*/  LDL.LU R13, [R1+0x54] ;  /* 0x00005400010d7983 */ /* 0x000ea80000300800 */
[----:B------:R-:W3:Y:S04]  /*211c0*/  LDL.LU R14, [R1+0x58] ;  /* 0x00005800010e7983 */ /* 0x000ee80000300800 */
[----:B------:R-:W3:Y:S01]  /*211d0*/  LDL.LU R15, [R1+0x5c] ;  /* 0x00005c00010f7983 */ /* 0x000ee20000300800 */
[----:B0-----:R-:W-:Y:S01]  /*211e0*/  IMAD.MOV.U32 R3, RZ, RZ, R10 ;  /* 0x000000ffff037224 */ /* 0x001fe200078e000a */
[----:B------:R-:W-:-:S02]  /*211f0*/  MOV R6, R11 ;  /* 0x0000000b00067202 */ /* 0x000fc40000000f00 */
[----:B------:R-:W-:Y:S02]  /*21200*/  MOV R7, R8 ;  /* 0x0000000800077202 */ /* 0x000fe40000000f00 */
[----:B------:R-:W-:Y:S01]  /*21210*/  MOV R29, R9 ;  /* 0x00000009001d7202 */ /* 0x000fe20000000f00 */
[----:B---3--:R-:W-:Y:S04]  /*21220*/  STL.64 [R1+0x4168], R14 ;  /* 0x0041680e01007387 */ /* 0x008fe80000100a00 */
[----:B--2---:R0:W-:Y:S04]  /*21230*/  STL.64 [R1+0x4160], R12 ;  /* 0x0041600c01007387 */ /* 0x0041e80000100a00 */
[----:B0-----:R-:W2:Y:S04]  /*21240*/  LDL.LU R12, [R1+0x150] ;  /* 0x00015000010c7983 */ /* 0x001ea80000300800 */
[----:B------:R-:W2:Y:S04]  /*21250*/  LDL.LU R13, [R1+0x154] ;  /* 0x00015400010d7983 */ /* 0x000ea80000300800 */
[----:B------:R-:W2:Y:S04]  /*21260*/  LDL.LU R14, [R1+0x158] ;  /* 0x00015800010e7983 */ /* 0x000ea80000300800 */
[----:B------:R-:W2:Y:S04]  /*21270*/  LDL.LU R15, [R1+0x15c] ;  /* 0x00015c00010f7983 */ /* 0x000ea80000300800 */
[----:B------:R-:W-:Y:S04]  /*21280*/  STL.64 [R1+0x40e8], R18 ;  /* 0x0040e81201007387 */ /* 0x000fe80000100a00 */
        /* <DEDUP_REMOVED lines=10> */
[----:B------:R-:W4:Y:S04]  /*21330*/  LDL.LU R23, [R1+0xbc] ;  /* 0x0000bc0001177983 */ /* 0x000f280000300800 */
[----:B------:R-:W-:Y:S04]  /*21340*/  STL.64 [R1+0x40c0], R26 ;  /* 0x0040c01a01007387 */ /* 0x000fe80000100a00 */
[----:B------:R0:W-:Y:S04]  /*21350*/  STL.64 [R1+0x40b8], R24 ;  /* 0x0040b81801007387 */ /* 0x0001e80000100a00 */
[----:B0-----:R-:W5:Y:S04]  /*21360*/  LDL.LU R24, [R1+0x80] ;  /* 0x0000800001187983 */ /* 0x001f680000300800 */
[----:B------:R-:W5:Y:S04]  /*21370*/  LDL.LU R25, [R1+0x84] ;  /* 0x0000840001197983 */ /* 0x000f680000300800 */
[----:B------:R-:W5:Y:S04]  /*21380*/  LDL.LU R26, [R1+0x88] ;  /* 0x00008800011a7983 */ /* 0x000f680000300800 */
[----:B------:R-:W5:Y:S04]  /*21390*/  LDL.LU R27, [R1+0x8c] ;  /* 0x00008c00011b7983 */ /* 0x000f680000300800 */
[----:B------:R0:W-:Y:S04]  /*213a0*/  STL [R1+0x4010], R28 ;  /* 0x0040101c01007387 */ /* 0x0001e80000100800 */
[----:B------:R-:W2:Y:S04]  /*213b0*/  LDL.LU.64 R10, [R1+0x4178] ;  /* 0x00417800010a7983 */ /* 0x000ea80000300a00 */
[----:B------:R-:W2:Y:S02]  /*213c0*/  LDL.LU.64 R8, [R1+0x4170] ;  /* 0x0041700001087983 */ /* 0x000ea40000300a00 */
[----:B--2---:R-:W-:Y:S02]  /*213d0*/  HMMA.16816.F32.BF16 R8, R8, R4, R12 ;  /* 0x000000040808723c */ /* 0x004fe4000004180c */
[----:B------:R-:W2:Y:S04]  /*213e0*/  LDL.LU.64 R14, [R1+0x4168] ;  /* 0x00416800010e7983 */ /* 0x000ea80000300a00 */
[----:B------:R-:W2:Y:S11]  /*213f0*/  LDL.LU.64 R12, [R1+0x4160] ;  /* 0x00416000010c7983 */ /* 0x000eb60000300a00 */
[----:B------:R-:W-:Y:S06]  /*21400*/  @!UPT UIADD3 URZ, URZ, URZ, URZ ;  /* 0x0000003f3f3ff290 */ /* 0x000fec000fffe03f */
[----:B------:R-:W-:Y:S01]  /*21410*/  STL.64 [R1+0x70], R8 ;  /* 0x0000700801007387 */ /* 0x000fe20000100a00 */
[----:B0-----:R-:W-:-:S03]  /*21420*/  MOV R28, R11 ;  /* 0x0000000b001c7202 */ /* 0x001fc60000000f00 */
[----:B------:R0:W-:Y:S04]  /*21430*/  STL [R1+0x78], R10 ;  /* 0x0000780a01007387 */ /* 0x0001e80000100800 */
        /* <DEDUP_REMOVED lines=19> */
[----:B------:R-:W3:Y:S04]  /*21570*/  LDL.LU.64 R14, [R1+0x4108] ;  /* 0x00410800010e7983 */ /* 0x000ee80000300a00 */
[----:B------:R-:W3:Y:S11]  /*21580*/  LDL.LU.64 R12, [R1+0x4100] ;  /* 0x00410000010c7983 */ /* 0x000ef60000300a00 */
[----:B------:R-:W-:Y:S06]  /*21590*/  @!UPT UIADD3 URZ, URZ, URZ, URZ ;  /* 0x0000003f3f3ff290 */ /* 0x000fec000fffe03f */
[----:B------:R0:W-:Y:S04]  /*215a0*/  STL.64 [R1+0x150], R8 ;  /* 0x0001500801007387 */ /* 0x0001e80000100a00 */
[----:B------:R1:W-:Y:S01]  /*215b0*/  STL.64 [R1+0x158], R10 ;  /* 0x0001580a01007387 */ /* 0x0003e20000100a00 */
[----:B0-----:R-:W-:Y:S01]  /*215c0*/  IMAD.MOV.U32 R8, RZ, RZ, R7 ;  /* 0x000000ffff087224 */ /* 0x001fe200078e0007 */
[----:B------:R-:W-:Y:S02]  /*215d0*/  MOV R9, R29 ;  /* 0x0000001d00097202 */ /* 0x000fe40000000f00 */
[----:B------:R-:W2:Y:S01]  /*215e0*/  LDL.LU R7, [R1+0x40fc] ;  /* 0x0040fc0001077983 */ /* 0x000ea20000300800 */
[----:B-1----:R-:W-:Y:S01]  /*215f0*/  MOV R10, R3 ;  /* 0x00000003000a7202 */ /* 0x002fe20000000f00 */
[----:B------:R-:W-:-:S02]  /*21600*/  IMAD.MOV.U32 R11, RZ, RZ, R6 ;  /* 0x000000ffff0b7224 */ /* 0x000fc400078e0006 */
[----:B------:R-:W4:Y:S04]  /*21610*/  LDL.LU R29, [R1+0x40f8] ;  /* 0x0040f800011d7983 */ /* 0x000f280000300800 */
[----:B------:R-:W5:Y:S04]  /*21620*/  LDL.LU R3, [R1+0x40f4] ;  /* 0x0040f40001037983 */ /* 0x000f680000300800 */
[----:B------:R-:W5:Y:S01]  /*21630*/  LDL.LU R6, [R1+0x40f0] ;  /* 0x0040f00001067983 */ /* 0x000f620000300800 */
[----:B---3--:R-:W-:Y:S03]  /*21640*/  HMMA.16816.F32.BF16 R12, R12, R4, R16 ;  /* 0x000000040c0c723c */ /* 0x008fe60000041810 */
[----:B------:R-:W3:Y:S04]  /*21650*/  LDL.LU.64 R18, [R1+0x40e8] ;  /* 0x0040e80001127983 */ /* 0x000ee80000300a00 */
[----:B------:R-:W3:Y:S11]  /*21660*/  LDL.LU.64 R16, [R1+0x40e0] ;  /* 0x0040e00001107983 */ /* 0x000ef60000300a00 */
[----:B------:R-:W-:Y:S05]  /*21670*/  @!UPT UIADD3 URZ, URZ, URZ, URZ ;  /* 0x0000003f3f3ff290 */ /* 0x000fea000fffe03f */
[----:B------:R2:W-:Y:S04]  /*21680*/  STL.64 [R1+0x140], R12 ;  /* 0x0001400c01007387 */ /* 0x0005e80000100a00 */
[----:B------:R5:W-:Y:S01]  /*21690*/  STL.64 [R1+0x148], R14 ;  /* 0x0001480e01007387 */ /* 0x000be20000100a00 */
[----:B--2---:R-:W-:-:S03]  /*216a0*/  MOV R12, R7 ;  /* 0x00000007000c7202 */ /* 0x004fc60000000f00 */
[----:B------:R-:W2:Y:S01]  /*216b0*/  LDL.LU R7, [R1+0x40dc] ;  /* 0x0040dc0001077983 */ /* 0x000ea20000300800 */
[----:B----4-:R-:W-:-:S03]  /*216c0*/  MOV R13, R29 ;  /* 0x0000001d000d7202 */ /* 0x010fc60000000f00 */
[----:B------:R-:W4:Y:S01]  /*216d0*/  LDL.LU R29, [R1+0x40d8] ;  /* 0x0040d800011d7983 */ /* 0x000f220000300800 */
[-C--:B---3--:R-:W-:Y:S03]  /*216e0*/  HMMA.16816.F32.BF16 R16, R16, R4.reuse, R20 ;  /* 0x000000041010723c */ /* 0x088fe60000041814 */
[----:B------:R-:W3:Y:S04]  /*216f0*/  LDL.LU.64 R22, [R1+0x40d0] ;  /* 0x0040d00001167983 */ /* 0x000ee80000300a00 */
[----:B------:R-:W3:Y:S01]  /*21700*/  LDL.LU.64 R20, [R1+0x40c8] ;  /* 0x0040c80001147983 */ /* 0x000ee20000300a00 */
[----:B-----5:R-:W-:Y:S11]  /*21710*/  IMAD.MOV.U32 R14, RZ, RZ, R3 ;  /* 0x000000ffff0e7224 */ /* 0x020ff600078e0003 */
[----:B------:R-:W-:Y:S04]  /*21720*/  @!UPT UIADD3 URZ, URZ, URZ, URZ ;  /* 0x0000003f3f3ff290 */ /* 0x000fe8000fffe03f */
[----:B------:R-:W-:Y:S04]  /*21730*/  STL.64 [R1+0x110], R16 ;  /* 0x0001101001007387 */ /* 0x000fe80000100a00 */
[----:B------:R0:W-:Y:S04]  /*21740*/  STL.64 [R1+0x118], R18 ;  /* 0x0001181201007387 */ /* 0x0001e80000100a00 */
[----:B0-----:R-:W5:Y:S01]  /*21750*/  LDL R19, [R1+0xbfc] ;  /* 0x000bfc0001137983 */ /* 0x001f620000100800 */
[----:B---3--:R-:W-:Y:S03]  /*21760*/  HMMA.16816.F32.BF16 R20, R20, R4, R24 ;  /* 0x000000041414723c */ /* 0x008fe60000041818 */
[----:B------:R-:W3:Y:S04]  /*21770*/  LDL.LU.64 R26, [R1+0x40c0] ;  /* 0x0040c000011a7983 */ /* 0x000ee80000300a00 */
[----:B------:R-:W3:Y:S11]  /*21780*/  LDL.LU.64 R24, [R1+0x40b8] ;  /* 0x0040b80001187983 */ /* 0x000ef60000300a00 */
[----:B------:R-:W-:Y:S05]  /*21790*/  @!UPT UIADD3 URZ, URZ, URZ, URZ ;  /* 0x0000003f3f3ff290 */ /* 0x000fea000fffe03f */
[----:B------:R0:W-:Y:S01]  /*217a0*/  STL [R1+0xe4], R21 ;  /* 0x0000e41501007387 */ /* 0x0001e20000100800 */
[----:B------:R-:W-:-:S03]  /*217b0*/  MOV R3, R20 ;  /* 0x0000001400037202 */ /* 0x000fc60000000f00 */
[----:B------:R1:W-:Y:S04]  /*217c0*/  STL.64 [R1+0xe8], R22 ;  /* 0x0000e81601007387 */ /* 0x0003e80000100a00 */
[----:B------:R-:W3:Y:S04]  /*217d0*/  LDL.LU R20, [R1+0x60] ;  /* 0x0000600001147983 */ /* 0x000ee80000300800 */
[----:B0-----:R-:W3:Y:S04]  /*217e0*/  LDL.LU R21, [R1+0x64] ;  /* 0x0000640001157983 */ /* 0x001ee80000300800 */
[----:B-1----:R-:W3:Y:S01]  /*217f0*/  LDL.LU R22, [R1+0x68] ;  /* 0x0000680001167983 */ /* 0x002ee20000300800 */
[----:B------:R-:W-:-:S07]  /*21800*/  MOV R15, R0 ;  /* 0x00000000000f7202 */ /* 0x000fce0000000f00 */
[----:B--2---:R-:W-:Y:S01]  /*21810*/  HMMA.16816.F32.BF16 R12, R8, R6, R12 ;  /* 0x00000006080c723c */ /* 0x004fe2000004180c */
[----:B------:R-:W0:Y:S01]  /*21820*/  LDSM.16.MT88.4 R8, [R2+0x6080] ;  /* 0x006080000208783b */ /* 0x000e220000004200 */
[----:B----4-:R-:W-:-:S03]  /*21830*/  IMAD.MOV.U32 R23, RZ, RZ, R29 ;  /* 0x000000ffff177224 */ /* 0x010fc600078e001d */
[----:B------:R1:W-:Y:S04]  /*21840*/  STL [R1+0x3ffc], R3 ;  /* 0x003ffc0301007387 */ /* 0x0003e80000100800 */
[----:B-1----:R-:W2:Y:S01]  /*21850*/  LDL R3, [R1+0xbf8] ;  /* 0x000bf80001037983 */ /* 0x002ea20000100800 */
[----:B0-----:R-:W-:Y:S01]  /*21860*/  IMAD.MOV.U32 R17, RZ, RZ, R8 ;  /* 0x000000ffff117224 */ /* 0x001fe200078e0008 */
[----:B------:R-:W-:Y:S01]  /*21870*/  MOV R16, R9 ;  /* 0x0000000900107202 */ /* 0x000fe20000000f00 */
[----:B---3--:R-:W-:Y:S07]  /*21880*/  HMMA.16816.F32.BF16 R20, R24, R4, R20 ;  /* 0x000000041814723c */ /* 0x008fee0000041814 */
[----:B------:R-:W-:Y:S01]  /*21890*/  MOV R5, R10 ;  /* 0x0000000a00057202 */ /* 0x000fe20000000f00 */
[----:B------:R-:W-:-:S02]  /*218a0*/  IMAD.MOV.U32 R4, RZ, RZ, R11 ;  /* 0x000000ffff047224 */ /* 0x000fc400078e000b */
[----:B------:R-:W0:Y:S11]  /*218b0*/  LDSM.16.MT88.4 R8, [R2+0x6100] ;  /* 0x006100000208783b */ /* 0x000e360000004200 */
[----:B------:R-:W-:Y:S02]  /*218c0*/  @!UPT UIADD3 URZ, URZ, URZ, URZ ;  /* 0x0000003f3f3ff290 */ /* 0x000fe4000fffe03f */
[----:B------:R-:W-:Y:S04]  /*218d0*/  STL.64 [R1+0xb0], R20 ;  /* 0x0000b01401007387 */ /* 0x000fe80000100a00 */
[----:B------:R-:W-:Y:S04]  /*218e0*/  STL.64 [R1+0x80], R12 ;  /* 0x0000800c01007387 */ /* 0x000fe80000100a00 */
[----:B------:R0:W-:Y:S02]  /*218f0*/  STL.64 [R1+0x88], R14 ;  /* 0x0000880e01007387 */ /* 0x0001e40000100a00 */
[----:B0-----:R-:W-:Y:S01]  /*21900*/  MOV R15, R8 ;  /* 0x00000008000f7202 */ /* 0x001fe20000000f00 */
[----:B------:R-:W-:Y:S01]  /*21910*/  IMAD.MOV.U32 R13, RZ, RZ, R10 ;  /* 0x000000ffff0d7224 */ /* 0x000fe200078e000a */
[----:B------:R-:W-:-:S02]  /*21920*/  MOV R14, R9 ;  /* 0x00000009000e7202 */ /* 0x000fc40000000f00 */
[----:B------:R-:W-:Y:S02]  /*21930*/  MOV R12, R11 ;  /* 0x0000000b000c7202 */ /* 0x000fe40000000f00 */
[----:B------:R-:W0:Y:S01]  /*21940*/  LDSM.16.MT88.4 R8, [R2+0x6180] ;  /* 0x006180000208783b */ /* 0x000e220000004200 */
[----:B------:R-:W-:Y:S02]  /*21950*/  MOV R29, R22 ;  /* 0x00000016001d7202 */ /* 0x000fe40000000f00 */
[----:B0-----:R-:W-:Y:S01]  /*21960*/  MOV R22, R8 ;  /* 0x0000000800167202 */ /* 0x001fe20000000f00 */
[----:B------:R-:W-:Y:S01]  /*21970*/  IMAD.MOV.U32 R21, RZ, RZ, R9 ;  /* 0x000000ffff157224 */ /* 0x000fe200078e0009 */
[----:B------:R-:W-:Y:S02]  /*21980*/  MOV R20, R10 ;  /* 0x0000000a00147202 */ /* 0x000fe40000000f00 */
[----:B------:R-:W-:Y:S02]  /*21990*/  MOV R18, R11 ;  /* 0x0000000b00127202 */ /* 0x000fe40000000f00 */
[----:B-----5:R-:W0:Y:S01]  /*219a0*/  LDSM.16.MT88.4 R8, [R19+0x6000] ;  /* 0x006000001308783b */ /* 0x020e220000004200 */
[----:B------:R-:W-:Y:S01]  /*219b0*/  MOV R0, R23 ;  /* 0x0000001700007202 */ /* 0x000fe20000000f00 */
[----:B0-----:R-:W-:Y:S01]  /*219c0*/  IMAD.MOV.U32 R26, RZ, RZ, R8 ;  /* 0x000000ffff1a7224 */ /* 0x001fe200078e0008 */
[----:B------:R-:W-:Y:S01]  /*219d0*/  MOV R25, R9 ;  /* 0x0000000900197202 */ /* 0x000fe20000000f00 */
[----:B------:R-:W-:Y:S01]  /*219e0*/  IMAD.MOV.U32 R23, RZ, RZ, R11 ;  /* 0x000000ffff177224 */ /* 0x000fe200078e000b */
[----:B------:R-:W-:-:S02]  /*219f0*/  MOV R24, R10 ;  /* 0x0000000a00187202 */ /* 0x000fc40000000f00 */
[----:B------:R-:W0:Y:S04]  /*21a00*/  LDSM.16.MT88.4 R8, [R19+0x6080] ;  /* 0x006080001308783b */ /* 0x000e280000004200 */
[----:B0-----:R0:W-:Y:S04]  /*21a10*/  STL.64 [R1+0x4040], R10 ;  /* 0x0040400a01007387 */ /* 0x0011e80000100a00 */
[----:B------:R1:W-:Y:S01]  /*21a20*/  STL.64 [R1+0x4038], R8 ;  /* 0x0040380801007387 */ /* 0x0003e20000100a00 */
[----:B0-----:R-:W-:Y:S01]  /*21a30*/  IMAD.MOV.U32 R10, RZ, RZ, R24 ;  /* 0x000000ffff0a7224 */ /* 0x001fe200078e0018 */
[----:B------:R-:W-:-:S02]  /*21a40*/  MOV R11, R23 ;  /* 0x00000017000b7202 */ /* 0x000fc40000000f00 */
[----:B-1----:R-:W-:Y:S02]  /*21a50*/  MOV R8, R26 ;  /* 0x0000001a00087202 */ /* 0x002fe40000000f00 */
[----:B------:R-:W-:Y:S01]  /*21a60*/  MOV R9, R25 ;  /* 0x0000001900097202 */ /* 0x000fe20000000f00 */
[----:B------:R0:W-:Y:S04]  /*21a70*/  STL.64 [R1+0x4060], R10 ;  /* 0x0040600a01007387 */ /* 0x0001e80000100a00 */
[----:B------:R1:W-:Y:S04]  /*21a80*/  STL.64 [R1+0x4058], R8 ;  /* 0x0040580801007387 */ /* 0x0003e80000100a00 */
[----:B--2---:R-:W-:Y:S01]  /*21a90*/  LDSM.16.MT88.4 R24, [R3+0x6080] ;  /* 0x006080000318783b */ /* 0x004fe20000004200 */
[----:B0-----:R-:W-:-:S02]  /*21aa0*/  MOV R10, R20 ;  /* 0x00000014000a7202 */ /* 0x001fc40000000f00 */
[----:B------:R-:W-:Y:S02]  /*21ab0*/  MOV R11, R18 ;  /* 0x00000012000b7202 */ /* 0x000fe40000000f00 */
[----:B-1----:R-:W-:Y:S01]  /*21ac0*/  MOV R8, R22 ;  /* 0x0000001600087202 */ /* 0x002fe20000000f00 */
[----:B------:R-:W-:Y:S02]  /*21ad0*/  IMAD.MOV.U32 R9, RZ, RZ, R21 ;  /* 0x000000ffff097224 */ /* 0x000fe400078e0015 */
[----:B------:R0:W-:Y:S04]  /*21ae0*/  STL.64 [R1+0x4080], R10 ;  /* 0x0040800a01007387 */ /* 0x0001e80000100a00 */
[----:B------:R1:W-:Y:S04]  /*21af0*/  STL.64 [R1+0x4078], R8 ;  /* 0x0040780801007387 */ /* 0x0003e80000100a00 */
[----:B------:R-:W-:Y:S01]  /*21b00*/  LDSM.16.MT88.4 R20, [R3+0x6000] ;  /* 0x006000000314783b */ /* 0x000fe20000004200 */
        /* <DEDUP_REMOVED lines=39> */
[----:B------:R-:W2:Y:S01]  /*21d80*/  LDL.LU R15, [R1+0x13c] ;  /* 0x00013c00010f7983 */ /* 0x000ea20000300800 */
[----:B------:R-:W-:Y:S01]  /*21d90*/  IMAD.MOV.U32 R10, RZ, RZ, R5 ;  /* 0x000000ffff0a7224 */ /* 0x000fe200078e0005 */
[----:B------:R-:W-:-:S02]  /*21da0*/  MOV R11, R4 ;  /* 0x00000004000b7202 */ /* 0x000fc40000000f00 */
        /* <DEDUP_REMOVED lines=54> */
[----:B---3--:R-:W-:Y:S03]  /*22110*/  HMMA.16816.F32.BF16 R12, R12, R6, R16 ;  /* 0x000000060c0c723c */ /* 0x008fe60000041810 */
[----:B------:R-:W4:Y:S04]  /*22120*/  LDL.LU.64 R18, [R1+0x4020] ;  /* 0x0040200001127983 */ /* 0x000f280000300a00 */
[----:B------:R-:W4:Y:S11]  /*22130*/  LDL.LU.64 R16, [R1+0x4018] ;  /* 0x0040180001107983 */ /* 0x000f360000300a00 */
[----:B------:R-:W-:Y:S05]  /*22140*/  @!UPT UIADD3 URZ, URZ, URZ, URZ ;  /* 0x0000003f3f3ff290 */ /* 0x000fea000fffe03f */
[----:B------:R0:W-:Y:S04]  /*22150*/  STL.64 [R1+0xf0], R12 ;  /* 0x0000f00c01007387 */ /* 0x0001e80000100a00 */
[----:B------:R1:W-:Y:S04]  /*22160*/  STL.64 [R1+0xf8], R14 ;  /* 0x0000f80e01007387 */ /* 0x0003e80000100a00 */
[----:B0-----:R-:W3:Y:S04]  /*22170*/  LDL.LU R12, [R1+0x70] ;  /* 0x00007000010c7983 */ /* 0x001ee80000300800 */
[----:B------:R-:W3:Y:S01]  /*22180*/  LDL.LU R13, [R1+0x74] ;  /* 0x00007400010d7983 */ /* 0x000ee20000300800 */
[----:B-1----:R-:W-:-:S03]  /*22190*/  MOV R15, R28 ;  /* 0x0000001c000f7202 */ /* 0x002fc60000000f00 */
[----:B------:R-:W3:Y:S04]  /*221a0*/  LDL.LU R14, [R1+0x78] ;  /* 0x00007800010e7983 */ /* 0x000ee80000300800 */
[----:B------:R-:W5:Y:S01]  /*221b0*/  LDL.LU R28, [R1+0x4010] ;  /* 0x00401000011c7983 */ /* 0x000f620000300800 */
[-C--:B----4-:R-:W-:Y:S03]  /*221c0*/  HMMA.16816.F32.BF16 R16, R16, R6.reuse, R20 ;  /* 0x000000061010723c */ /* 0x090fe60000041814 */
[----:B------:R-:W3:Y:S04]  /*221d0*/  LDL.LU.64 R22, [R1+0x4008] ;  /* 0x0040080001167983 */ /* 0x000ee80000300a00 */
[----:B------:R-:W3:Y:S11]  /*221e0*/  LDL.LU.64 R20, [R1+0x4000] ;  /* 0x0040000001147983 */ /* 0x000ef60000300a00 */
[----:B------:R-:W-:Y:S05]  /*221f0*/  @!UPT UIADD3 URZ, URZ, URZ, URZ ;  /* 0x0000003f3f3ff290 */ /* 0x000fea000fffe03f */
[----:B------:R-:W-:Y:S04]  /*22200*/  STL.64 [R1+0xc0], R16 ;  /* 0x0000c01001007387 */ /* 0x000fe80000100a00 */
[----:B------:R2:W-:Y:S02]  /*22210*/  STL.64 [R1+0xc8], R18 ;  /* 0x0000c81201007387 */ /* 0x0005e40000100a00 */
[----:B--2---:R-:W-:Y:S02]  /*22220*/  HMMA.16816.F32.BF16 R16, R24, R6, R8 ;  /* 0x000000061810723c */ /* 0x004fe40000041808 */
[----:B------:R-:W0:Y:S02]  /*22230*/  LDSM.16.MT88.4 R8, [R3+0x6100] ;  /* 0x006100000308783b */ /* 0x000e240000004200 */
[----:B0-----:R-:W-:Y:S01]  /*22240*/  MOV R5, R10 ;  /* 0x0000000a00057202 */ /* 0x001fe20000000f00 */
[----:B------:R-:W-:-:S03]  /*22250*/  IMAD.MOV.U32 R4, RZ, RZ, R11 ;  /* 0x000000ffff047224 */ /* 0x000fc600078e000b */
[----:B---3--:R-:W-:Y:S01]  /*22260*/  HMMA.16816.F32.BF16 R12, R20, R6, R12 ;  /* 0x00000006140c723c */ /* 0x008fe2000004180c */
[----:B-----5:R-:W-:Y:S11]  /*22270*/  LDSM.16.MT88.4 R20, [R28+0x6180] ;  /* 0x006180001c14783b */ /* 0x020ff60000004200 */
[----:B------:R-:W-:Y:S11]  /*22280*/  @!UPT UIADD3 URZ, URZ, URZ, URZ ;  /* 0x0000003f3f3ff290 */ /* 0x000ff6000fffe03f */
[----:B------:R0:W-:Y:S02]  /*22290*/  STL.64 [R1+0xa0], R12 ;  /* 0x0000a00c01007387 */ /* 0x0001e40000100a00 */
[----:B0-----:R-:W-:Y:S01]  /*222a0*/  IMAD.MOV.U32 R13, RZ, RZ, R8 ;  /* 0x000000ffff0d7224 */ /* 0x001fe200078e0008 */
[----:B------:R-:W-:Y:S02]  /*222b0*/  MOV R12, R9 ;  /* 0x00000009000c7202 */ /* 0x000fe40000000f00 */
[----:B------:R-:W0:Y:S04]  /*222c0*/  LDSM.16.MT88.4 R8, [R3+0x6180] ;  /* 0x006180000308783b */ /* 0x000e280000004200 */
[----:B------:R-:W-:Y:S04]  /*222d0*/  STL.64 [R1+0xa8], R14 ;  /* 0x0000a80e01007387 */ /* 0x000fe80000100a00 */
[----:B------:R0:W-:Y:S02]  /*222e0*/  STL.64 [R1+0x70], R16 ;  /* 0x0000701001007387 */ /* 0x0001e40000100a00 */
[----:B0-----:R-:W-:Y:S01]  /*222f0*/  MOV R17, R8 ;  /* 0x0000000800117202 */ /* 0x001fe20000000f00 */
[----:B------:R-:W-:Y:S01]  /*22300*/  IMAD.MOV.U32 R15, RZ, RZ, R10 ;  /* 0x000000ffff0f7224 */ /* 0x000fe200078e000a */
[----:B------:R-:W-:-:S02]  /*22310*/  MOV R16, R9 ;  /* 0x0000000900107202 */ /* 0x000fc40000000f00 */
[----:B------:R-:W-:Y:S02]  /*22320*/  MOV R14, R11 ;  /* 0x0000000b000e7202 */ /* 0x000fe40000000f00 */
[----:B------:R-:W0:Y:S04]  /*22330*/  LDSM.16.MT88.4 R8, [R28+0x6000] ;  /* 0x006000001c08783b */ /* 0x000e280000004200 */
[----:B------:R-:W-:Y:S04]  /*22340*/  STL.64 [R1+0x78], R18 ;  /* 0x0000781201007387 */ /* 0x000fe80000100a00 */
[----:B------:R-:W2:Y:S04]  /*22350*/  LDL.LU R3, [R1+0x3ffc] ;  /* 0x003ffc0001037983 */ /* 0x000ea80000300800 */
[----:B0-----:R0:W-:Y:S04]  /*22360*/  STL.64 [R1+0x3fb0], R10 ;  /* 0x003fb00a01007387 */ /* 0x0011e80000100a00 */
[----:B------:R1:W-:Y:S01]  /*22370*/  STL.64 [R1+0x3fa8], R8 ;  /* 0x003fa80801007387 */ /* 0x0003e20000100a00 */
[----:B0-----:R-:W-:-:S02]  /*22380*/  MOV R10, R15 ;  /* 0x0000000f000a7202 */ /* 0x001fc40000000f00 */
[----:B------:R-:W-:Y:S02]  /*22390*/  MOV R11, R14 ;  /* 0x0000000e000b7202 */ /* 0x000fe40000000f00 */
[----:B-1----:R-:W-:Y:S01]  /*223a0*/  MOV R8, R17 ;  /* 0x0000001100087202 */ /* 0x002fe20000000f00 */
[----:B------:R-:W-:Y:S02]  /*223b0*/  IMAD.MOV.U32 R9, RZ, RZ, R16 ;  /* 0x000000ffff097224 */ /* 0x000fe400078e0010 */
[----:B------:R-:W-:Y:S04]  /*223c0*/  STL.64 [R1+0x3fd0], R10 ;  /* 0x003fd00a01007387 */ /* 0x000fe80000100a00 */
[----:B------:R0:W-:Y:S04]  /*223d0*/  STL.64 [R1+0x3fc8], R8 ;  /* 0x003fc80801007387 */ /* 0x0001e80000100a00 */
[----:B------:R-:W-:Y:S01]  /*223e0*/  LDSM.16.MT88.4 R16, [R28+0x6100] ;  /* 0x006100001c10783b */ /* 0x000fe20000004200 */
[----:B0-----:R-:W-:Y:S01]  /*223f0*/  IMAD.MOV.U32 R8, RZ, RZ, R13 ;  /* 0x000000ffff087224 */ /* 0x001fe200078e000d */
[----:B------:R-:W-:-:S02]  /*22400*/  MOV R9, R12 ;  /* 0x0000000c00097202 */ /* 0x000fc40000000f00 */
[----:B------:R-:W0:Y:S01]  /*22410*/  LDSM.16.MT88.4 R12, [R28+0x6080] ;  /* 0x006080001c0c783b */ /* 0x000e220000004200 */
[----:B------:R-:W-:Y:S01]  /*22420*/  MOV R10, R5 ;  /* 0x00000005000a7202 */ /* 0x000fe20000000f00 */
[----:B------:R-:W-:-:S05]  /*22430*/  IMAD.MOV.U32 R11, RZ, RZ, R4 ;  /* 0x000000ffff0b7224 */ /* 0x000fca00078e0004 */
[----:B------:R-:W-:Y:S04]  /*22440*/  STL.64 [R1+0x3ff0], R10 ;  /* 0x003ff00a01007387 */ /* 0x000fe80000100a00 */
[----:B------:R-:W-:Y:S04]  /*22450*/  STL.64 [R1+0x3fe8], R8 ;  /* 0x003fe80801007387 */ /* 0x000fe80000100a00 */
[----:B------:R-:W1:Y:S04]  /*22460*/  LDSM.16.MT88.4 R8, [R2+0x8000] ;  /* 0x008000000208783b */ /* 0x000e680000004200 */
[----:B0-----:R-:W-:Y:S04]  /*22470*/  STL.64 [R1+0x3fa0], R14 ;  /* 0x003fa00e01007387 */ /* 0x001fe80000100a00 */
[----:B------:R-:W-:Y:S04]  /*22480*/  STL.64 [R1+0x3f98], R12 ;  /* 0x003f980c01007387 */ /* 0x000fe80000100a00 */
[----:B------:R-:W-:Y:S04]  /*22490*/  STL.64 [R1+0x3f90], R18 ;  /* 0x003f901201007387 */ /* 0x000fe80000100a00 */
[----:B------:R0:W-:Y:S04]  /*224a0*/  STL.64 [R1+0x3f88], R16 ;  /* 0x003f881001007387 */ /* 0x0001e80000100a00 */
[----:B0-----:R-:W3:Y:S04]  /*224b0*/  LDL.LU R16, [R1+0x110] ;  /* 0x0001100001107983 */ /* 0x001ee80000300800 */
[----:B------:R-:W3:Y:S04]  /*224c0*/  LDL.LU R17, [R1+0x114] ;  /* 0x0001140001117983 */ /* 0x000ee80000300800 */
[----:B------:R-:W4:Y:S04]  /*224d0*/  LDL.LU R18, [R1+0x118] ;  /* 0x0001180001127983 */ /* 0x000f280000300800 */
[----:B------:R-:W4:Y:S04]  /*224e0*/  LDL.LU R19, [R1+0x11c] ;  /* 0x00011c0001137983 */ /* 0x000f280000300800 */
[----:B----4-:R-:W-:Y:S04]  /*224f0*/  STL.64 [R1+0x3fc0], R18 ;  /* 0x003fc01201007387 */ /* 0x010fe80000100a00 */
[----:B---3--:R0:W-:Y:S04]  /*22500*/  STL.64 [R1+0x3fb8], R16 ;  /* 0x003fb81001007387 */ /* 0x0081e80000100a00 */
        /* <DEDUP_REMOVED lines=8> */
[----:B------:R-:W3:Y:S04]  /*22590*/  LDL.LU R18, [R1+0x168] ;  /* 0x0001680001127983 */ /* 0x000ee80000300800 */
[----:B------:R-:W3:Y:S04]  /*225a0*/  LDL.LU R19, [R1+0x16c] ;  /* 0x00016c0001137983 */ /* 0x000ee80000300800 */
[----:B------:R-:W4:Y:S04]  /*225b0*/  LDL.LU R12, [R1+0x140] ;  /* 0x00014000010c7983 */ /* 0x000f280000300800 */
[----:B------:R-:W4:Y:S04]  /*225c0*/  LDL.LU R13, [R1+0x144] ;  /* 0x00014400010d7983 */ /* 0x000f280000300800 */
[----:B------:R-:W4:Y:S04]  /*225d0*/  LDL.LU R14, [R1+0x148] ;  /* 0x00014800010e7983 */ /* 0x000f280000300800 */
[----:B------:R-:W4:Y:S04]  /*225e0*/  LDL.LU R15, [R1+0x14c] ;  /* 0x00014c00010f7983 */ /* 0x000f280000300800 */
[----:B------:R-:W-:Y:S04]  /*225f0*/  STL.64 [R1+0x3f80], R22 ;  /* 0x003f801601007387 */ /* 0x000fe80000100a00 */
[----:B------:R2:W-:Y:S02]  /*22600*/  STL.64 [R1+0x3f78], R20 ;  /* 0x003f781401007387 */ /* 0x0005e40000100a00 */
[----:B--2---:R-:W-:-:S02]  /*22610*/  MOV R20, R3 ;  /* 0x0000000300147202 */ /* 0x004fc40000000f00 */
[----:B------:R-:W2:Y:S04]  /*22620*/  LDL.LU R3, [R1+0x3ff8] ;  /* 0x003ff80001037983 */ /* 0x000ea80000300800 */
[----:B------:R-:W5:Y:S01]  /*22630*/  LDL.LU R21, [R1+0xe4] ;  /* 0x0000e40001157983 */ /* 0x000f620000300800 */
[----:B-1----:R-:W-:-:S03]  /*22640*/  MOV R4, R8 ;  /* 0x0000000800047202 */ /* 0x002fc60000000f00 */
[----:B------:R-:W5:Y:S01]  /*22650*/  LDL.LU R22, [R1+0xe8] ;  /* 0x0000e80001167983 */ /* 0x000f620000300800 */
[----:B------:R-:W-:-:S03]  /*22660*/  IMAD.MOV.U32 R5, RZ, RZ, R9 ;  /* 0x000000ffff057224 */ /* 0x000fc600078e0009 */
[----:B------:R-:W5:Y:S04]  /*22670*/  LDL.LU R23, [R1+0xec] ;  /* 0x0000ec0001177983 */ /* 0x000f680000300800 */
[----:B------:R-:W-:Y:S04]  /*22680*/  STL [R1+0x3ec8], R28 ;  /* 0x003ec81c01007387 */ /* 0x000fe80000100800 */
[----:B------:R-:W-:Y:S04]  /*22690*/  STL.64 [R1+0x38], R10 ;  /* 0x0000380a01007387 */ /* 0x000fe80000100a00 */
[----:B------:R-:W-:Y:S04]  /*226a0*/  LDSM.16.MT88.4 R8, [R2+0x8080] ;  /* 0x008080000208783b */ /* 0x000fe80000004200 */
[----:B--2---:R-:W0:Y:S04]  /*226b0*/  LDSM.16.M88.4 R24, [R3+0x40080] ;  /* 0x040080000318783b */ /* 0x004e280000000200 */
[----:B0-----:R-:W-:Y:S04]  /*226c0*/  STL [R1+0x3e44], R26 ;  /* 0x003e441a01007387 */ /* 0x001fe80000100800 */
[----:B------:R-:W-:Y:S04]  /*226d0*/  STL [R1+0x3e40], R27 ;  /* 0x003e401b01007387 */ /* 0x000fe80000100800 */
[----:B------:R-:W-:Y:S04]  /*226e0*/  STL [R1+0x3a38], R3 ;  /* 0x003a380301007387 */ /* 0x000fe80000100800 */
[----:B------:R-:W-:Y:S04]  /*226f0*/  STL.64 [R1+0x20], R8 ;  /* 0x0000200801007387 */ /* 0x000fe80000100a00 */
[----:B------:R0:W-:Y:S04]  /*22700*/  STL.64 [R1+0x28], R10 ;  /* 0x0000280a01007387 */ /* 0x0001e80000100a00 */
[----:B0-----:R-:W3:Y:S04]  /*22710*/  LDL.LU.64 R10, [R1+0x3ff0] ;  /* 0x003ff000010a7983 */ /* 0x001ee80000300a00 */
[----:B------:R-:W3:Y:S02]  /*22720*/  LDL.LU.64 R8, [R1+0x3fe8] ;  /* 0x003fe80001087983 */ /* 0x000ee40000300a00 */
[----:B---3--:R-:W-:Y:S02]  /*22730*/  HMMA.16816.F32.BF16 R8, R8, R6, R16 ;  /* 0x000000060808723c */ /* 0x008fe40000041810 */
[----:B------:R-:W2:Y:S04]  /*22740*/  LDL.LU.64 R18, [R1+0x3fe0] ;  /* 0x003fe00001127983 */ /* 0x000ea80000300a00 */
[----:B------:R-:W2:Y:S11]  /*22750*/  LDL.LU.64 R16, [R1+0x3fd8] ;  /* 0x003fd80001107983 */ /* 0x000eb60000300a00 */
[----:B------:R-:W-:Y:S06]  /*22760*/  @!UPT UIADD3 URZ, URZ, URZ, URZ ;  /* 0x0000003f3f3ff290 */ /* 0x000fec000fffe03f */
[----:B------:R-:W-:Y:S01]  /*22770*/  STL.64 [R1+0x60], R8 ;  /* 0x0000600801007387 */ /* 0x000fe20000100a00 */
[----:B------:R-:W-:-:S03]  /*22780*/  MOV R28, R11 ;  /* 0x0000000b001c7202 */ /* 0x000fc60000000f00 */
[----:B------:R0:W-:Y:S04]  /*22790*/  STL [R1+0x68], R10 ;  /* 0x0000680a01007387 */ /* 0x0001e80000100800 */
[----:B0-----:R-:W2:Y:S04]  /*227a0*/  LDL.LU.64 R10, [R1+0x3fd0] ;  /* 0x003fd000010a7983 */ /* 0x001ea80000300a00 */
[----:B------:R-:W2:Y:S04]  /*227b0*/  LDL.LU.64 R8, [R1+0x3fc8] ;  /* 0x003fc80001087983 */ /* 0x000ea80000300a00 */
[----:B------:R-:W-:Y:S01]  /*227c0*/  STL [R1+0x3f60], R28 ;  /* 0x003f601c01007387 */ /* 0x000fe20000100800 */
[----:B--2---:R-:W-:Y:S03]  /*227d0*/  HMMA.16816.F32.BF16 R8, R8, R6, R16 ;  /* 0x000000060808723c */ /* 0x004fe60000041810 */
[----:B------:R-:W2:Y:S04]  /*227e0*/  LDL.LU.64 R18, [R1+0x3fc0] ;  /* 0x003fc00001127983 */ /* 0x000ea80000300a00 */
[----:B------:R-:W2:Y:S11]  /*227f0*/  LDL.LU.64 R16, [R1+0x3fb8] ;  /* 0x003fb80001107983 */ /* 0x000eb60000300a00 */
[----:B------:R-:W-:Y:S06]  /*22800*/  @!UPT UIADD3 URZ, URZ, URZ, URZ ;  /* 0x0000003f3f3ff290 */ /* 0x000fec000fffe03f */
[----:B------:R-:W-:Y:S01]  /*22810*/  MOV R27, R10 ;  /* 0x0000000a001b7202 */ /* 0x000fe20000000f00 */
[----:B------:R0:W-:Y:S01]  /*22820*/  STL.64 [R1+0x160], R8 ;  /* 0x0001600801007387 */ /* 0x0001e20000100a00 */
[----:B------:R-:W-:-:S03]  /*22830*/  IMAD.MOV.U32 R26, RZ, RZ, R11 ;  /* 0x000000ffff1a7224 */ /* 0x000fc600078e000b */
[----:B------:R-:W4:Y:S04]  /*22840*/  LDL.LU.64 R10, [R1+0x3fb0] ;  /* 0x003fb000010a7983 */ /* 0x000f280000300a00 */
[----:B0-----:R-:W4:Y:S04]  /*22850*/  LDL.LU.64 R8, [R1+0x3fa8] ;  /* 0x003fa80001087983 */ /* 0x001f280000300a00 */
[----:B------:R0:W-:Y:S04]  /*22860*/  STL [R1+0x3ea0], R27 ;  /* 0x003ea01b01007387 */ /* 0x0001e80000100800 */
[----:B0-----:R-:W3:Y:S01]  /*22870*/  LDL R27, [R1+0xbf8] ;  /* 0x000bf800011b7983 */ /* 0x001ee20000100800 */
[----:B----4-:R-:W-:Y:S03]  /*22880*/  HMMA.16816.F32.BF16 R8, R8, R6, R12 ;  /* 0x000000060808723c */ /* 0x010fe6000004180c */
[----:B---3--:R-:W-:Y:S04]  /*22890*/  STL.64 [R1+0x3f70], R26 ;  /* 0x003f701a01007387 */ /* 0x008fe80000100a00 */
[----:B------:R0:W-:Y:S04]  /*228a0*/  STL.64 [R1+0x3f68], R24 ;  /* 0x003f681801007387 */ /* 0x0001e80000100a00 */
[----:B0-----:R-:W3:Y:S04]  /*228b0*/  LDL.LU R24, [R1+0xb0] ;  /* 0x0000b00001187983 */ /* 0x001ee80000300800 */
[----:B------:R-:W3:Y:S04]  /*228c0*/  LDL.LU R25, [R1+0xb4] ;  /* 0x0000b40001197983 */ /* 0x000ee80000300800 */
[----:B------:R-:W2:Y:S04]  /*228d0*/  LDL.LU.64 R14, [R1+0x3fa0] ;  /* 0x003fa000010e7983 */ /* 0x000ea80000300a00 */
[----:B------:R-:W2:Y:S01]  /*228e0*/  LDL.LU.64 R12, [R1+0x3f98] ;  /* 0x003f9800010c7983 */ /* 0x000ea20000300a00 */
[----:B------:R-:W-:-:S02]  /*228f0*/  MOV R27, R0 ;  /* 0x00000000001b7202 */ /* 0x000fc40000000f00 */
[----:B------:R-:W-:Y:S01]  /*22900*/  MOV R0, R11 ;  /* 0x0000000b00007202 */ /* 0x000fe20000000f00 */
[----:B------:R-:W-:Y:S04]  /*22910*/  STL [R1+0x150], R8 ;  /* 0x0001500801007387 */ /* 0x000fe80000100800 */
[----:B------:R-:W4:Y:S01]  /*22920*/  LDL R11, [R1+0xbfc] ;  /* 0x000bfc00010b7983 */ /* 0x000f220000100800 */
[-C--:B--2---:R-:W-:Y:S03]  /*22930*/  HMMA.16816.F32.BF16 R12, R12, R6.reuse, R16 ;  /* 0x000000060c0c723c */ /* 0x084fe60000041810 */
[----:B------:R-:W5:Y:S04]  /*22940*/  LDL.LU.64 R18, [R1+0x3f90] ;  /* 0x003f900001127983 */ /* 0x000f680000300a00 */
[----:B------:R-:W5:Y:S11]  /*22950*/  LDL.LU.64 R16, [R1+0x3f88] ;  /* 0x003f880001107983 */ /* 0x000f760000300a00 */
[----:B------:R-:W-:Y:S05]  /*22960*/  @!UPT UIADD3 URZ, URZ, URZ, URZ ;  /* 0x0000003f3f3ff290 */ /* 0x000fea000fffe03f */
[----:B------:R0:W-:Y:S04]  /*22970*/  STL.64 [R1+0x140], R12 ;  /* 0x0001400c01007387 */ /* 0x0001e80000100a00 */
[----:B------:R1:W-:Y:S04]  /*22980*/  STL.64 [R1+0x148], R14 ;  /* 0x0001480e01007387 */ /* 0x0003e80000100a00 */
[----:B0-----:R-:W2:Y:S04]  /*22990*/  LDL.LU R12, [R1+0x20] ;  /* 0x00002000010c7983 */ /* 0x001ea80000300800 */
[----:B------:R-:W2:Y:S04]  /*229a0*/  LDL.LU R13, [R1+0x24] ;  /* 0x00002400010d7983 */ /* 0x000ea80000300800 */
[----:B-1----:R-:W2:Y:S04]  /*229b0*/  LDL.LU R14, [R1+0x28] ;  /* 0x00002800010e7983 */ /* 0x002ea80000300800 */
[----:B------:R-:W2:Y:S01]  /*229c0*/  LDL.LU R15, [R1+0x2c] ;  /* 0x00002c00010f7983 */ /* 0x000ea20000300800 */
[-C--:B-----5:R-:W-:Y:S03]  /*229d0*/  HMMA.16816.F32.BF16 R16, R16, R6.reuse, R20 ;  /* 0x000000061010723c */ /* 0x0a0fe60000041814 */
[----:B------:R-:W3:Y:S04]  /*229e0*/  LDL.LU.64 R22, [R1+0x3f80] ;  /* 0x003f800001167983 */ /* 0x000ee80000300a00 */
[----:B------:R-:W3:Y:S01]  /*229f0*/  LDL.LU.64 R20, [R1+0x3f78] ;  /* 0x003f780001147983 */ /* 0x000ee20000300a00 */
[----:B------:R-:W-:Y:S11]  /*22a00*/  MOV R26, R29 ;  /* 0x0000001d001a7202 */ /* 0x000ff60000000f00 */
[----:B------:R-:W-:Y:S04]  /*22a10*/  @!UPT UIADD3 URZ, URZ, URZ, URZ ;  /* 0x0000003f3f3ff290 */ /* 0x000fe8000fffe03f */
[----:B------:R0:W-:Y:S04]  /*22a20*/  STL.64 [R1+0x110], R16 ;  /* 0x0001101001007387 */ /* 0x0001e80000100a00 */
[----:B------:R1:W-:Y:S04]  /*22a30*/  STL.64 [R1+0x118], R18 ;  /* 0x0001181201007387 */ /* 0x0003e80000100a00 */
[----:B0-----:R-:W2:Y:S04]  /*22a40*/  LDL.LU R16, [R1+0x40] ;  /* 0x0000400001107983 */ /* 0x001ea80000300800 */
[----:B------:R-:W2:Y:S04]  /*22a50*/  LDL.LU R17, [R1+0x44] ;  /* 0x0000440001117983 */ /* 0x000ea80000300800 */
[----:B-1----:R-:W2:Y:S04]  /*22a60*/  LDL.LU R18, [R1+0x48] ;  /* 0x0000480001127983 */ /* 0x002ea80000300800 */
[----:B------:R-:W2:Y:S01]  /*22a70*/  LDL.LU R19, [R1+0x4c] ;  /* 0x00004c0001137983 */ /* 0x000ea20000300800 */
[----:B---3--:R-:W-:Y:S03]  /*22a80*/  HMMA.16816.F32.BF16 R20, R20, R6, R24 ;  /* 0x000000061414723c */ /* 0x008fe60000041818 */
[----:B------:R-:W3:Y:S04]  /*22a90*/  LDL.LU.64 R26, [R1+0x3f70] ;  /* 0x003f7000011a7983 */ /* 0x000ee80000300a00 */
[----:B------:R-:W2:Y:S11]  /*22aa0*/  LDL.LU.64 R24, [R1+0x3f68] ;  /* 0x003f680001187983 */ /* 0x000eb60000300a00 */
[----:B------:R-:W-:Y:S05]  /*22ab0*/  @!UPT UIADD3 URZ, URZ, URZ, URZ ;  /* 0x0000003f3f3ff290 */ /* 0x000fea000fffe03f */
[----:B------:R0:W-:Y:S04]  /*22ac0*/  STL.64 [R1+0xd0], R20 ;  /* 0x0000d01401007387 */ /* 0x0001e80000100a00 */
[----:B------:R1:W-:Y:S04]  /*22ad0*/  STL.64 [R1+0xd8], R22 ;  /* 0x0000d81601007387 */ /* 0x0003e80000100a00 */
[----:B0-----:R-:W5:Y:S04]  /*22ae0*/  LDL.LU R20, [R1+0x80] ;  /* 0x0000800001147983 */ /* 0x001f680000300800 */
[----:B------:R-:W5:Y:S04]  /*22af0*/  LDL.LU R21, [R1+0x84] ;  /* 0x0000840001157983 */ /* 0x000f680000300800 */
[----:B-1----:R-:W5:Y:S04]  /*22b00*/  LDL.LU R22, [R1+0x88] ;  /* 0x0000880001167983 */ /* 0x002f680000300800 */
[----:B------:R-:W5:Y:S04]  /*22b10*/  LDL.LU R23, [R1+0x8c] ;  /* 0x00008c0001177983 */ /* 0x000f680000300800 */
[----:B------:R-:W5:Y:S04]  /*22b20*/  LDL.LU R6, [R1+0x38] ;  /* 0x0000380001067983 */ /* 0x000f680000300800 */
[----:B------:R-:W5:Y:S01]  /*22b30*/  LDL.LU R7, [R1+0x3c] ;  /* 0x00003c0001077983 */ /* 0x000f620000300800 */
[----:B------:R-:W-:Y:S01]  /*22b40*/  IMAD.MOV.U32 R29, RZ, RZ, R9 ;  /* 0x000000ffff1d7224 */ /* 0x000fe200078e0009 */
[----:B------:R-:W-:Y:S01]  /*22b50*/  MOV R3, R10 ;  /* 0x0000000a00037202 */ /* 0x000fe20000000f00 */
[-C--:B--2---:R-:W-:Y:S08]  /*22b60*/  HMMA.16816.F32.BF16 R16, R12, R24.reuse, R16 ;  /* 0x000000180c10723c */ /* 0x084ff00000041810 */
[----:B-----5:R-:W-:Y:S01]  /*22b70*/  HMMA.16816.F32.BF16 R20, R4, R24, R20 ;  /* 0x000000180414723c */ /* 0x020fe20000041814 */
[----:B------:R-:W0:Y:S02]  /*22b80*/  LDSM.16.MT88.4 R4, [R2+0x8100] ;  /* 0x008100000204783b */ /* 0x000e240000004200 */
[----:B0-----:R-:W-:Y:S01]  /*22b90*/  IMAD.MOV.U32 R15, RZ, RZ, R4 ;  /* 0x000000ffff0f7224 */ /* 0x001fe200078e0004 */
[----:B------:R-:W-:Y:S01]  /*22ba0*/  MOV R14, R5 ;  /* 0x00000005000e7202 */ /* 0x000fe20000000f00 */
[----:B------:R-:W-:Y:S01]  /*22bb0*/  IMAD.MOV.U32 R12, RZ, RZ, R7 ;  /* 0x000000ffff0c7224 */ /* 0x000fe200078e0007 */
[----:B------:R-:W-:-:S02]  /*22bc0*/  MOV R13, R6 ;  /* 0x00000006000d7202 */ /* 0x000fc40000000f00 */
[----:B------:R-:W0:Y:S11]  /*22bd0*/  LDSM.16.MT88.4 R4, [R2+0x8180] ;  /* 0x008180000204783b */ /* 0x000e360000004200 */
[----:B------:R-:W-:Y:S04]  /*22be0*/  @!UPT UIADD3 URZ, URZ, URZ, URZ ;  /* 0x0000003f3f3ff290 */ /* 0x000fe8000fffe03f */
[----:B------:R-:W-:Y:S04]  /*22bf0*/  STL.64 [R1+0xb0], R20 ;  /* 0x0000b01401007387 */ /* 0x000fe80000100a00 */
[----:B------:R-:W-:Y:S04]  /*22c00*/  STL.64 [R1+0xb8], R22 ;  /* 0x0000b81601007387 */ /* 0x000fe80000100a00 */
[----:B------:R-:W-:Y:S04]  /*22c10*/  STL.64 [R1+0x90], R16 ;  /* 0x0000901001007387 */ /* 0x000fe80000100a00 */
[----:B------:R0:W-:Y:S02]  /*22c20*/  STL.64 [R1+0x98], R18 ;  /* 0x0000981201007387 */ /* 0x0001e40000100a00 */
[----:B0-----:R-:W-:Y:S01]  /*22c30*/  MOV R19, R4 ;  /* 0x0000000400137202 */ /* 0x001fe20000000f00 */
[----:B------:R-:W-:Y:S01]  /*22c40*/  IMAD.MOV.U32 R17, RZ, RZ, R6 ;  /* 0x000000ffff117224 */ /* 0x000fe200078e0006 */
[----:B------:R-:W-:-:S02]  /*22c50*/  MOV R18, R5 ;  /* 0x0000000500127202 */ /* 0x000fc40000000f00 */
[----:B------:R-:W-:Y:S02]  /*22c60*/  MOV R16, R7 ;  /* 0x0000000700107202 */ /* 0x000fe40000000f00 */
[----:B----4-:R-:W0:Y:S02]  /*22c70*/  LDSM.16.MT88.4 R4, [R11+0x8000] ;  /* 0x008000000b04783b */ /* 0x010e240000004200 */
[----:B0-----:R-:W-:Y:S01]  /*22c80*/  MOV R20, R4 ;  /* 0x0000000400147202 */ /* 0x001fe20000000f00 */
[----:B------:R-:W-:Y:S01]  /*22c90*/  IMAD.MOV.U32 R10, RZ, RZ, R5 ;  /* 0x000000ffff0a7224 */ /* 0x000fe200078e0005 */
[----:B------:R-:W-:Y:S02]  /*22ca0*/  MOV R9, R6 ;  /* 0x0000000600097202 */ /* 0x000fe40000000f00 */
[----:B------:R-:W-:Y:S02]  /*22cb0*/  MOV R8, R7 ;  /* 0x0000000700087202 */ /* 0x000fe40000000f00 */
[----:B------:R-:W0:Y:S02]  /*22cc0*/  LDSM.16.MT88.4 R4, [R11+0x8080] ;  /* 0x008080000b04783b */ /* 0x000e240000004200 */
        /* <DEDUP_REMOVED lines=11> */
[----:B------:R-:W2:Y:S04]  /*22d80*/  LDL.LU R28, [R1+0x3f60] ;  /* 0x003f6000011c7983 */ /* 0x000ea80000300800 */
[----:B------:R0:W-:Y:S04]  /*22d90*/  STL.64 [R1+0x3f08], R6 ;  /* 0x003f080601007387 */ /* 0x0001e80000100a00 */
[----:B------:R1:W-:Y:S01]  /*22da0*/  STL.64 [R1+0x3f00], R4 ;  /* 0x003f000401007387 */ /* 0x0003e20000100a00 */
[----:B0-----:R-:W-:-:S02]  /*22db0*/  MOV R6, R9 ;  /* 0x0000000900067202 */ /* 0x001fc40000000f00 */
[----:B------:R-:W-:Y:S01]  /*22dc0*/  MOV R7, R8 ;  /* 0x0000000800077202 */ /* 0x000fe20000000f00 */
[----:B-1----:R-:W-:Y:S02]  /*22dd0*/  IMAD.MOV.U32 R5, RZ, RZ, R10 ;  /* 0x000000ffff057224 */ /* 0x002fe400078e000a */
[----:B------:R-:W0:Y:S01]  /*22de0*/  LDSM.16.MT88.4 R8, [R11+0x8180] ;  /* 0x008180000b08783b */ /* 0x000e220000004200 */
[----:B------:R-:W-:-:S03]  /*22df0*/  MOV R4, R20 ;  /* 0x0000001400047202 */ /* 0x000fc60000000f00 */
[----:B------:R1:W-:Y:S04]  /*22e00*/  STL.64 [R1+0x3f28], R6 ;  /* 0x003f280601007387 */ /* 0x0003e80000100a00 */
[----:B------:R4:W-:Y:S04]  /*22e10*/  STL.64 [R1+0x3f20], R4 ;  /* 0x003f200401007387 */ /* 0x0009e80000100a00 */
[----:B---3--:R-:W-:Y:S01]  /*22e20*/  LDSM.16.MT88.4 R20, [R27+0x8100] ;  /* 0x008100001b14783b */ /* 0x008fe20000004200 */
[----:B-1----:R-:W-:Y:S01]  /*22e30*/  MOV R6, R17 ;  /* 0x0000001100067202 */ /* 0x002fe20000000f00 */
[----:B------:R-:W-:-:S02]  /*22e40*/  IMAD.MOV.U32 R7, RZ, RZ, R16 ;  /* 0x000000ffff077224 */ /* 0x000fc400078e0010 */
[----:B----4-:R-:W-:Y:S01]  /*22e50*/  IMAD.MOV.U32 R4, RZ, RZ, R19 ;  /* 0x000000ffff047224 */ /* 0x010fe200078e0013 */
[----:B------:R-:W-:Y:S02]  /*22e60*/  MOV R5, R18 ;  /* 0x0000001200057202 */ /* 0x000fe40000000f00 */
[----:B------:R-:W-:Y:S04]  /*22e70*/  STL.64 [R1+0x3f48], R6 ;  /* 0x003f480601007387 */ /* 0x000fe80000100a00 */
[----:B------:R-:W-:Y:S04]  /*22e80*/  STL.64 [R1+0x3f40], R4 ;  /* 0x003f400401007387 */ /* 0x000fe80000100a00 */
[----:B------:R-:W-:Y:S04]  /*22e90*/  LDSM.16.MT88.4 R16, [R27+0x8080] ;  /* 0x008080001b10783b */ /* 0x000fe80000004200 */
[----:B0-----:R-:W-:Y:S04]  /*22ea0*/  STL.64 [R1+0x3ed8], R10 ;  /* 0x003ed80a01007387 */ /* 0x001fe80000100a00 */
        /* <DEDUP_REMOVED lines=22> */
[----:B------:R-:W4:Y:S01]  /*23010*/  LDL.LU R11, [R1+0x13c] ;  /* 0x00013c00010b7983 */ /* 0x000f220000300800 */
[----:B------:R-:W-:Y:S01]  /*23020*/  MOV R4, R15 ;  /* 0x0000000f00047202 */ /* 0x000fe20000000f00 */
[----:B------:R-:W-:Y:S01]  /*23030*/  IMAD.MOV.U32 R6, RZ, RZ, R13 ;  /* 0x000000ffff067224 */ /* 0x000fe200078e000d */
[----:B------:R-:W-:-:S02]  /*23040*/  MOV R5, R14 ;  /* 0x0000000e00057202 */ /* 0x000fc40000000f00 */
[----:B------:R-:W-:Y:S02]  /*23050*/  MOV R7, R12 ;  /* 0x0000000c00077202 */ /* 0x000fe40000000f00 */
[----:B------:R-:W0:Y:S04]  /*23060*/  LDSM.16.MT88.4 R12, [R27+0x8000] ;  /* 0x008000001b0c783b */ /* 0x000e280000004200 */
[----:B----4-:R-:W-:Y:S04]  /*23070*/  STL.64 [R1+0x3f58], R10 ;  /* 0x003f580a01007387 */ /* 0x010fe80000100a00 */
[----:B---3--:R1:W-:Y:S04]  /*23080*/  STL.64 [R1+0x3f50], R8 ;  /* 0x003f500801007387 */ /* 0x0083e80000100a00 */
[----:B-1----:R-:W3:Y:S04]  /*23090*/  LDL.LU R8, [R1+0x170] ;  /* 0x0001700001087983 */ /* 0x002ee80000300800 */
[----:B------:R-:W3:Y:S04]  /*230a0*/  LDL.LU R9, [R1+0x174] ;  /* 0x0001740001097983 */ /* 0x000ee80000300800 */
[----:B------:R-:W3:Y:S04]  /*230b0*/  LDL.LU R10, [R1+0x178] ;  /* 0x00017800010a7983 */ /* 0x000ee80000300800 */
[----:B------:R-:W3:Y:S04]  /*230c0*/  LDL.LU R11, [R1+0x17c] ;  /* 0x00017c00010b7983 */ /* 0x000ee80000300800 */
[----:B0-----:R-:W-:Y:S04]  /*230d0*/  STL.64 [R1+0x3ec0], R14 ;  /* 0x003ec00e01007387 */ /* 0x001fe80000100a00 */
        /* <DEDUP_REMOVED lines=10> */
[----:B------:R-:W5:Y:S01]  /*23180*/  LDL.LU R19, [R1+0xac] ;  /* 0x0000ac0001137983 */ /* 0x000f620000300800 */
[-C--:B---3--:R-:W-:Y:S03]  /*23190*/  HMMA.16816.F32.BF16 R4, R4, R24.reuse, R8 ;  /* 0x000000180404723c */ /* 0x088fe60000041808 */
[----:B------:R-:W3:Y:S04]  /*231a0*/  LDL.LU.64 R10, [R1+0x3f58] ;  /* 0x003f5800010a7983 */ /* 0x000ee80000300a00 */
[----:B------:R-:W3:Y:S11]  /*231b0*/  LDL.LU.64 R8, [R1+0x3f50] ;  /* 0x003f500001087983 */ /* 0x000ef60000300a00 */
[----:B------:R-:W-:Y:S05]  /*231c0*/  @!UPT UIADD3 URZ, URZ, URZ, URZ ;  /* 0x0000003f3f3ff290 */ /* 0x000fea000fffe03f */
[----:B------:R-:W-:Y:S04]  /*231d0*/  STL.64 [R1+0x50], R4 ;  /* 0x0000500401007387 */ /* 0x000fe80000100a00 */
[----:B------:R0:W-:Y:S04]  /*231e0*/  STL.64 [R1+0x58], R6 ;  /* 0x0000580601007387 */ /* 0x0001e80000100a00 */
[----:B0-----:R-:W3:Y:S04]  /*231f0*/  LDL.LU.64 R6, [R1+0x3f48] ;  /* 0x003f480001067983 */ /* 0x001ee80000300a00 */
[----:B------:R-:W3:Y:S02]  /*23200*/  LDL.LU.64 R4, [R1+0x3f40] ;  /* 0x003f400001047983 */ /* 0x000ee40000300a00 */
[-C--:B---3--:R-:W-:Y:S02]  /*23210*/  HMMA.16816.F32.BF16 R4, R4, R24.reuse, R8 ;  /* 0x000000180404723c */ /* 0x088fe40000041808 */
[----:B------:R-:W3:Y:S04]  /*23220*/  LDL.LU.64 R10, [R1+0x3f38] ;  /* 0x003f3800010a7983 */ /* 0x000ee80000300a00 */
[----:B------:R-:W3:Y:S11]  /*23230*/  LDL.LU.64 R8, [R1+0x3f30] ;  /* 0x003f300001087983 */ /* 0x000ef60000300a00 */
[----:B------:R-:W-:Y:S06]  /*23240*/  @!UPT UIADD3 URZ, URZ, URZ, URZ ;  /* 0x0000003f3f3ff290 */ /* 0x000fec000fffe03f */
        /* <DEDUP_REMOVED lines=20> */
[----:B---3--:R-:W-:Y:S02]  /*23390*/  HMMA.16816.F32.BF16 R4, R4, R24, R8 ;  /* 0x000000180404723c */ /* 0x008fe40000041808 */
[----:B------:R-:W4:Y:S04]  /*233a0*/  LDL.LU.64 R10, [R1+0x3ed8] ;  /* 0x003ed800010a7983 */ /* 0x000f280000300a00 */
[----:B------:R-:W4:Y:S11]  /*233b0*/  LDL.LU.64 R8, [R1+0x3ed0] ;  /* 0x003ed00001087983 */ /* 0x000f360000300a00 */
[----:B------:R-:W-:Y:S06]  /*233c0*/  @!UPT UIADD3 URZ, URZ, URZ, URZ ;  /* 0x0000003f3f3ff290 */ /* 0x000fec000fffe03f */
[----:B------:R0:W-:Y:S04]  /*233d0*/  STL.64 [R1+0x100], R4 ;  /* 0x0001000401007387 */ /* 0x0001e80000100a00 */
[----:B------:R2:W-:Y:S04]  /*233e0*/  STL.64 [R1+0x108], R6 ;  /* 0x0001080601007387 */ /* 0x0005e80000100a00 */
[----:B0-----:R-:W3:Y:S04]  /*233f0*/  LDL.LU R4, [R1+0x60] ;  /* 0x0000600001047983 */ /* 0x001ee80000300800 */
[----:B------:R-:W3:Y:S01]  /*23400*/  LDL.LU R5, [R1+0x64] ;  /* 0x0000640001057983 */ /* 0x000ee20000300800 */
[----:B--2---:R-:W-:-:S03]  /*23410*/  MOV R7, R28 ;  /* 0x0000001c00077202 */ /* 0x004fc60000000f00 */
[----:B------:R-:W3:Y:S04]  /*23420*/  LDL.LU R6, [R1+0x68] ;  /* 0x0000680001067983 */ /* 0x000ee80000300800 */
[----:B------:R-:W2:Y:S01]  /*23430*/  LDL.LU R28, [R1+0x3ec8] ;  /* 0x003ec800011c7983 */ /* 0x000ea20000300800 */
[-C--:B----4-:R-:W-:Y:S03]  /*23440*/  HMMA.16816.F32.BF16 R8, R8, R24.reuse, R12 ;  /* 0x000000180808723c */ /* 0x090fe6000004180c */
[----:B------:R-:W5:Y:S04]  /*23450*/  LDL.LU.64 R14, [R1+0x3ec0] ;  /* 0x003ec000010e7983 */ /* 0x000f680000300a00 */
[----:B------:R-:W5:Y:S11]  /*23460*/  LDL.LU.64 R12, [R1+0x3eb8] ;  /* 0x003eb800010c7983 */ /* 0x000f760000300a00 */
[----:B------:R-:W-:Y:S05]  /*23470*/  @!UPT UIADD3 URZ, URZ, URZ, URZ ;  /* 0x0000003f3f3ff290 */ /* 0x000fea000fffe03f */
[----:B------:R0:W-:Y:S04]  /*23480*/  STL.64 [R1+0xe0], R8 ;  /* 0x0000e00801007387 */ /* 0x0001e80000100a00 */
[----:B------:R1:W-:Y:S04]  /*23490*/  STL.64 [R1+0xe8], R10 ;  /* 0x0000e80a01007387 */ /* 0x0003e80000100a00 */
[----:B0-----:R-:W4:Y:S04]  /*234a0*/  LDL.LU R8, [R1+0x70] ;  /* 0x0000700001087983 */ /* 0x001f280000300800 */
[----:B------:R-:W4:Y:S04]  /*234b0*/  LDL.LU R9, [R1+0x74] ;  /* 0x0000740001097983 */ /* 0x000f280000300800 */
[----:B-1----:R-:W4:Y:S04]  /*234c0*/  LDL.LU R10, [R1+0x78] ;  /* 0x00007800010a7983 */ /* 0x002f280000300800 */
[----:B------:R-:W4:Y:S01]  /*234d0*/  LDL.LU R11, [R1+0x7c] ;  /* 0x00007c00010b7983 */ /* 0x000f220000300800 */
[-C--:B-----5:R-:W-:Y:S03]  /*234e0*/  HMMA.16816.F32.BF16 R12, R12, R24.reuse, R16 ;  /* 0x000000180c0c723c */ /* 0x0a0fe60000041810 */
[----:B------:R-:W4:Y:S04]  /*234f0*/  LDL.LU.64 R18, [R1+0x3eb0] ;  /* 0x003eb00001127983 */ /* 0x000f280000300a00 */
[----:B------:R-:W4:Y:S01]  /*23500*/  LDL.LU.64 R16, [R1+0x3ea8] ;  /* 0x003ea80001107983 */ /* 0x000f220000300a00 */
[-C--:B---3--:R-:W-:Y:S03]  /*23510*/  HMMA.16816.F32.BF16 R4, R20, R24.reuse, R4 ;  /* 0x000000181404723c */ /* 0x088fe60000041804 */
[----:B------:R0:W1:Y:S11]  /*23520*/  LDSM.16.MT88.4 R20, [R27+0x8180] ;  /* 0x008180001b14783b */ /* 0x0000760000004200 */
[----:B------:R-:W-:Y:S01]  /*23530*/  @!UPT UIADD3 URZ, URZ, URZ, URZ ;  /* 0x0000003f3f3ff290 */ /* 0x000fe2000fffe03f */
[----:B------:R-:W-:Y:S04]  /*23540*/  STL.64 [R1+0xc0], R12 ;  /* 0x0000c00c01007387 */ /* 0x000fe80000100a00 */
[----:B------:R-:W-:Y:S04]  /*23550*/  STL.64 [R1+0xc8], R14 ;  /* 0x0000c80e01007387 */ /* 0x000fe80000100a00 */
[----:B--2---:R-:W2:Y:S01]  /*23560*/  LDSM.16.MT88.4 R12, [R28+0x8080] ;  /* 0x008080001c0c783b */ /* 0x004ea20000004200 */
[----:B----4-:R-:W-:Y:S03]  /*23570*/  HMMA.16816.F32.BF16 R8, R16, R24, R8 ;  /* 0x000000181008723c */ /* 0x010fe60000041808 */
[----:B------:R-:W-:Y:S11]  /*23580*/  LDSM.16.MT88.4 R16, [R28+0x8000] ;  /* 0x008000001c10783b */ /* 0x000ff60000004200 */
[----:B------:R-:W-:Y:S09]  /*23590*/  @!UPT UIADD3 URZ, URZ, URZ, URZ ;  /* 0x0000003f3f3ff290 */ /* 0x000ff2000fffe03f */
[----:B------:R-:W-:Y:S04]  /*235a0*/  STL.64 [R1+0xa0], R8 ;  /* 0x0000a00801007387 */ /* 0x000fe80000100a00 */
[----:B------:R-:W-:Y:S04]  /*235b0*/  STL.64 [R1+0xa8], R10 ;  /* 0x0000a80a01007387 */ /* 0x000fe80000100a00 */
[----:B0-----:R-:W3:Y:S04]  /*235c0*/  LDL.LU R27, [R1+0x3ea0] ;  /* 0x003ea000011b7983 */ /* 0x001ee80000300800 */
[----:B------:R-:W-:Y:S04]  /*235d0*/  STL.64 [R1+0x80], R4 ;  /* 0x0000800401007387 */ /* 0x000fe80000100a00 */
[----:B------:R-:W-:Y:S04]  /*235e0*/  STL.64 [R1+0x88], R6 ;  /* 0x0000880601007387 */ /* 0x000fe80000100a00 */
[----:B------:R-:W0:Y:S04]  /*235f0*/  LDSM.16.MT88.4 R8, [R28+0x8100] ;  /* 0x008100001c08783b */ /* 0x000e280000004200 */
[----:B-1----:R-:W-:Y:S04]  /*23600*/  STL.64 [R1+0x3e98], R22 ;  /* 0x003e981601007387 */ /* 0x002fe80000100a00 */
[----:B------:R-:W-:Y:S04]  /*23610*/  STL.64 [R1+0x3e90], R20 ;  /* 0x003e901401007387 */ /* 0x000fe80000100a00 */
[----:B--2---:R-:W-:Y:S04]  /*23620*/  STL [R1+0x3e7c], R12 ;  /* 0x003e7c0c01007387 */ /* 0x004fe80000100800 */
[----:B------:R-:W-:Y:S04]  /*23630*/  STL [R1+0x3e78], R13 ;  /* 0x003e780d01007387 */ /* 0x000fe80000100800 */
[----:B------:R-:W1:Y:S04]  /*23640*/  LDSM.16.MT88.4 R4, [R28+0x8180] ;  /* 0x008180001c04783b */ /* 0x000e680000004200 */
[----:B------:R-:W-:Y:S04]  /*23650*/  STL [R1+0x3e74], R14 ;  /* 0x003e740e01007387 */ /* 0x000fe80000100800 */
[----:B------:R-:W-:Y:S04]  /*23660*/  STL [R1+0x3e70], R15 ;  /* 0x003e700f01007387 */ /* 0x000fe80000100800 */
[----:B------:R-:W-:Y:S04]  /*23670*/  LDSM.16.MT88.4 R20, [R2+0xa000] ;  /* 0x00a000000214783b */ /* 0x000fe80000004200 */
[----:B------:R-:W2:Y:S04]  /*23680*/  LDSM.16.MT88.4 R12, [R2+0xa080] ;  /* 0x00a08000020c783b */ /* 0x000ea80000004200 */
[----:B0-----:R-:W-:Y:S04]  /*23690*/  STL.64 [R1+0x3e68], R10 ;  /* 0x003e680a01007387 */ /* 0x001fe80000100a00 */
[----:B------:R0:W-:Y:S04]  /*236a0*/  STL.64 [R1+0x3e60], R8 ;  /* 0x003e600801007387 */ /* 0x0001e80000100a00 */
[----:B0-----:R-:W4:Y:S04]  /*236b0*/  LDL.LU R8, [R1+0x160] ;  /* 0x0001600001087983 */ /* 0x001f280000300800 */
[----:B------:R-:W4:Y:S04]  /*236c0*/  LDL.LU R9, [R1+0x164] ;  /* 0x0001640001097983 */ /* 0x000f280000300800 */
[----:B-1----:R2:W-:Y:S04]  /*236d0*/  STL.64 [R1+0x3e58], R6 ;  /* 0x003e580601007387 */ /* 0x0025e80000100a00 */
[----:B------:R0:W-:Y:S04]  /*236e0*/  STL.64 [R1+0x3e50], R4 ;  /* 0x003e500401007387 */ /* 0x0001e80000100a00 */
[----:B------:R-:W-:Y:S01]  /*236f0*/  STL [R1+0x3e48], R28 ;  /* 0x003e481c01007387 */ /* 0x000fe20000100800 */
[----:B--2---:R-:W-:-:S03]  /*23700*/  MOV R7, R12 ;  /* 0x0000000c00077202 */ /* 0x004fc60000000f00 */
[----:B------:R-:W-:Y:S01]  /*23710*/  STL.64 [R1+0x30], R20 ;  /* 0x0000301401007387 */ /* 0x000fe20000100a00 */
[----:B------:R-:W-:Y:S01]  /*23720*/  IMAD.MOV.U32 R6, RZ, RZ, R13 ;  /* 0x000000ffff067224 */ /* 0x000fe200078e000d */
[----:B0-----:R-:W-:Y:S02]  /*23730*/  MOV R5, R14 ;  /* 0x0000000e00057202 */ /* 0x001fe40000000f00 */
[----:B------:R-:W-:Y:S01]  /*23740*/  STL.64 [R1+0x38], R22 ;  /* 0x0000381601007387 */ /* 0x000fe20000100a00 */
[----:B------:R-:W-:-:S03]  /*23750*/  MOV R4, R15 ;  /* 0x0000000f00047202 */ /* 0x000fc60000000f00 */
[----:B------:R-:W0:Y:S04]  /*23760*/  LDSM.16.MT88.4 R12, [R2+0xa100] ;  /* 0x00a10000020c783b */ /* 0x000e280000004200 */
[----:B------:R-:W1:Y:S01]  /*23770*/  LDSM.16.MT88.4 R20, [R2+0xa180] ;  /* 0x00a180000214783b */ /* 0x000e620000004200 */
[----:B------:R-:W-:Y:S02]  /*23780*/  MOV R11, R26 ;  /* 0x0000001a000b7202 */ /* 0x000fe40000000f00 */
[----:B0-----:R-:W-:Y:S01]  /*23790*/  MOV R26, R14 ;  /* 0x0000000e001a7202 */ /* 0x001fe20000000f00 */
[----:B------:R-:W-:Y:S01]  /*237a0*/  IMAD.MOV.U32 R28, RZ, RZ, R13 ;  /* 0x000000ffff1c7224 */ /* 0x000fe200078e000d */
[----:B------:R0:W-:Y:S01]  /*237b0*/  STL [R1+0x10], R12 ;  /* 0x0000100c01007387 */ /* 0x0001e20000100800 */
[----:B-1----:R-:W-:-:S02]  /*237c0*/  MOV R14, R22 ;  /* 0x00000016000e7202 */ /* 0x002fc40000000f00 */
[----:B------:R-:W-:Y:S01]  /*237d0*/  MOV R13, R21 ;  /* 0x00000015000d7202 */ /* 0x000fe20000000f00 */
[----:B0-----:R-:W-:Y:S02]  /*237e0*/  IMAD.MOV.U32 R12, RZ, RZ, R20 ;  /* 0x000000ffff0c7224 */ /* 0x001fe400078e0014 */
[----:B---3--:R-:W-:Y:S01]  /*237f0*/  IMAD.MOV.U32 R10, RZ, RZ, R27 ;  /* 0x000000ffff0a7224 */ /* 0x008fe200078e001b */
[----:B------:R-:W-:Y:S01]  /*23800*/  MOV R27, R15 ;  /* 0x0000000f001b7202 */ /* 0x000fe20000000f00 */
[----:B------:R-:W-:Y:S02]  /*23810*/  IMAD.MOV.U32 R15, RZ, RZ, R23 ;  /* 0x000000ffff0f7224 */ /* 0x000fe400078e0017 */
[----:B------:R-:W4:Y:S04]  /*23820*/  LDL.LU.64 R22, [R1+0x3e98] ;  /* 0x003e980001167983 */ /* 0x000f280000300a00 */
[----:B------:R-:W4:Y:S04]  /*23830*/  LDL.LU.64 R20, [R1+0x3e90] ;  /* 0x003e900001147983 */ /* 0x000f280000300a00 */
[----:B------:R-:W-:Y:S04]  /*23840*/  STL.64 [R1+0x3e88], R14 ;  /* 0x003e880e01007387 */ /* 0x000fe80000100a00 */
[----:B------:R0:W-:Y:S04]  /*23850*/  STL.64 [R1+0x3e80], R12 ;  /* 0x003e800c01007387 */ /* 0x0001e80000100a00 */
[----:B0-----:R-:W2:Y:S04]  /*23860*/  LDL.LU R12, [R1+0x150] ;  /* 0x00015000010c7983 */ /* 0x001ea80000300800 */
[----:B------:R-:W-:Y:S01]  /*23870*/  STL [R1+0x3d60], R2 ;  /* 0x003d600201007387 */ /* 0x000fe20000100800 */
[----:B----4-:R-:W-:Y:S11]  /*23880*/  HMMA.16816.F32.BF16 R8, R20, R24, R8 ;  /* 0x000000181408723c */ /* 0x010ff60000041808 */
[----:B------:R-:W-:Y:S11]  /*23890*/  @!UPT UIADD3 URZ, URZ, URZ, URZ ;  /* 0x0000003f3f3ff290 */ /* 0x000ff6000fffe03f */
[----:B------:R-:W-:Y:S01]  /*238a0*/  @!UPT UIADD3 URZ, URZ, URZ, URZ ;  /* 0x0000003f3f3ff290 */ /* 0x000fe2000fffe03f */
[----:B------:R-:W-:Y:S04]  /*238b0*/  STL [R1+0x70], R8 ;  /* 0x0000700801007387 */ /* 0x000fe80000100800 */
[----:B------:R-:W3:Y:S04]  /*238c0*/  LDL R22, [R1+0xbfc] ;  /* 0x000bfc0001167983 */ /* 0x000ee80000100800 */
[----:B------:R-:W3:Y:S01]  /*238d0*/  LDL R23, [R1+0xbf8] ;  /* 0x000bf80001177983 */ /* 0x000ee20000100800 */
[----:B------:R-:W-:Y:S01]  /*238e0*/  MOV R21, R6 ;  /* 0x0000000600157202 */ /* 0x000fe20000000f00 */
[----:B------:R-:W-:Y:S01]  /*238f0*/  IMAD.MOV.U32 R15, RZ, RZ, R0 ;  /* 0x000000ffff0f7224 */ /* 0x000fe200078e0000 */
[----:B------:R-:W-:-:S02]  /*23900*/  MOV R20, R7 ;  /* 0x0000000700147202 */ /* 0x000fc40000000f00 */
[----:B------:R-:W-:Y:S02]  /*23910*/  MOV R13, R29 ;  /* 0x0000001d000d7202 */ /* 0x000fe40000000f00 */
[----:B------:R-:W-:Y:S02]  /*23920*/  MOV R0, R9 ;  /* 0x0000000900007202 */ /* 0x000fe40000000f00 */
[----:B------:R-:W-:Y:S01]  /*23930*/  MOV R14, R3 ;  /* 0x00000003000e7202 */ /* 0x000fe20000000f00 */
[----:B------:R-:W-:Y:S01]  /*23940*/  IMAD.MOV.U32 R3, RZ, RZ, R11 ;  /* 0x000000ffff037224 */ /* 0x000fe200078e000b */
[----:B------:R-:W-:Y:S01]  /*23950*/  MOV R29, R10 ;  /* 0x0000000a001d7202 */ /* 0x000fe20000000f00 */
[----:B---3--:R0:W-:Y:S02]  /*23960*/  STL.64 [R1+0x3df8], R22 ;  /* 0x003df81601007387 */ /* 0x0081e40000100a00 */
[----:B0-----:R-:W-:Y:S01]  /*23970*/  MOV R23, R4 ;  /* 0x0000000400177202 */ /* 0x001fe20000000f00 */
[----:B------:R-:W-:Y:S01]  /*23980*/  IMAD.MOV.U32 R22, RZ, RZ, R5 ;  /* 0x000000ffff167224 */ /* 0x000fe200078e0005 */
[----:B------:R-:W3:Y:S04]  /*23990*/  LDL.LU R4, [R1+0x110] ;  /* 0x0001100001047983 */ /* 0x000ee80000300800 */
        /* <DEDUP_REMOVED lines=8> */
[----:B------:R0:W-:Y:S04]  /*23a20*/  STL.64 [R1+0x3e10], R20 ;  /* 0x003e101401007387 */ /* 0x0001e80000100a00 */
[----:B0-----:R-:W5:Y:S04]  /*23a30*/  LDL.LU R20, [R1+0x30] ;  /* 0x0000300001147983 */ /* 0x001f680000300800 */
[----:B------:R-:W5:Y:S04]  /*23a40*/  LDL.LU R21, [R1+0x34] ;  /* 0x0000340001157983 */ /* 0x000f680000300800 */
[----:B------:R-:W3:Y:S04]  /*23a50*/  LDL.LU R22, [R1+0x38] ;  /* 0x0000380001167983 */ /* 0x000ee80000300800 */
[----:B------:R-:W3:Y:S01]  /*23a60*/  LDL.LU R23, [R1+0x3c] ;  /* 0x00003c0001177983 */ /* 0x000ee20000300800 */
[----:B--2---:R-:W-:Y:S03]  /*23a70*/  HMMA.16816.F32.BF16 R16, R16, R24, R12 ;  /* 0x000000181010723c */ /* 0x004fe6000004180c */
[----:B---3--:R-:W-:Y:S04]  /*23a80*/  STL.64 [R1+0x3e38], R22 ;  /* 0x003e381601007387 */ /* 0x008fe80000100a00 */
[----:B-----5:R0:W-:Y:S04]  /*23a90*/  STL.64 [R1+0x3e30], R20 ;  /* 0x003e301401007387 */ /* 0x0201e80000100a00 */
[----:B0-----:R-:W2:Y:S04]  /*23aa0*/  LDL.LU R20, [R1+0xd0] ;  /* 0x0000d00001147983 */ /* 0x001ea80000300800 */
[----:B------:R-:W2:Y:S04]  /*23ab0*/  LDL.LU R21, [R1+0xd4] ;  /* 0x0000d40001157983 */ /* 0x000ea80000300800 */
[----:B------:R-:W2:Y:S04]  /*23ac0*/  LDL.LU R22, [R1+0xd8] ;  /* 0x0000d80001167983 */ /* 0x000ea80000300800 */
[----:B------:R-:W2:Y:S04]  /*23ad0*/  LDL.LU R23, [R1+0xdc] ;  /* 0x0000dc0001177983 */ /* 0x000ea80000300800 */
[----:B------:R-:W3:Y:S04]  /*23ae0*/  LDL.LU.64 R14, [R1+0x3e88] ;  /* 0x003e8800010e7983 */ /* 0x000ee80000300a00 */
[----:B------:R-:W5:Y:S01]  /*23af0*/  LDL.LU.64 R12, [R1+0x3e80] ;  /* 0x003e8000010c7983 */ /* 0x000f620000300a00 */
[----:B------:R-:W-:-:S03]  /*23b00*/  MOV R2, R19 ;  /* 0x0000001300027202 */ /* 0x000fc60000000f00 */
[----:B------:R-:W-:Y:S04]  /*23b10*/  STL.64 [R1+0x60], R16 ;  /* 0x0000601001007387 */ /* 0x000fe80000100a00 */
[----:B------:R3:W-:Y:S02]  /*23b20*/  STL [R1+0x68], R18 ;  /* 0x0000681201007387 */ /* 0x0007e40000100800 */
[----:B---3--:R-:W-:Y:S01]  /*23b30*/  MOV R18, R14 ;  /* 0x0000000e00127202 */ /* 0x008fe20000000f00 */
[----:B------:R-:W-:Y:S02]  /*23b40*/  IMAD.MOV.U32 R19, RZ, RZ, R15 ;  /* 0x000000ffff137224 */ /* 0x000fe400078e000f */
[----:B-----5:R-:W-:Y:S01]  /*23b50*/  IMAD.MOV.U32 R16, RZ, RZ, R12 ;  /* 0x000000ffff107224 */ /* 0x020fe200078e000c */
[----:B------:R-:W-:Y:S01]  /*23b60*/  MOV R17, R13 ;  /* 0x0000000d00117202 */ /* 0x000fe20000000f00 */
[----:B------:R-:W4:Y:S04]  /*23b70*/  LDL.LU R12, [R1+0x3e7c] ;  /* 0x003e7c00010c7983 */ /* 0x000f280000300800 */
[----:B------:R-:W4:Y:S04]  /*23b80*/  LDL.LU R13, [R1+0x3e78] ;  /* 0x003e7800010d7983 */ /* 0x000f280000300800 */
[----:B------:R-:W4:Y:S04]  /*23b90*/  LDL.LU R14, [R1+0x3e74] ;  /* 0x003e7400010e7983 */ /* 0x000f280000300800 */
[----:B------:R-:W4:Y:S04]  /*23ba0*/  LDL.LU R15, [R1+0x3e70] ;  /* 0x003e7000010f7983 */ /* 0x000f280000300800 */
[----:B------:R-:W-:Y:S04]  /*23bb0*/  STL.64 [R1+0x3e08], R18 ;  /* 0x003e081201007387 */ /* 0x000fe80000100a00 */
[----:B------:R0:W-:Y:S04]  /*23bc0*/  STL.64 [R1+0x3e00], R16 ;  /* 0x003e001001007387 */ /* 0x0001e80000100a00 */
[----:B0-----:R-:W3:Y:S04]  /*23bd0*/  LDL.LU R16, [R1+0x90] ;  /* 0x0000900001107983 */ /* 0x001ee80000300800 */
[----:B------:R-:W3:Y:S04]  /*23be0*/  LDL.LU R17, [R1+0x94] ;  /* 0x0000940001117983 */ /* 0x000ee80000300800 */
[----:B------:R-:W5:Y:S04]  /*23bf0*/  LDL.LU R18, [R1+0x98] ;  /* 0x0000980001127983 */ /* 0x000f680000300800 */
[----:B------:R-:W5:Y:S01]  /*23c00*/  LDL.LU R19, [R1+0x9c] ;  /* 0x00009c0001137983 */ /* 0x000f620000300800 */
[-C--:B----4-:R-:W-:Y:S03]  /*23c10*/  HMMA.16816.F32.BF16 R12, R12, R24.reuse, R8 ;  /* 0x000000180c0c723c */ /* 0x090fe60000041808 */
[----:B-----5:R-:W-:Y:S04]  /*23c20*/  STL.64 [R1+0x3e28], R18 ;  /* 0x003e281201007387 */ /* 0x020fe80000100a00 */
[----:B---3--:R0:W-:Y:S04]  /*23c30*/  STL.64 [R1+0x3e20], R16 ;  /* 0x003e201001007387 */ /* 0x0081e80000100a00 */
[----:B0-----:R-:W3:Y:S04]  /*23c40*/  LDL.LU R16, [R1+0xb0] ;  /* 0x0000b00001107983 */ /* 0x001ee80000300800 */
[----:B------:R-:W3:Y:S04]  /*23c50*/  LDL.LU R17, [R1+0xb4] ;  /* 0x0000b40001117983 */ /* 0x000ee80000300800 */
[----:B------:R-:W3:Y:S04]  /*23c60*/  LDL.LU R18, [R1+0xb8] ;  /* 0x0000b80001127983 */ /* 0x000ee80000300800 */
[----:B------:R-:W3:Y:S04]  /*23c70*/  LDL.LU R19, [R1+0xbc] ;  /* 0x0000bc0001137983 */ /* 0x000ee80000300800 */
[----:B------:R-:W4:Y:S04]  /*23c80*/  LDL.LU.64 R10, [R1+0x3e68] ;  /* 0x003e6800010a7983 */ /* 0x000f280000300a00 */
[----:B------:R-:W4:Y:S04]  /*23c90*/  LDL.LU.64 R8, [R1+0x3e60] ;  /* 0x003e600001087983 */ /* 0x000f280000300a00 */
[----:B------:R0:W-:Y:S04]  /*23ca0*/  STL.64 [R1+0x160], R12 ;  /* 0x0001600c01007387 */ /* 0x0001e80000100a00 */
[----:B------:R1:W-:Y:S04]  /*23cb0*/  STL.64 [R1+0x168], R14 ;  /* 0x0001680e01007387 */ /* 0x0003e80000100a00 */
[----:B0-----:R-:W5:Y:S04]  /*23cc0*/  LDL.LU R12, [R1+0x40] ;  /* 0x00004000010c7983 */ /* 0x001f680000300800 */
[----:B------:R-:W5:Y:S04]  /*23cd0*/  LDL.LU R13, [R1+0x44] ;  /* 0x00004400010d7983 */ /* 0x000f680000300800 */
[----:B-1----:R-:W5:Y:S04]  /*23ce0*/  LDL.LU R14, [R1+0x48] ;  /* 0x00004800010e7983 */ /* 0x002f680000300800 */
[----:B------:R-:W5:Y:S01]  /*23cf0*/  LDL.LU R15, [R1+0x4c] ;  /* 0x00004c00010f7983 */ /* 0x000f620000300800 */
[----:B----4-:R-:W-:Y:S03]  /*23d00*/  HMMA.16816.F32.BF16 R8, R8, R24, R4 ;  /* 0x000000180808723c */ /* 0x010fe60000041804 */
[----:B------:R-:W2:Y:S04]  /*23d10*/  LDL.LU.64 R6, [R1+0x3e58] ;  /* 0x003e580001067983 */ /* 0x000ea80000300a00 */
[----:B------:R-:W2:Y:S11]  /*23d20*/  LDL.LU.64 R4, [R1+0x3e50] ;  /* 0x003e500001047983 */ /* 0x000eb60000300a00 */
[----:B------:R-:W-:Y:S05]  /*23d30*/  @!UPT UIADD3 URZ, URZ, URZ, URZ ;  /* 0x0000003f3f3ff290 */ /* 0x000fea000fffe03f */
[----:B------:R0:W-:Y:S04]  /*23d40*/  STL.64 [R1+0x140], R8 ;  /* 0x0001400801007387 */ /* 0x0001e80000100a00 */
[----:B------:R1:W-:Y:S04]  /*23d50*/  STL.64 [R1+0x148], R10 ;  /* 0x0001480a01007387 */ /* 0x0003e80000100a00 */
[----:B0-----:R-:W4:Y:S01]  /*23d60*/  LDL.LU R8, [R1+0x10] ;  /* 0x0000100001087983 */ /* 0x001f220000300800 */
[----:B------:R-:W-:-:S03]  /*23d70*/  MOV R9, R28 ;  /* 0x0000001c00097202 */ /* 0x000fc60000000f00 */
[----:B------:R-:W3:Y:S01]  /*23d80*/  LDL.LU R28, [R1+0x3e48] ;  /* 0x003e4800011c7983 */ /* 0x000ee20000300800 */
[----:B-1----:R-:W-:Y:S01]  /*23d90*/  MOV R10, R26 ;  /* 0x0000001a000a7202 */ /* 0x002fe20000000f00 */
[----:B------:R-:W-:Y:S02]  /*23da0*/  IMAD.MOV.U32 R11, RZ, RZ, R27 ;  /* 0x000000ffff0b7224 */ /* 0x000fe400078e001b */
[----:B------:R-:W3:Y:S04]  /*23db0*/  LDL.LU R26, [R1+0x3e44] ;  /* 0x003e4400011a7983 */ /* 0x000ee80000300800 */
[----:B------:R-:W3:Y:S01]  /*23dc0*/  LDL.LU R27, [R1+0x3e40] ;  /* 0x003e4000011b7983 */ /* 0x000ee20000300800 */
[----:B--2---:R-:W-:Y:S03]  /*23dd0*/  HMMA.16816.F32.BF16 R4, R4, R24, R20 ;  /* 0x000000180404723c */ /* 0x004fe60000041814 */
[----:B------:R-:W3:Y:S04]  /*23de0*/  LDL.LU.64 R22, [R1+0x3e38] ;  /* 0x003e380001167983 */ /* 0x000ee80000300a00 */
[----:B------:R-:W3:Y:S11]  /*23df0*/  LDL.LU.64 R20, [R1+0x3e30] ;  /* 0x003e300001147983 */ /* 0x000ef60000300a00 */
[----:B------:R-:W-:Y:S05]  /*23e00*/  @!UPT UIADD3 URZ, URZ, URZ, URZ ;  /* 0x0000003f3f3ff290 */ /* 0x000fea000fffe03f */
[----:B------:R0:W-:Y:S04]  /*23e10*/  STL.64 [R1+0x110], R4 ;  /* 0x0001100401007387 */ /* 0x0001e80000100a00 */
[----:B------:R1:W-:Y:S04]  /*23e20*/  STL.64 [R1+0x118], R6 ;  /* 0x0001180601007387 */ /* 0x0003e80000100a00 */
[----:B0-----:R-:W4:Y:S04]  /*23e30*/  LDL.LU R4, [R1+0x50] ;  /* 0x0000500001047983 */ /* 0x001f280000300800 */
[----:B------:R-:W4:Y:S04]  /*23e40*/  LDL.LU R5, [R1+0x54] ;  /* 0x0000540001057983 */ /* 0x000f280000300800 */
[----:B-1----:R-:W4:Y:S04]  /*23e50*/  LDL.LU R6, [R1+0x58] ;  /* 0x0000580001067983 */ /* 0x002f280000300800 */
[----:B------:R-:W4:Y:S01]  /*23e60*/  LDL.LU R7, [R1+0x5c] ;  /* 0x00005c0001077983 */ /* 0x000f220000300800 */
[-C--:B---3--:R-:W-:Y:S03]  /*23e70*/  HMMA.16816.F32.BF16 R20, R20, R26.reuse, R16 ;  /* 0x0000001a1414723c */ /* 0x088fe60000041810 */
        /* <DEDUP_REMOVED lines=8> */
[----:B------:R-:W5:Y:S04]  /*23f00*/  LDL.LU.64 R18, [R1+0x3e08] ;  /* 0x003e080001127983 */ /* 0x000f680000300a00 */
[----:B------:R-:W5:Y:S11]  /*23f10*/  LDL.LU.64 R16, [R1+0x3e00] ;  /* 0x003e000001107983 */ /* 0x000f760000300a00 */
[----:B------:R-:W-:Y:S06]  /*23f20*/  @!UPT UIADD3 URZ, URZ, URZ, URZ ;  /* 0x0000003f3f3ff290 */ /* 0x000fec000fffe03f */
[----:B------:R-:W-:Y:S04]  /*23f30*/  STL.64 [R1+0xd0], R20 ;  /* 0x0000d01401007387 */ /* 0x000fe80000100a00 */
[----:B------:R0:W-:Y:S04]  /*23f40*/  STL.64 [R1+0xd8], R22 ;  /* 0x0000d81601007387 */ /* 0x0001e80000100a00 */
[----:B0-----:R-:W2:Y:S01]  /*23f50*/  LDL.LU.64 R22, [R1+0x3df8] ;  /* 0x003df80001167983 */ /* 0x001ea20000300a00 */
[-C--:B----4-:R-:W-:Y:S11]  /*23f60*/  HMMA.16816.F32.BF16 R4, R8, R26.reuse, R4 ;  /* 0x0000001a0804723c */ /* 0x090ff60000041804 */
[----:B------:R-:W-:Y:S11]  /*23f70*/  @!UPT UIADD3 URZ, URZ, URZ, URZ ;  /* 0x0000003f3f3ff290 */ /* 0x000ff6000fffe03f */
[----:B------:R-:W-:Y:S01]  /*23f80*/  @!UPT UIADD3 URZ, URZ, URZ, URZ ;  /* 0x0000003f3f3ff290 */ /* 0x000fe2000fffe03f */
[----:B------:R-:W-:Y:S04]  /*23f90*/  STL.64 [R1+0x90], R4 ;  /* 0x0000900401007387 */ /* 0x000fe80000100a00 */
[----:B------:R-:W-:Y:S04]  /*23fa0*/  STL.64 [R1+0x98], R6 ;  /* 0x0000980601007387 */ /* 0x000fe80000100a00 */
[----:B--2---:R-:W0:Y:S01]  /*23fb0*/  LDSM.16.MT88.4 R4, [R22+0xa000] ;  /* 0x00a000001604783b */ /* 0x004e220000004200 */
[----:B-----5:R-:W-:Y:S07]  /*23fc0*/  HMMA.16816.F32.BF16 R8, R16, R26, R12 ;  /* 0x0000001a1008723c */ /* 0x020fee000004180c */
[----:B0-----:R-:W-:Y:S01]  /*23fd0*/  MOV R15, R4 ;  /* 0x00000004000f7202 */ /* 0x001fe20000000f00 */
[----:B------:R-:W-:Y:S01]  /*23fe0*/  IMAD.MOV.U32 R13, RZ, RZ, R6 ;  /* 0x000000ffff0d7224 */ /* 0x000fe200078e0006 */
[----:B------:R-:W-:-:S02]  /*23ff0*/  MOV R14, R5 ;  /* 0x00000005000e7202 */ /* 0x000fc40000000f00 */
[----:B------:R-:W-:Y:S02]  /*24000*/  MOV R12, R7 ;  /* 0x00000007000c7202 */ /* 0x000fe40000000f00 */
[----:B------:R-:W0:Y:S10]  /*24010*/  LDSM.16.MT88.4 R4, [R22+0xa080] ;  /* 0x00a080001604783b */ /* 0x000e340000004200 */
[----:B------:R-:W-:Y:S04]  /*24020*/  STL.64 [R1+0x50], R8 ;  /* 0x0000500801007387 */ /* 0x000fe80000100a00 */
[----:B------:R0:W-:Y:S02]  /*24030*/  STL.64 [R1+0x58], R10 ;  /* 0x0000580a01007387 */ /* 0x0001e40000100a00 */
[----:B0-----:R-:W-:Y:S01]  /*24040*/  MOV R11, R4 ;  /* 0x00000004000b7202 */ /* 0x001fe20000000f00 */
[----:B------:R-:W-:Y:S01]  /*24050*/  IMAD.MOV.U32 R10, RZ, RZ, R5 ;  /* 0x000000ffff0a7224 */ /* 0x000fe200078e0005 */
[----:B------:R-:W-:-:S02]  /*24060*/  MOV R9, R6 ;  /* 0x0000000600097202 */ /* 0x000fc40000000f00 */
[----:B------:R-:W-:Y:S02]  /*24070*/  MOV R8, R7 ;  /* 0x0000000700087202 */ /* 0x000fe40000000f00 */
        /* <DEDUP_REMOVED lines=11> */
[----:B0-----:R0:W-:Y:S04]  /*24130*/  STL.64 [R1+0x3d80], R6 ;  /* 0x003d800601007387 */ /* 0x0011e80000100a00 */
[----:B------:R1:W-:Y:S01]  /*24140*/  STL.64 [R1+0x3d78], R4 ;  /* 0x003d780401007387 */ /* 0x0003e20000100a00 */
[----:B0-----:R-:W-:-:S02]  /*24150*/  MOV R6, R21 ;  /* 0x0000001500067202 */ /* 0x001fc40000000f00 */
[----:B------:R-:W-:Y:S02]  /*24160*/  MOV R7, R20 ;  /* 0x0000001400077202 */ /* 0x000fe40000000f00 */
[----:B-1----:R-:W-:Y:S01]  /*24170*/  MOV R4, R24 ;  /* 0x0000001800047202 */ /* 0x002fe20000000f00 */
[----:B------:R-:W-:Y:S02]  /*24180*/  IMAD.MOV.U32 R5, RZ, RZ, R22 ;  /* 0x000000ffff057224 */ /* 0x000fe400078e0016 */
[----:B------:R0:W-:Y:S04]  /*24190*/  STL.64 [R1+0x3da0], R6 ;  /* 0x003da00601007387 */ /* 0x0001e80000100a00 */
[----:B------:R1:W-:Y:S01]  /*241a0*/  STL.64 [R1+0x3d98], R4 ;  /* 0x003d980401007387 */ /* 0x0003e20000100a00 */
[----:B0-----:R-:W-:Y:S01]  /*241b0*/  MOV R6, R17 ;  /* 0x0000001100067202 */ /* 0x001fe20000000f00 */
[----:B------:R-:W-:-:S02]  /*241c0*/  IMAD.MOV.U32 R7, RZ, RZ, R16 ;  /* 0x000000ffff077224 */ /* 0x000fc400078e0010 */
[----:B-1----:R-:W-:Y:S01]  /*241d0*/  IMAD.MOV.U32 R4, RZ, RZ, R19 ;  /* 0x000000ffff047224 */ /* 0x002fe200078e0013 */
[----:B------:R-:W-:Y:S02]  /*241e0*/  MOV R5, R18 ;  /* 0x0000001200057202 */ /* 0x000fe40000000f00 */
[----:B------:R0:W-:Y:S04]  /*241f0*/  STL.64 [R1+0x3dc0], R6 ;  /* 0x003dc00601007387 */ /* 0x0001e80000100a00 */
[----:B------:R1:W-:Y:S04]  /*24200*/  STL.64 [R1+0x3db8], R4 ;  /* 0x003db80401007387 */ /* 0x0003e80000100a00 */
[----:B------:R-:W-:Y:S01]  /*24210*/  LDSM.16.MT88.4 R16, [R23+0xa180] ;  /* 0x00a180001710783b */ /* 0x000fe20000004200 */
[----:B0-----:R-:W-:Y:S01]  /*24220*/  IMAD.MOV.U32 R6, RZ, RZ, R9 ;  /* 0x000000ffff067224 */ /* 0x001fe200078e0009 */
[----:B------:R-:W-:-:S02]  /*24230*/  MOV R7, R8 ;  /* 0x0000000800077202 */ /* 0x000fc40000000f00 */
[----:B-1----:R-:W-:Y:S02]  /*24240*/  MOV R4, R11 ;  /* 0x0000000b00047202 */ /* 0x002fe40000000f00 */
        /* <DEDUP_REMOVED lines=33> */
[----:B------:R-:W1:Y:S04]  /*24460*/  LDSM.16.MT88.4 R20, [R28+0xa000] ;  /* 0x00a000001c14783b */ /* 0x000e680000004200 */
[----:B---3--:R-:W-:Y:S04]  /*24470*/  STL.64 [R1+0x3df0], R10 ;  /* 0x003df00a01007387 */ /* 0x008fe80000100a00 */
[----:B--2---:R2:W-:Y:S04]  /*24480*/  STL.64 [R1+0x3de8], R8 ;  /* 0x003de80801007387 */ /* 0x0045e80000100a00 */
[----:B--2---:R-:W2:Y:S04]  /*24490*/  LDL.LU R8, [R1+0x130] ;  /* 0x0001300001087983 */ /* 0x004ea80000300800 */
        /* <DEDUP_REMOVED lines=52> */
[----:B------:R2:W-:Y:S04]  /*247e0*/  STL.64 [R1+0x108], R6 ;  /* 0x0001080601007387 */ /* 0x0005e80000100a00 */
[----:B0-----:R-:W1:Y:S04]  /*247f0*/  LDL.LU R4, [R1+0x60] ;  /* 0x0000600001047983 */ /* 0x001e680000300800 */
[----:B------:R-:W1:Y:S01]  /*24800*/  LDL.LU R5, [R1+0x64] ;  /* 0x0000640001057983 */ /* 0x000e620000300800 */
[----:B--2---:R-:W-:-:S03]  /*24810*/  IMAD.MOV.U32 R7, RZ, RZ, R2 ;  /* 0x000000ffff077224 */ /* 0x004fc600078e0002 */
[----:B------:R-:W1:Y:S04]  /*24820*/  LDL.LU R6, [R1+0x68] ;  /* 0x0000680001067983 */ /* 0x000e680000300800 */
[----:B------:R-:W2:Y:S01]  /*24830*/  LDL.LU R2, [R1+0x3d60] ;  /* 0x003d600001027983 */ /* 0x000ea20000300800 */
[----:B---3--:R-:W-:Y:S03]  /*24840*/  HMMA.16816.F32.BF16 R8, R8, R26, R12 ;  /* 0x0000001a0808723c */ /* 0x008fe6000004180c */
[----:B------:R-:W4:Y:S04]  /*24850*/  LDL.LU.64 R14, [R1+0x3d58] ;  /* 0x003d5800010e7983 */ /* 0x000f280000300a00 */
[----:B------:R-:W4:Y:S11]  /*24860*/  LDL.LU.64 R12, [R1+0x3d50] ;  /* 0x003d5000010c7983 */ /* 0x000f360000300a00 */
[----:B------:R-:W-:Y:S05]  /*24870*/  @!UPT UIADD3 URZ, URZ, URZ, URZ ;  /* 0x0000003f3f3ff290 */ /* 0x000fea000fffe03f */
[----:B------:R0:W-:Y:S04]  /*24880*/  STL.64 [R1+0xe0], R8 ;  /* 0x0000e00801007387 */ /* 0x0001e80000100a00 */
[----:B------:R3:W-:Y:S04]  /*24890*/  STL.64 [R1+0xe8], R10 ;  /* 0x0000e80a01007387 */ /* 0x0007e80000100a00 */
[----:B0-----:R-:W5:Y:S01]  /*248a0*/  LDL.LU R8, [R1+0x70] ;  /* 0x0000700001087983 */ /* 0x001f620000300800 */
[----:B------:R-:W-:-:S03]  /*248b0*/  MOV R9, R0 ;  /* 0x0000000000097202 */ /* 0x000fc60000000f00 */
[----:B------:R-:W2:Y:S01]  /*248c0*/  LDL.LU R0, [R1+0x3d48] ;  /* 0x003d480001007983 */ /* 0x000ea20000300800 */
[-C--:B----4-:R-:W-:Y:S03]  /*248d0*/  HMMA.16816.F32.BF16 R12, R12, R26.reuse, R16 ;  /* 0x0000001a0c0c723c */ /* 0x090fe60000041810 */
[----:B------:R-:W5:Y:S04]  /*248e0*/  LDL.LU.64 R18, [R1+0x3d40] ;  /* 0x003d400001127983 */ /* 0x000f680000300a00 */
[----:B------:R-:W5:Y:S01]  /*248f0*/  LDL.LU.64 R16, [R1+0x3d38] ;  /* 0x003d380001107983 */ /* 0x000f620000300a00 */
[----:B---3--:R-:W-:Y:S01]  /*24900*/  MOV R10, R29 ;  /* 0x0000001d000a7202 */ /* 0x008fe20000000f00 */
[----:B------:R-:W-:Y:S01]  /*24910*/  IMAD.MOV.U32 R11, RZ, RZ, R3 ;  /* 0x000000ffff0b7224 */ /* 0x000fe200078e0003 */
[-C--:B-1----:R-:W-:Y:S11]  /*24920*/  HMMA.16816.F32.BF16 R4, R20, R26.reuse, R4 ;  /* 0x0000001a1404723c */ /* 0x082ff60000041804 */
[----:B------:R-:W-:Y:S02]  /*24930*/  @!UPT UIADD3 URZ, URZ, URZ, URZ ;  /* 0x0000003f3f3ff290 */ /* 0x000fe4000fffe03f */
[----:B------:R-:W-:Y:S04]  /*24940*/  STL.64 [R1+0xc0], R12 ;  /* 0x0000c00c01007387 */ /* 0x000fe80000100a00 */
[----:B------:R-:W-:Y:S04]  /*24950*/  STL.64 [R1+0xc8], R14 ;  /* 0x0000c80e01007387 */ /* 0x000fe80000100a00 */
[----:B------:R-:W0:Y:S01]  /*24960*/  LDSM.16.MT88.4 R12, [R28+0xa100] ;  /* 0x00a100001c0c783b */ /* 0x000e220000004200 */
[----:B-----5:R-:W-:Y:S03]  /*24970*/  HMMA.16816.F32.BF16 R8, R16, R26, R8 ;  /* 0x0000001a1008723c */ /* 0x020fe60000041808 */
[----:B------:R-:W-:Y:S11]  /*24980*/  LDSM.16.MT88.4 R16, [R28+0xa080] ;  /* 0x00a080001c10783b */ /* 0x000ff60000004200 */
[----:B------:R-:W-:Y:S10]  /*24990*/  @!UPT UIADD3 URZ, URZ, URZ, URZ ;  /* 0x0000003f3f3ff290 */ /* 0x000ff4000fffe03f */
[----:B------:R-:W-:Y:S02]  /*249a0*/  MOV R24, R11 ;  /* 0x0000000b00187202 */ /* 0x000fe40000000f00 */
[----:B------:R-:W-:Y:S01]  /*249b0*/  MOV R25, R10 ;  /* 0x0000000a00197202 */ /* 0x000fe20000000f00 */
[----:B------:R-:W-:Y:S04]  /*249c0*/  STL.64 [R1+0xb0], R8 ;  /* 0x0000b00801007387 */ /* 0x000fe80000100a00 */
[----:B------:R-:W-:Y:S04]  /*249d0*/  STL [R1+0x3d14], R24 ;  /* 0x003d141801007387 */ /* 0x000fe80000100800 */
[----:B------:R-:W-:Y:S04]  /*249e0*/  STL [R1+0x3d10], R25 ;  /* 0x003d101901007387 */ /* 0x000fe80000100800 */
[----:B------:R-:W-:Y:S04]  /*249f0*/  STL.64 [R1+0x80], R4 ;  /* 0x0000800401007387 */ /* 0x000fe80000100a00 */
[----:B------:R-:W1:Y:S04]  /*24a00*/  LDSM.16.MT88.4 R8, [R28+0xa180] ;  /* 0x00a180001c08783b */ /* 0x000e680000004200 */
[----:B------:R-:W-:Y:S04]  /*24a10*/  STL.64 [R1+0x88], R6 ;  /* 0x0000880601007387 */ /* 0x000fe80000100a00 */
[----:B--2---:R-:W2:Y:S04]  /*24a20*/  LDSM.16.MT88.4 R4, [R2+0xc000] ;  /* 0x00c000000204783b */ /* 0x004ea80000004200 */
[----:B0-----:R-:W-:Y:S04]  /*24a30*/  STL [R1+0x3d24], R12 ;  /* 0x003d240c01007387 */ /* 0x001fe80000100800 */
[----:B------:R-:W-:Y:S04]  /*24a40*/  STL [R1+0x3d20], R13 ;  /* 0x003d200d01007387 */ /* 0x000fe80000100800 */
[----:B------:R-:W-:Y:S04]  /*24a50*/  STL [R1+0x3d1c], R14 ;  /* 0x003d1c0e01007387 */ /* 0x000fe80000100800 */
[----:B------:R-:W-:Y:S04]  /*24a60*/  STL [R1+0x3d18], R15 ;  /* 0x003d180f01007387 */ /* 0x000fe80000100800 */
[----:B------:R-:W-:Y:S04]  /*24a70*/  STL [R1+0x3d28], R28 ;  /* 0x003d281c01007387 */ /* 0x000fe80000100800 */
[----:B-1----:R-:W-:Y:S04]  /*24a80*/  STL.64 [R1+0x3d08], R10 ;  /* 0x003d080a01007387 */ /* 0x002fe80000100a00 */
[----:B------:R-:W-:Y:S01]  /*24a90*/  STL.64 [R1+0x3d00], R8 ;  /* 0x003d000801007387 */ /* 0x000fe20000100a00 */
[----:B--2---:R-:W-:-:S03]  /*24aa0*/  IMAD.MOV.U32 R24, RZ, RZ, R6 ;  /* 0x000000ffff187224 */ /* 0x004fc600078e0006 */
[----:B------:R-:W-:Y:S01]  /*24ab0*/  STL.64 [R1+0x30], R4 ;  /* 0x0000300401007387 */ /* 0x000fe20000100a00 */
[----:B------:R-:W-:-:S03]  /*24ac0*/  MOV R25, R7 ;  /* 0x0000000700197202 */ /* 0x000fc60000000f00 */
[----:B------:R-:W0:Y:S04]  /*24ad0*/  LDSM.16.M88.4 R4, [R0+0x40080] ;  /* 0x040080000004783b */ /* 0x000e280000000200 */
[----:B------:R-:W-:Y:S04]  /*24ae0*/  STL [R1+0x3d30], R25 ;  /* 0x003d301901007387 */ /* 0x000fe80000100800 */
[----:B------:R-:W-:Y:S04]  /*24af0*/  STL [R1+0x3d2c], R24 ;  /* 0x003d2c1801007387 */ /* 0x000fe80000100800 */
[----:B------:R-:W1:Y:S04]  /*24b00*/  LDSM.16.MT88.4 R8, [R2+0xc080] ;  /* 0x00c080000208783b */ /* 0x000e680000004200 */
[----:B0-----:R-:W-:Y:S04]  /*24b10*/  STL [R1+0x3d34], R5 ;  /* 0x003d340501007387 */ /* 0x001fe80000100800 */
[----:B------:R-:W-:Y:S04]  /*24b20*/  STL [R1+0x3bac], R6 ;  /* 0x003bac0601007387 */ /* 0x000fe80000100800 */
[----:B------:R-:W-:Y:S04]  /*24b30*/  STL [R1+0x3ba8], R7 ;  /* 0x003ba80701007387 */ /* 0x000fe80000100800 */
[----:B------:R0:W-:Y:S04]  /*24b40*/  STL [R1+0x3810], R0 ;  /* 0x0038100001007387 */ /* 0x0001e80000100800 */
[----:B0-----:R-:W2:Y:S01]  /*24b50*/  LDL R0, [R1+0xbfc] ;  /* 0x000bfc0001007983 */ /* 0x001ea20000100800 */
[----:B-1----:R-:W-:Y:S01]  /*24b60*/  MOV R12, R8 ;  /* 0x00000008000c7202 */ /* 0x002fe20000000f00 */
        /* <DEDUP_REMOVED lines=11> */
[----:B------:R-:W-:Y:S01]  /*24c20*/  MOV R7, R9 ;  /* 0x0000000900077202 */ /* 0x000fe20000000f00 */
[----:B------:R-:W3:Y:S01]  /*24c30*/  LDL.LU R8, [R1+0x140] ;  /* 0x0001400001087983 */ /* 0x000ee20000300800 */
[----:B------:R-:W-:-:S03]  /*24c40*/  MOV R3, R11 ;  /* 0x0000000b00037202 */ /* 0x000fc60000000f00 */
[----:B------:R-:W3:Y:S04]  /*24c50*/  LDL.LU R9, [R1+0x144] ;  /* 0x0001440001097983 */ /* 0x000ee80000300800 */
[----:B------:R-:W3:Y:S04]  /*24c60*/  LDL.LU R10, [R1+0x148] ;  /* 0x00014800010a7983 */ /* 0x000ee80000300800 */
[----:B------:R-:W3:Y:S04]  /*24c70*/  LDL.LU R11, [R1+0x14c] ;  /* 0x00014c00010b7983 */ /* 0x000ee80000300800 */
[----:B--2---:R-:W0:Y:S04]  /*24c80*/  LDSM.16.MT88.4 R20, [R0+0xc000] ;  /* 0x00c000000014783b */ /* 0x004e280000004200 */
[----:B0-----:R-:W-:Y:S04]  /*24c90*/  STL.64 [R1+0x3c98], R22 ;  /* 0x003c981601007387 */ /* 0x001fe80000100a00 */
[----:B------:R0:W-:Y:S04]  /*24ca0*/  STL.64 [R1+0x3c90], R20 ;  /* 0x003c901401007387 */ /* 0x0001e80000100a00 */
[----:B0-----:R-:W2:Y:S04]  /*24cb0*/  LDL.LU R20, [R1+0x160] ;  /* 0x0001600001147983 */ /* 0x001ea80000300800 */
[----:B------:R-:W2:Y:S04]  /*24cc0*/  LDL.LU R21, [R1+0x164] ;  /* 0x0001640001157983 */ /* 0x000ea80000300800 */
[----:B------:R-:W2:Y:S04]  /*24cd0*/  LDL.LU R22, [R1+0x168] ;  /* 0x0001680001167983 */ /* 0x000ea80000300800 */
[----:B------:R-:W2:Y:S02]  /*24ce0*/  LDL.LU R23, [R1+0x16c] ;  /* 0x00016c0001177983 */ /* 0x000ea40000300800 */
[----:B--2---:R-:W-:Y:S02]  /*24cf0*/  HMMA.16816.F32.BF16 R16, R16, R26, R20 ;  /* 0x0000001a1010723c */ /* 0x004fe40000041814 */
[----:B------:R-:W2:Y:S11]  /*24d00*/  LDL.LU R20, [R1+0x50] ;  /* 0x0000500001147983 */ /* 0x000eb60000300800 */
[----:B------:R-:W-:Y:S10]  /*24d10*/  @!UPT UIADD3 URZ, URZ, URZ, URZ ;  /* 0x0000003f3f3ff290 */ /* 0x000ff4000fffe03f */
[----:B------:R-:W-:Y:S04]  /*24d20*/  STL.64 [R1+0x70], R16 ;  /* 0x0000701001007387 */ /* 0x000fe80000100a00 */
[----:B------:R-:W-:Y:S04]  /*24d30*/  STL.64 [R1+0x78], R18 ;  /* 0x0000781201007387 */ /* 0x000fe80000100a00 */
[----:B------:R-:W2:Y:S04]  /*24d40*/  LDL.LU R21, [R1+0x54] ;  /* 0x0000540001157983 */ /* 0x000ea80000300800 */
[----:B------:R-:W4:Y:S04]  /*24d50*/  LDL.LU R22, [R1+0x58] ;  /* 0x0000580001167983 */ /* 0x000f280000300800 */
[----:B------:R-:W4:Y:S04]  /*24d60*/  LDL.LU R23, [R1+0x5c] ;  /* 0x00005c0001177983 */ /* 0x000f280000300800 */
[----:B----4-:R0:W-:Y:S04]  /*24d70*/  STL.64 [R1+0x3ca8], R22 ;  /* 0x003ca81601007387 */ /* 0x0101e80000100a00 */
[----:B--2---:R1:W-:Y:S01]  /*24d80*/  STL.64 [R1+0x3ca0], R20 ;  /* 0x003ca01401007387 */ /* 0x0043e20000100a00 */
[----:B0-----:R-:W-:-:S02]  /*24d90*/  MOV R22, R24 ;  /* 0x0000001800167202 */ /* 0x001fc40000000f00 */
[----:B-1----:R-:W-:Y:S01]  /*24da0*/  MOV R20, R5 ;  /* 0x0000000500147202 */ /* 0x002fe20000000f00 */
[----:B------:R-:W-:Y:S01]  /*24db0*/  IMAD.MOV.U32 R21, RZ, RZ, R25 ;  /* 0x000000ffff157224 */ /* 0x000fe200078e0019 */
[----:B------:R-:W2:Y:S01]  /*24dc0*/  LDL.LU R5, [R1+0x3d34] ;  /* 0x003d340001057983 */ /* 0x000ea20000300800 */
[----:B------:R-:W-:-:S03]  /*24dd0*/  MOV R23, R28 ;  /* 0x0000001c00177202 */ /* 0x000fc60000000f00 */
[----:B------:R-:W4:Y:S04]  /*24de0*/  LDL.LU R25, [R1+0x3d30] ;  /* 0x003d300001197983 */ /* 0x000f280000300800 */
[----:B------:R-:W5:Y:S04]  /*24df0*/  LDL.LU R24, [R1+0x3d2c] ;  /* 0x003d2c0001187983 */ /* 0x000f680000300800 */
[----:B------:R-:W2:Y:S04]  /*24e00*/  LDL.LU R28, [R1+0x3d28] ;  /* 0x003d2800011c7983 */ /* 0x000ea80000300800 */
[----:B------:R-:W2:Y:S04]  /*24e10*/  LDL.LU R16, [R1+0x110] ;  /* 0x0001100001107983 */ /* 0x000ea80000300800 */
[----:B------:R-:W2:Y:S04]  /*24e20*/  LDL.LU R17, [R1+0x114] ;  /* 0x0001140001117983 */ /* 0x000ea80000300800 */
[----:B------:R-:W2:Y:S04]  /*24e30*/  LDL.LU R18, [R1+0x118] ;  /* 0x0001180001127983 */ /* 0x000ea80000300800 */
[----:B------:R-:W2:Y:S04]  /*24e40*/  LDL.LU R19, [R1+0x11c] ;  /* 0x00011c0001137983 */ /* 0x000ea80000300800 */
[----:B------:R0:W-:Y:S04]  /*24e50*/  STL.64 [R1+0x3cc8], R22 ;  /* 0x003cc81601007387 */ /* 0x0001e80000100a00 */
[----:B------:R1:W-:Y:S01]  /*24e60*/  STL.64 [R1+0x3cc0], R20 ;  /* 0x003cc01401007387 */ /* 0x0003e20000100a00 */
[----:B0-----:R-:W-:Y:S01]  /*24e70*/  MOV R22, R14 ;  /* 0x0000000e00167202 */ /* 0x001fe20000000f00 */
[----:B------:R-:W-:-:S02]  /*24e80*/  IMAD.MOV.U32 R23, RZ, RZ, R15 ;  /* 0x000000ffff177224 */ /* 0x000fc400078e000f */
[----:B-1----:R-:W-:Y:S01]  /*24e90*/  IMAD.MOV.U32 R20, RZ, RZ, R12 ;  /* 0x000000ffff147224 */ /* 0x002fe200078e000c */
[----:B------:R-:W-:Y:S01]  /*24ea0*/  MOV R21, R13 ;  /* 0x0000000d00157202 */ /* 0x000fe20000000f00 */
[----:B------:R-:W3:Y:S04]  /*24eb0*/  LDL.LU R12, [R1+0x3d24] ;  /* 0x003d2400010c7983 */ /* 0x000ee80000300800 */
[----:B------:R-:W3:Y:S04]  /*24ec0*/  LDL.LU R13, [R1+0x3d20] ;  /* 0x003d2000010d7983 */ /* 0x000ee80000300800 */
[----:B------:R-:W3:Y:S04]  /*24ed0*/  LDL.LU R14, [R1+0x3d1c] ;  /* 0x003d1c00010e7983 */ /* 0x000ee80000300800 */
[----:B------:R-:W3:Y:S04]  /*24ee0*/  LDL.LU R15, [R1+0x3d18] ;  /* 0x003d1800010f7983 */ /* 0x000ee80000300800 */
[----:B------:R-:W-:Y:S04]  /*24ef0*/  STL.64 [R1+0x3ce8], R22 ;  /* 0x003ce81601007387 */ /* 0x000fe80000100a00 */
[----:B------:R0:W-:Y:S04]  /*24f00*/  STL.64 [R1+0x3ce0], R20 ;  /* 0x003ce01401007387 */ /* 0x0001e80000100a00 */
[----:B0-----:R-:W2:Y:S04]  /*24f10*/  LDL.LU R20, [R1+0x30] ;  /* 0x0000300001147983 */ /* 0x001ea80000300800 */
[----:B------:R-:W2:Y:S01]  /*24f20*/  LDL.LU R21, [R1+0x34] ;  /* 0x0000340001157983 */ /* 0x000ea20000300800 */
[----:B----4-:R-:W-:-:S02]  /*24f30*/  MOV R23, R25 ;  /* 0x0000001900177202 */ /* 0x010fc40000000f00 */
[----:B-----5:R-:W-:Y:S02]  /*24f40*/  MOV R22, R24 ;  /* 0x0000001800167202 */ /* 0x020fe40000000f00 */
[----:B------:R-:W4:Y:S04]  /*24f50*/  LDL.LU R24, [R1+0x3d14] ;  /* 0x003d140001187983 */ /* 0x000f280000300800 */
[----:B------:R-:W5:Y:S01]  /*24f60*/  LDL.LU R25, [R1+0x3d10] ;  /* 0x003d100001197983 */ /* 0x000f620000300800 */
[-C--:B---3--:R-:W-:Y:S03]  /*24f70*/  HMMA.16816.F32.BF16 R12, R12, R26.reuse, R8 ;  /* 0x0000001a0c0c723c */ /* 0x088fe60000041808 */
[----:B------:R-:W2:Y:S04]  /*24f80*/  LDL.LU.64 R10, [R1+0x3d08] ;  /* 0x003d0800010a7983 */ /* 0x000ea80000300a00 */
[----:B------:R-:W2:Y:S11]  /*24f90*/  LDL.LU.64 R8, [R1+0x3d00] ;  /* 0x003d000001087983 */ /* 0x000eb60000300a00 */
[----:B------:R-:W-:Y:S05]  /*24fa0*/  @!UPT UIADD3 URZ, URZ, URZ, URZ ;  /* 0x0000003f3f3ff290 */ /* 0x000fea000fffe03f */
[----:B------:R0:W-:Y:S04]  /*24fb0*/  STL.64 [R1+0x160], R12 ;  /* 0x0001600c01007387 */ /* 0x0001e80000100a00 */
[----:B------:R1:W-:Y:S04]  /*24fc0*/  STL.64 [R1+0x168], R14 ;  /* 0x0001680e01007387 */ /* 0x0003e80000100a00 */
[----:B0-----:R-:W3:Y:S04]  /*24fd0*/  LDL.LU R12, [R1+0x40] ;  /* 0x00004000010c7983 */ /* 0x001ee80000300800 */
[----:B------:R-:W3:Y:S04]  /*24fe0*/  LDL.LU R13, [R1+0x44] ;  /* 0x00004400010d7983 */ /* 0x000ee80000300800 */
[----:B-1----:R-:W2:Y:S04]  /*24ff0*/  LDL.LU R14, [R1+0x48] ;  /* 0x00004800010e7983 */ /* 0x002ea80000300800 */
[----:B------:R-:W2:Y:S04]  /*25000*/  LDL.LU R15, [R1+0x4c] ;  /* 0x00004c00010f7983 */ /* 0x000ea80000300800 */
[----:B--2---:R-:W-:Y:S04]  /*25010*/  STL.64 [R1+0x3cb8], R14 ;  /* 0x003cb80e01007387 */ /* 0x004fe80000100a00 */
[----:B---3--:R0:W-:Y:S04]  /*25020*/  STL.64 [R1+0x3cb0], R12 ;  /* 0x003cb00c01007387 */ /* 0x0081e80000100a00 */
        /* <DEDUP_REMOVED lines=14> */
[----:B------:R-:W2:Y:S04]  /*25110*/  LDL.LU R14, [R1+0xf8] ;  /* 0x0000f800010e7983 */ /* 0x000ea80000300800 */
[----:B------:R-:W2:Y:S01]  /*25120*/  LDL.LU R15, [R1+0xfc] ;  /* 0x0000fc00010f7983 */ /* 0x000ea20000300800 */
[----:B------:R-:W-:Y:S07]  /*25130*/  HMMA.16816.F32.BF16 R16, R8, R26, R16 ;  /* 0x0000001a0810723c */ /* 0x000fee0000041810 */
[----:B------:R-:W-:Y:S01]  /*25140*/  IMAD.MOV.U32 R8, RZ, RZ, R29 ;  /* 0x000000ffff087224 */ /* 0x000fe200078e001d */
[----:B------:R-:W-:Y:S01]  /*25150*/  MOV R9, R7 ;  /* 0x0000000700097202 */ /* 0x000fe20000000f00 */
[----:B------:R-:W-:Y:S01]  /*25160*/  IMAD.MOV.U32 R11, RZ, RZ, R3 ;  /* 0x000000ffff0b7224 */ /* 0x000fe200078e0003 */
[----:B------:R-:W-:Y:S11]  /*25170*/  MOV R10, R6 ;  /* 0x00000006000a7202 */ /* 0x000ff60000000f00 */
[----:B------:R-:W-:Y:S02]  /*25180*/  @!UPT UIADD3 URZ, URZ, URZ, URZ ;  /* 0x0000003f3f3ff290 */ /* 0x000fe4000fffe03f */
[----:B------:R-:W-:Y:S04]  /*25190*/  STL.64 [R1+0x120], R16 ;  /* 0x0001201001007387 */ /* 0x000fe80000100a00 */
[----:B------:R0:W-:Y:S04]  /*251a0*/  STL.64 [R1+0x128], R18 ;  /* 0x0001281201007387 */ /* 0x0001e80000100a00 */
[----:B0-----:R-:W3:Y:S01]  /*251b0*/  LDL R19, [R1+0xbf8] ;  /* 0x000bf80001137983 */ /* 0x001ee20000100800 */
[----:B--2---:R-:W-:Y:S03]  /*251c0*/  HMMA.16816.F32.BF16 R20, R20, R4, R12 ;  /* 0x000000041414723c */ /* 0x004fe6000004180c */
[----:B------:R-:W2:Y:S04]  /*251d0*/  LDL.LU.64 R14, [R1+0x3cf8] ;  /* 0x003cf800010e7983 */ /* 0x000ea80000300a00 */
[----:B------:R-:W2:Y:S11]  /*251e0*/  LDL.LU.64 R12, [R1+0x3cf0] ;  /* 0x003cf000010c7983 */ /* 0x000eb60000300a00 */
[----:B------:R-:W-:Y:S06]  /*251f0*/  @!UPT UIADD3 URZ, URZ, URZ, URZ ;  /* 0x0000003f3f3ff290 */ /* 0x000fec000fffe03f */
[----:B------:R-:W-:Y:S01]  /*25200*/  IMAD.MOV.U32 R29, RZ, RZ, R22 ;  /* 0x000000ffff1d7224 */ /* 0x000fe200078e0016 */
[----:B------:R-:W-:Y:S02]  /*25210*/  MOV R3, R23 ;  /* 0x0000001700037202 */ /* 0x000fe40000000f00 */
[----:B------:R-:W-:Y:S01]  /*25220*/  MOV R6, R20 ;  /* 0x0000001400067202 */ /* 0x000fe20000000f00 */
[----:B------:R-:W2:Y:S01]  /*25230*/  LDL.LU.64 R22, [R1+0x3ce8] ;  /* 0x003ce80001167983 */ /* 0x000ea20000300a00 */
[----:B------:R-:W-:-:S03]  /*25240*/  MOV R7, R21 ;  /* 0x0000001500077202 */ /* 0x000fc60000000f00 */
[----:B------:R-:W2:Y:S04]  /*25250*/  LDL.LU.64 R20, [R1+0x3ce0] ;  /* 0x003ce00001147983 */ /* 0x000ea80000300a00 */
[----:B------:R-:W-:Y:S04]  /*25260*/  STL [R1+0x3bbc], R3 ;  /* 0x003bbc0301007387 */ /* 0x000fe80000100800 */
[----:B------:R-:W-:Y:S04]  /*25270*/  STL [R1+0x3bb8], R29 ;  /* 0x003bb81d01007387 */ /* 0x000fe80000100800 */
[----:B------:R-:W-:Y:S04]  /*25280*/  STL [R1+0x3bb4], R7 ;  /* 0x003bb40701007387 */ /* 0x000fe80000100800 */
        /* <DEDUP_REMOVED lines=12> */
[----:B------:R-:W-:Y:S07]  /*25350*/  @!UPT UIADD3 URZ, URZ, URZ, URZ ;  /* 0x0000003f3f3ff290 */ /* 0x000fee000fffe03f */
[----:B------:R-:W-:Y:S01]  /*25360*/  MOV R7, R22 ;  /* 0x0000001600077202 */ /* 0x000fe20000000f00 */
[----:B------:R-:W-:Y:S01]  /*25370*/  IMAD.MOV.U32 R29, RZ, RZ, R21 ;  /* 0x000000ffff1d7224 */ /* 0x000fe200078e0015 */
[----:B------:R-:W-:Y:S02]  /*25380*/  MOV R6, R23 ;  /* 0x0000001700067202 */ /* 0x000fe40000000f00 */
[----:B------:R-:W-:Y:S01]  /*25390*/  MOV R3, R20 ;  /* 0x0000001400037202 */ /* 0x000fe20000000f00 */
[----:B------:R-:W2:Y:S04]  /*253a0*/  LDL.LU.64 R22, [R1+0x3ca8] ;  /* 0x003ca80001167983 */ /* 0x000ea80000300a00 */
        /* <DEDUP_REMOVED lines=10> */
[----:B------:R2:W-:Y:S02]  /*25450*/  STL.64 [R1+0xa8], R10 ;  /* 0x0000a80a01007387 */ /* 0x0005e40000100a00 */
[----:B--2---:R-:W-:Y:S11]  /*25460*/  HMMA.16816.F32.BF16 R8, R20, R4, R12 ;  /* 0x000000041408723c */ /* 0x004ff6000004180c */
[----:B------:R-:W-:Y:S11]  /*25470*/  @!UPT UIADD3 URZ, URZ, URZ, URZ ;  /* 0x0000003f3f3ff290 */ /* 0x000ff6000fffe03f */
[----:B------:R-:W-:Y:S02]  /*25480*/  @!UPT UIADD3 URZ, URZ, URZ, URZ ;  /* 0x0000003f3f3ff290 */ /* 0x000fe4000fffe03f */
[----:B------:R-:W-:Y:S01]  /*25490*/  IMAD.MOV.U32 R6, RZ, RZ, R8 ;  /* 0x000000ffff067224 */ /* 0x000fe200078e0008 */
[----:B------:R-:W-:Y:S01]  /*254a0*/  MOV R7, R9 ;  /* 0x0000000900077202 */ /* 0x000fe20000000f00 */
[----:B------:R-:W-:Y:S01]  /*254b0*/  IMAD.MOV.U32 R3, RZ, RZ, R11 ;  /* 0x000000ffff037224 */ /* 0x000fe200078e000b */
[----:B------:R-:W-:Y:S02]  /*254c0*/  MOV R29, R10 ;  /* 0x0000000a001d7202 */ /* 0x000fe40000000f00 */
[----:B------:R-:W0:Y:S04]  /*254d0*/  LDSM.16.MT88.4 R8, [R0+0xc080] ;  /* 0x00c080000008783b */ /* 0x000e280000004200 */
[----:B------:R-:W-:Y:S04]  /*254e0*/  STL [R1+0x3bdc], R3 ;  /* 0x003bdc0301007387 */ /* 0x000fe80000100800 */
[----:B------:R-:W-:Y:S04]  /*254f0*/  STL [R1+0x3bd8], R29 ;  /* 0x003bd81d01007387 */ /* 0x000fe80000100800 */
[----:B------:R-:W-:Y:S04]  /*25500*/  STL [R1+0x3bd4], R7 ;  /* 0x003bd40701007387 */ /* 0x000fe80000100800 */
[----:B------:R1:W-:Y:S01]  /*25510*/  STL [R1+0x3bd0], R6 ;  /* 0x003bd00601007387 */ /* 0x0003e20000100800 */
[----:B0-----:R-:W-:Y:S01]  /*25520*/  MOV R16, R8 ;  /* 0x0000000800107202 */ /* 0x001fe20000000f00 */
[----:B-1----:R-:W-:Y:S01]  /*25530*/  IMAD.MOV.U32 R6, RZ, RZ, R10 ;  /* 0x000000ffff067224 */ /* 0x002fe200078e000a */
[----:B------:R-:W-:-:S02]  /*25540*/  MOV R7, R9 ;  /* 0x0000000900077202 */ /* 0x000fc40000000f00 */
[----:B------:R-:W-:Y:S02]  /*25550*/  MOV R3, R11 ;  /* 0x0000000b00037202 */ /* 0x000fe40000000f00 */
[----:B------:R-:W0:Y:S02]  /*25560*/  LDSM.16.MT88.4 R8, [R0+0xc100] ;  /* 0x00c100000008783b */ /* 0x000e240000004200 */
        /* <DEDUP_REMOVED lines=9> */
[----:B---3--:R-:W0:Y:S02]  /*25600*/  LDSM.16.MT88.4 R8, [R19+0xc000] ;  /* 0x00c000001308783b */ /* 0x008e240000004200 */
[----:B0-----:R-:W-:Y:S01]  /*25610*/  MOV R27, R8 ;  /* 0x00000008001b7202 */ /* 0x001fe20000000f00 */
[----:B------:R-:W-:Y:S01]  /*25620*/  IMAD.MOV.U32 R23, RZ, RZ, R10 ;  /* 0x000000ffff177224 */ /* 0x000fe200078e000a */
[----:B------:R-:W-:Y:S02]  /*25630*/  MOV R26, R9 ;  /* 0x00000009001a7202 */ /* 0x000fe40000000f00 */
        /* <DEDUP_REMOVED lines=48> */
[----:B------:R-:W-:-:S03]  /*25940*/  MOV R8, R16 ;  /* 0x0000001000087202 */ /* 0x000fc60000000f00 */
        /* <DEDUP_REMOVED lines=9> */
[----:B------:R-:W-:Y:S01]  /*259e0*/  MOV R11, R3 ;  /* 0x00000003000b7202 */ /* 0x000fe20000000f00 */
        /* <DEDUP_REMOVED lines=8> */
[----:B0-----:R-:W3:Y:S04]  /*25a70*/  LDL.LU R20, [R1+0xb0] ;  /* 0x0000b00001147983 */ /* 0x001ee80000300800 */
[----:B------:R-:W3:Y:S01]  /*25a80*/  LDL.LU R21, [R1+0xb4] ;  /* 0x0000b40001157983 */ /* 0x000ee20000300800 */
        /* <DEDUP_REMOVED lines=44> */
[----:B------:R-:W3:Y:S01]  /*25d50*/  LDL.LU.64 R16, [R1+0x3bf0] ;  /* 0x003bf00001107983 */ /* 0x000ee20000300a00 */
[----:B-----5:R-:W-:Y:S01]  /*25d60*/  IMAD.MOV.U32 R22, RZ, RZ, R25 ;  /* 0x000000ffff167224 */ /* 0x020fe200078e0019 */
[----:B----4-:R-:W-:-:S02]  /*25d70*/  MOV R23, R24 ;  /* 0x0000001800177202 */ /* 0x010fc40000000f00 */
[----:B------:R-:W2:Y:S11]  /*25d80*/  LDSM.16.MT88.4 R24, [R28+0xc080] ;  /* 0x00c080001c18783b */ /* 0x000eb60000004200 */
[----:B------:R-:W-:Y:S01]  /*25d90*/  @!UPT UIADD3 URZ, URZ, URZ, URZ ;  /* 0x0000003f3f3ff290 */ /* 0x000fe2000fffe03f */
[----:B------:R0:W-:Y:S04]  /*25da0*/  STL.64 [R1+0xe0], R12 ;  /* 0x0000e00c01007387 */ /* 0x0001e80000100a00 */
[----:B------:R1:W-:Y:S04]  /*25db0*/  STL.64 [R1+0xe8], R14 ;  /* 0x0000e80e01007387 */ /* 0x0003e80000100a00 */
[----:B0-----:R-:W4:Y:S04]  /*25dc0*/  LDL.LU R12, [R1+0x80] ;  /* 0x00008000010c7983 */ /* 0x001f280000300800 */
[----:B------:R-:W4:Y:S04]  /*25dd0*/  LDL.LU R13, [R1+0x84] ;  /* 0x00008400010d7983 */ /* 0x000f280000300800 */
[----:B-1----:R-:W4:Y:S04]  /*25de0*/  LDL.LU R14, [R1+0x88] ;  /* 0x00008800010e7983 */ /* 0x002f280000300800 */
[----:B------:R-:W4:Y:S01]  /*25df0*/  LDL.LU R15, [R1+0x8c] ;  /* 0x00008c00010f7983 */ /* 0x000f220000300800 */
[-C--:B---3--:R-:W-:Y:S03]  /*25e00*/  HMMA.16816.F32.BF16 R16, R16, R4.reuse, R20 ;  /* 0x000000041010723c */ /* 0x088fe60000041814 */
[----:B------:R-:W4:Y:S04]  /*25e10*/  LDL.LU.64 R22, [R1+0x3be8] ;  /* 0x003be80001167983 */ /* 0x000f280000300a00 */
[----:B------:R-:W4:Y:S11]  /*25e20*/  LDL.LU.64 R20, [R1+0x3be0] ;  /* 0x003be00001147983 */ /* 0x000f360000300a00 */
[----:B------:R-:W-:Y:S05]  /*25e30*/  @!UPT UIADD3 URZ, URZ, URZ, URZ ;  /* 0x0000003f3f3ff290 */ /* 0x000fea000fffe03f */
[----:B------:R-:W-:Y:S04]  /*25e40*/  STL.64 [R1+0xc0], R16 ;  /* 0x0000c01001007387 */ /* 0x000fe80000100a00 */
[----:B------:R2:W-:Y:S02]  /*25e50*/  STL.64 [R1+0xc8], R18 ;  /* 0x0000c81201007387 */ /* 0x0005e40000100a00 */
[-C--:B--2---:R-:W-:Y:S02]  /*25e60*/  HMMA.16816.F32.BF16 R16, R24, R4.reuse, R8 ;  /* 0x000000041810723c */ /* 0x084fe40000041808 */
[----:B------:R-:W-:Y:S06]  /*25e70*/  LDSM.16.MT88.4 R8, [R28+0xc100] ;  /* 0x00c100001c08783b */ /* 0x000fec0000004200 */
[----:B----4-:R-:W-:Y:S11]  /*25e80*/  HMMA.16816.F32.BF16 R12, R20, R4, R12 ;  /* 0x00000004140c723c */ /* 0x010ff6000004180c */
[----:B------:R-:W-:Y:S11]  /*25e90*/  @!UPT UIADD3 URZ, URZ, URZ, URZ ;  /* 0x0000003f3f3ff290 */ /* 0x000ff6000fffe03f */
[----:B------:R-:W-:Y:S01]  /*25ea0*/  @!UPT UIADD3 URZ, URZ, URZ, URZ ;  /* 0x0000003f3f3ff290 */ /* 0x000fe2000fffe03f */
[----:B------:R-:W-:Y:S04]  /*25eb0*/  STL.64 [R1+0xb0], R12 ;  /* 0x0000b00c01007387 */ /* 0x000fe80000100a00 */
[----:B------:R-:W-:Y:S04]  /*25ec0*/  STL.64 [R1+0xb8], R14 ;  /* 0x0000b80e01007387 */ /* 0x000fe80000100a00 */
[----:B------:R-:W0:Y:S04]  /*25ed0*/  LDSM.16.MT88.4 R12, [R28+0xc180] ;  /* 0x00c180001c0c783b */ /* 0x000e280000004200 */
[----:B------:R-:W-:Y:S04]  /*25ee0*/  STL.64 [R1+0x80], R16 ;  /* 0x0000801001007387 */ /* 0x000fe80000100a00 */
[----:B------:R-:W-:Y:S04]  /*25ef0*/  STL.64 [R1+0x88], R18 ;  /* 0x0000881201007387 */ /* 0x000fe80000100a00 */
[----:B------:R-:W1:Y:S04]  /*25f00*/  LDSM.16.MT88.4 R16, [R2+0xe000] ;  /* 0x00e000000210783b */ /* 0x000e680000004200 */
[----:B0-----:R1:W-:Y:S04]  /*25f10*/  STL.64 [R1+0x3ba0], R14 ;  /* 0x003ba00e01007387 */ /* 0x0013e80000100a00 */
[----:B------:R0:W-:Y:S01]  /*25f20*/  STL.64 [R1+0x3b98], R12 ;  /* 0x003b980c01007387 */ /* 0x0001e20000100a00 */
[----:B-1----:R-:W-:Y:S01]  /*25f30*/  MOV R15, R16 ;  /* 0x00000010000f7202 */ /* 0x002fe20000000f00 */
[----:B------:R-:W-:Y:S01]  /*25f40*/  IMAD.MOV.U32 R14, RZ, RZ, R17 ;  /* 0x000000ffff0e7224 */ /* 0x000fe200078e0011 */
[----:B0-----:R-:W-:-:S02]  /*25f50*/  MOV R13, R18 ;  /* 0x00000012000d7202 */ /* 0x001fc40000000f00 */
        /* <DEDUP_REMOVED lines=11> */
[----:B------:R-:W0:Y:S02]  /*26010*/  LDSM.16.MT88.4 R16, [R2+0xe180] ;  /* 0x00e180000210783b */ /* 0x000e240000004200 */
[----:B0-----:R-:W-:Y:S01]  /*26020*/  MOV R3, R16 ;  /* 0x0000001000037202 */ /* 0x001fe20000000f00 */
[----:B------:R-:W-:Y:S01]  /*26030*/  IMAD.MOV.U32 R29, RZ, RZ, R17 ;  /* 0x000000ffff1d7224 */ /* 0x000fe200078e0011 */
[----:B------:R-:W-:Y:S02]  /*26040*/  MOV R7, R18 ;  /* 0x0000001200077202 */ /* 0x000fe40000000f00 */
[----:B------:R-:W-:Y:S02]  /*26050*/  MOV R6, R19 ;  /* 0x0000001300067202 */ /* 0x000fe40000000f00 */
[----:B------:R-:W0:Y:S04]  /*26060*/  LDSM.16.MT88.4 R16, [R0+0xe000] ;  /* 0x00e000000010783b */ /* 0x000e280000004200 */
[----:B------:R-:W-:Y:S04]  /*26070*/  STL [R1+0x3a50], R2 ;  /* 0x003a500201007387 */ /* 0x000fe80000100800 */
        /* <DEDUP_REMOVED lines=8> */
[----:B------:R-:W4:Y:S04]  /*26100*/  LDL.LU R7, [R1+0x3bd4] ;  /* 0x003bd40001077983 */ /* 0x000f280000300800 */
[----:B------:R-:W5:Y:S04]  /*26110*/  LDL.LU R6, [R1+0x3bd0] ;  /* 0x003bd00001067983 */ /* 0x000f680000300800 */
[----:B------:R0:W-:Y:S04]  /*26120*/  STL.64 [R1+0x3b30], R18 ;  /* 0x003b301201007387 */ /* 0x0001e80000100a00 */
[----:B------:R1:W-:Y:S01]  /*26130*/  STL.64 [R1+0x3b28], R16 ;  /* 0x003b281001007387 */ /* 0x0003e20000100a00 */
[----:B0-----:R-:W-:Y:S01]  /*26140*/  IMAD.MOV.U32 R18, RZ, RZ, R25 ;  /* 0x000000ffff127224 */ /* 0x001fe200078e0019 */
[----:B------:R-:W-:-:S02]  /*26150*/  MOV R19, R24 ;  /* 0x0000001800137202 */ /* 0x000fc40000000f00 */
[----:B-1----:R-:W-:Y:S02]  /*26160*/  MOV R16, R27 ;  /* 0x0000001b00107202 */ /* 0x002fe40000000f00 */
[----:B------:R-:W-:Y:S01]  /*26170*/  MOV R17, R26 ;  /* 0x0000001a00117202 */ /* 0x000fe20000000f00 */
[----:B------:R0:W-:Y:S04]  /*26180*/  STL.64 [R1+0x3b50], R18 ;  /* 0x003b501201007387 */ /* 0x0001e80000100a00 */
[----:B------:R1:W-:Y:S04]  /*26190*/  STL.64 [R1+0x3b48], R16 ;  /* 0x003b481001007387 */ /* 0x0003e80000100a00 */
[----:B------:R-:W-:Y:S01]  /*261a0*/  LDSM.16.MT88.4 R24, [R0+0xe100] ;  /* 0x00e100000018783b */ /* 0x000fe20000004200 */
[----:B0-----:R-:W-:-:S02]  /*261b0*/  MOV R18, R21 ;  /* 0x0000001500127202 */ /* 0x001fc40000000f00 */
[----:B------:R-:W-:Y:S02]  /*261c0*/  MOV R19, R20 ;  /* 0x0000001400137202 */ /* 0x000fe40000000f00 */
[----:B-1----:R-:W-:Y:S01]  /*261d0*/  MOV R16, R23 ;  /* 0x0000001700107202 */ /* 0x002fe20000000f00 */
[----:B------:R-:W-:Y:S02]  /*261e0*/  IMAD.MOV.U32 R17, RZ, RZ, R22 ;  /* 0x000000ffff117224 */ /* 0x000fe400078e0016 */
[----:B------:R-:W0:Y:S04]  /*261f0*/  LDSM.16.MT88.4 R20, [R0+0xe080] ;  /* 0x00e080000014783b */ /* 0x000e280000004200 */
[----:B------:R1:W-:Y:S04]  /*26200*/  STL.64 [R1+0x3b70], R18 ;  /* 0x003b701201007387 */ /* 0x0003e80000100a00 */
[----:B------:R1:W-:Y:S02]  /*26210*/  STL.64 [R1+0x3b68], R16 ;  /* 0x003b681001007387 */ /* 0x0003e40000100a00 */
[----:B-1----:R-:W-:Y:S01]  /*26220*/  IMAD.MOV.U32 R18, RZ, RZ, R13 ;  /* 0x000000ffff127224 */ /* 0x002fe200078e000d */
[----:B------:R-:W-:-:S02]  /*26230*/  MOV R19, R12 ;  /* 0x0000000c00137202 */ /* 0x000fc40000000f00 */
[----:B------:R-:W-:Y:S02]  /*26240*/  MOV R16, R15 ;  /* 0x0000000f00107202 */ /* 0x000fe40000000f00 */
[----:B------:R-:W-:Y:S01]  /*26250*/  MOV R17, R14 ;  /* 0x0000000e00117202 */ /* 0x000fe20000000f00 */
[----:B0-----:R2:W-:Y:S04]  /*26260*/  STL.64 [R1+0x3b00], R22 ;  /* 0x003b001601007387 */ /* 0x0015e80000100a00 */
[----:B------:R4:W-:Y:S01]  /*26270*/  STL.64 [R1+0x3af8], R20 ;  /* 0x003af81401007387 */ /* 0x0009e20000100a00 */
[----:B--2---:R-:W-:Y:S01]  /*26280*/  IMAD.MOV.U32 R23, RZ, RZ, R3 ;  /* 0x000000ffff177224 */ /* 0x004fe200078e0003 */
[----:B---3--:R-:W-:Y:S02]  /*26290*/  MOV R22, R29 ;  /* 0x0000001d00167202 */ /* 0x008fe40000000f00 */
[----:B----4-:R-:W-:Y:S01]  /*262a0*/  MOV R21, R7 ;  /* 0x0000000700157202 */ /* 0x010fe20000000f00 */
[----:B-----5:R-:W-:-:S02]  /*262b0*/  IMAD.MOV.U32 R20, RZ, RZ, R6 ;  /* 0x000000ffff147224 */ /* 0x020fc400078e0006 */
[----:B------:R-:W2:Y:S04]  /*262c0*/  LDL.LU R6, [R1+0x3bcc] ;  /* 0x003bcc0001067983 */ /* 0x000ea80000300800 */
[----:B------:R-:W3:Y:S04]  /*262d0*/  LDL.LU R7, [R1+0x3bc8] ;  /* 0x003bc80001077983 */ /* 0x000ee80000300800 */
[----:B------:R-:W4:Y:S04]  /*262e0*/  LDL.LU R29, [R1+0x3bc4] ;  /* 0x003bc400011d7983 */ /* 0x000f280000300800 */
[----:B------:R-:W5:Y:S04]  /*262f0*/  LDL.LU R3, [R1+0x3bc0] ;  /* 0x003bc00001037983 */ /* 0x000f680000300800 */
[----:B------:R-:W2:Y:S04]  /*26300*/  LDL.LU R12, [R1+0x160] ;  /* 0x00016000010c7983 */ /* 0x000ea80000300800 */
[----:B------:R-:W2:Y:S04]  /*26310*/  LDL.LU R13, [R1+0x164] ;  /* 0x00016400010d7983 */ /* 0x000ea80000300800 */
[----:B------:R-:W2:Y:S04]  /*26320*/  LDL.LU R14, [R1+0x168] ;  /* 0x00016800010e7983 */ /* 0x000ea80000300800 */
[----:B------:R-:W2:Y:S04]  /*26330*/  LDL.LU R15, [R1+0x16c] ;  /* 0x00016c00010f7983 */ /* 0x000ea80000300800 */
[----:B------:R-:W-:Y:S04]  /*26340*/  STL.64 [R1+0x3b90], R18 ;  /* 0x003b901201007387 */ /* 0x000fe80000100a00 */
[----:B------:R0:W-:Y:S04]  /*26350*/  STL.64 [R1+0x3b88], R16 ;  /* 0x003b881001007387 */ /* 0x0001e80000100a00 */
[----:B0-----:R-:W2:Y:S04]  /*26360*/  LDL.LU R16, [R1+0x120] ;  /* 0x0001200001107983 */ /* 0x001ea80000300800 */
        /* <DEDUP_REMOVED lines=9> */
[----:B--2---:R3:W-:Y:S04]  /*26400*/  STL.64 [R1+0x3b40], R22 ;  /* 0x003b401601007387 */ /* 0x0047e80000100a00 */
[----:B------:R5:W-:Y:S01]  /*26410*/  STL.64 [R1+0x3b38], R20 ;  /* 0x003b381401007387 */ /* 0x000be20000100a00 */
[----:B---3--:R-:W-:-:S02]  /*26420*/  MOV R22, R7 ;  /* 0x0000000700167202 */ /* 0x008fc40000000f00 */
[----:B------:R-:W-:Y:S02]  /*26430*/  MOV R23, R6 ;  /* 0x0000000600177202 */ /* 0x000fe40000000f00 */
[----:B-----5:R-:W-:Y:S01]  /*26440*/  MOV R20, R3 ;  /* 0x0000000300147202 */ /* 0x020fe20000000f00 */
[----:B----4-:R-:W-:Y:S01]  /*26450*/  IMAD.MOV.U32 R21, RZ, RZ, R29 ;  /* 0x000000ffff157224 */ /* 0x010fe200078e001d */
[----:B------:R-:W2:Y:S04]  /*26460*/  LDL.LU R3, [R1+0x3bbc] ;  /* 0x003bbc0001037983 */ /* 0x000ea80000300800 */
[----:B------:R-:W3:Y:S04]  /*26470*/  LDL.LU R29, [R1+0x3bb8] ;  /* 0x003bb800011d7983 */ /* 0x000ee80000300800 */
[----:B------:R-:W4:Y:S04]  /*26480*/  LDL.LU R7, [R1+0x3bb4] ;  /* 0x003bb40001077983 */ /* 0x000f280000300800 */
[----:B------:R-:W5:Y:S04]  /*26490*/  LDL.LU R6, [R1+0x3bb0] ;  /* 0x003bb00001067983 */ /* 0x000f680000300800 */
[----:B------:R-:W-:Y:S04]  /*264a0*/  STL.64 [R1+0x3b60], R22 ;  /* 0x003b601601007387 */ /* 0x000fe80000100a00 */
[----:B------:R0:W-:Y:S04]  /*264b0*/  STL.64 [R1+0x3b58], R20 ;  /* 0x003b581401007387 */ /* 0x0001e80000100a00 */
[----:B0-----:R-:W2:Y:S04]  /*264c0*/  LDL.LU R20, [R1+0xf0] ;  /* 0x0000f00001147983 */ /* 0x001ea80000300800 */
[----:B------:R-:W2:Y:S04]  /*264d0*/  LDL.LU R21, [R1+0xf4] ;  /* 0x0000f40001157983 */ /* 0x000ea80000300800 */
[----:B------:R-:W2:Y:S04]  /*264e0*/  LDL.LU R22, [R1+0xf8] ;  /* 0x0000f80001167983 */ /* 0x000ea80000300800 */
[----:B------:R-:W2:Y:S01]  /*264f0*/  LDL.LU R23, [R1+0xfc] ;  /* 0x0000fc0001177983 */ /* 0x000ea20000300800 */
[----:B------:R-:W-:Y:S03]  /*26500*/  HMMA.16816.F32.BF16 R8, R8, R4, R12 ;  /* 0x000000040808723c */ /* 0x000fe6000004180c */
[----:B--2---:R-:W-:Y:S04]  /*26510*/  STL.64 [R1+0x3b80], R22 ;  /* 0x003b801601007387 */ /* 0x004fe80000100a00 */
[----:B------:R5:W-:Y:S02]  /*26520*/  STL.64 [R1+0x3b78], R20 ;  /* 0x003b781401007387 */ /* 0x000be40000100a00 */
[----:B-----5:R-:W-:Y:S01]  /*26530*/  IMAD.MOV.U32 R20, RZ, RZ, R6 ;  /* 0x000000ffff147224 */ /* 0x020fe200078e0006 */
[----:B----4-:R-:W-:Y:S01]  /*26540*/  MOV R21, R7 ;  /* 0x0000000700157202 */ /* 0x010fe20000000f00 */
[----:B------:R-:W2:Y:S04]  /*26550*/  LDL.LU R6, [R1+0x3bac] ;  /* 0x003bac0001067983 */ /* 0x000ea80000300800 */
[----:B------:R-:W2:Y:S04]  /*26560*/  LDL.LU R7, [R1+0x3ba8] ;  /* 0x003ba80001077983 */ /* 0x000ea80000300800 */
[----:B------:R-:W4:Y:S04]  /*26570*/  LDL.LU.64 R14, [R1+0x3ba0] ;  /* 0x003ba000010e7983 */ /* 0x000f280000300a00 */
[----:B------:R-:W4:Y:S01]  /*26580*/  LDL.LU.64 R12, [R1+0x3b98] ;  /* 0x003b9800010c7983 */ /* 0x000f220000300a00 */
[----:B---3--:R-:W-:-:S02]  /*26590*/  MOV R22, R29 ;  /* 0x0000001d00167202 */ /* 0x008fc40000000f00 */
[----:B------:R-:W-:Y:S01]  /*265a0*/  MOV R29, R11 ;  /* 0x0000000b001d7202 */ /* 0x000fe20000000f00 */
[----:B------:R-:W-:Y:S04]  /*265b0*/  STL.64 [R1+0x70], R8 ;  /* 0x0000700801007387 */ /* 0x000fe80000100a00 */
[----:B------:R-:W3:Y:S01]  /*265c0*/  LDL R11, [R1+0xbf8] ;  /* 0x000bf800010b7983 */ /* 0x000ee20000100800 */
[----:B----4-:R-:W-:Y:S03]  /*265d0*/  HMMA.16816.F32.BF16 R12, R12, R4, R16 ;  /* 0x000000040c0c723c */ /* 0x010fe60000041810 */
[----:B------:R-:W2:Y:S04]  /*265e0*/  LDL.LU.64 R18, [R1+0x3b90] ;  /* 0x003b900001127983 */ /* 0x000ea80000300a00 */
[----:B------:R-:W2:Y:S01]  /*265f0*/  LDL.LU.64 R16, [R1+0x3b88] ;  /* 0x003b880001107983 */ /* 0x000ea20000300a00 */
[----:B------:R-:W-:Y:S11]  /*26600*/  IMAD.MOV.U32 R23, RZ, RZ, R3 ;  /* 0x000000ffff177224 */ /* 0x000ff600078e0003 */
[----:B------:R-:W-:Y:S04]  /*26610*/  @!UPT UIADD3 URZ, URZ, URZ, URZ ;  /* 0x0000003f3f3ff290 */ /* 0x000fe8000fffe03f */
[----:B------:R0:W-:Y:S01]  /*26620*/  STL [R1+0x40], R12 ;  /* 0x0000400c01007387 */ /* 0x0001e20000100800 */
[----:B------:R-:W-:Y:S01]  /*26630*/  IMAD.MOV.U32 R2, RZ, RZ, R13 ;  /* 0x000000ffff027224 */ /* 0x000fe200078e000d */
[----:B------:R-:W-:Y:S02]  /*26640*/  MOV R5, R14 ;  /* 0x0000000e00057202 */ /* 0x000fe40000000f00 */
[----:B------:R-:W-:Y:S01]  /*26650*/  MOV R4, R15 ;  /* 0x0000000f00047202 */ /* 0x000fe20000000f00 */
        /* <DEDUP_REMOVED lines=40> */
[----:B------:R0:W-:Y:S04]  /*268e0*/  STL.64 [R1+0x90], R16 ;  /* 0x0000901001007387 */ /* 0x0001e80000100a00 */
[----:B------:R1:W-:Y:S04]  /*268f0*/  STL.64 [R1+0x98], R18 ;  /* 0x0000981201007387 */ /* 0x0003e80000100a00 */
[----:B0-----:R-:W2:Y:S04]  /*26900*/  LDL.LU R16, [R1+0x60] ;  /* 0x0000600001107983 */ /* 0x001ea80000300800 */
[----:B------:R-:W2:Y:S04]  /*26910*/  LDL.LU R17, [R1+0x64] ;  /* 0x0000640001117983 */ /* 0x000ea80000300800 */
[----:B-1----:R-:W2:Y:S04]  /*26920*/  LDL.LU R18, [R1+0x68] ;  /* 0x0000680001127983 */ /* 0x002ea80000300800 */
[----:B------:R-:W2:Y:S01]  /*26930*/  LDL.LU R19, [R1+0x6c] ;  /* 0x00006c0001137983 */ /* 0x000ea20000300800 */
[----:B----4-:R-:W-:Y:S03]  /*26940*/  HMMA.16816.F32.BF16 R12, R24, R6, R12 ;  /* 0x00000006180c723c */ /* 0x010fe6000004180c */
[----:B------:R-:W-:Y:S01]  /*26950*/  STL.64 [R1+0x3af0], R6 ;  /* 0x003af00601007387 */ /* 0x000fe20000100a00 */
[----:B------:R-:W-:-:S04]  /*26960*/  MOV R3, R10 ;  /* 0x0000000a00037202 */ /* 0x000fc80000000f00 */
[----:B--2---:R-:W-:Y:S11]  /*26970*/  HMMA.16816.F32.BF16 R16, R20, R6, R16 ;  /* 0x000000061410723c */ /* 0x004ff60000041810 */
[----:B------:R-:W-:Y:S11]  /*26980*/  @!UPT UIADD3 URZ, URZ, URZ, URZ ;  /* 0x0000003f3f3ff290 */ /* 0x000ff6000fffe03f */
[----:B------:R-:W-:Y:S01]  /*26990*/  @!UPT UIADD3 URZ, URZ, URZ, URZ ;  /* 0x0000003f3f3ff290 */ /* 0x000fe2000fffe03f */
[----:B------:R-:W-:Y:S04]  /*269a0*/  STL.64 [R1+0x60], R16 ;  /* 0x0000601001007387 */ /* 0x000fe80000100a00 */
[----:B------:R-:W-:Y:S04]  /*269b0*/  STL.64 [R1+0x68], R18 ;  /* 0x0000681201007387 */ /* 0x000fe80000100a00 */
[----:B------:R-:W-:Y:S04]  /*269c0*/  STL.64 [R1+0x3ae8], R4 ;  /* 0x003ae80401007387 */ /* 0x000fe80000100a00 */
[----:B------:R-:W-:Y:S04]  /*269d0*/  STL.64 [R1+0x50], R12 ;  /* 0x0000500c01007387 */ /* 0x000fe80000100a00 */
[----:B------:R-:W-:Y:S04]  /*269e0*/  STL.64 [R1+0x58], R14 ;  /* 0x0000580e01007387 */ /* 0x000fe80000100a00 */
[----:B------:R-:W0:Y:S04]  /*269f0*/  LDSM.16.MT88.4 R12, [R0+0xe180] ;  /* 0x00e18000000c783b */ /* 0x000e280000004200 */
[----:B---3--:R-:W1:Y:S01]  /*26a00*/  LDSM.16.MT88.4 R4, [R11+0xe000] ;  /* 0x00e000000b04783b */ /* 0x008e620000004200 */
[----:B0-----:R-:W-:Y:S01]  /*26a10*/  IMAD.MOV.U32 R19, RZ, RZ, R12 ;  /* 0x000000ffff137224 */ /* 0x001fe200078e000c */
[----:B------:R-:W-:Y:S01]  /*26a20*/  MOV R18, R13 ;  /* 0x0000000d00127202 */ /* 0x000fe20000000f00 */
[----:B------:R-:W-:Y:S01]  /*26a30*/  IMAD.MOV.U32 R16, RZ, RZ, R15 ;  /* 0x000000ffff107224 */ /* 0x000fe200078e000f */
[----:B------:R-:W-:Y:S01]  /*26a40*/  MOV R17, R14 ;  /* 0x0000000e00117202 */ /* 0x000fe20000000f00 */
[----:B-1----:R-:W-:Y:S01]  /*26a50*/  IMAD.MOV.U32 R13, RZ, RZ, R6 ;  /* 0x000000ffff0d7224 */ /* 0x002fe200078e0006 */
[----:B------:R-:W-:-:S02]  /*26a60*/  MOV R15, R4 ;  /* 0x00000004000f7202 */ /* 0x000fc40000000f00 */
[----:B------:R-:W-:Y:S02]  /*26a70*/  MOV R14, R5 ;  /* 0x00000005000e7202 */ /* 0x000fe40000000f00 */
[----:B------:R-:W-:Y:S02]  /*26a80*/  MOV R12, R7 ;  /* 0x00000007000c7202 */ /* 0x000fe40000000f00 */
[----:B------:R-:W0:Y:S02]  /*26a90*/  LDSM.16.MT88.4 R4, [R11+0xe080] ;  /* 0x00e080000b04783b */ /* 0x000e240000004200 */
[----:B0-----:R-:W-:Y:S01]  /*26aa0*/  MOV R23, R4 ;  /* 0x0000000400177202 */ /* 0x001fe20000000f00 */
[----:B------:R-:W-:Y:S01]  /*26ab0*/  IMAD.MOV.U32 R22, RZ, RZ, R5 ;  /* 0x000000ffff167224 */ /* 0x000fe200078e0005 */
[----:B------:R-:W-:Y:S02]  /*26ac0*/  MOV R21, R6 ;  /* 0x0000000600157202 */ /* 0x000fe40000000f00 */
[----:B------:R-:W-:-:S02]  /*26ad0*/  MOV R20, R7 ;  /* 0x0000000700147202 */ /* 0x000fc40000000f00 */
[----:B------:R-:W0:Y:S04]  /*26ae0*/  LDSM.16.MT88.4 R4, [R11+0xe100] ;  /* 0x00e100000b04783b */ /* 0x000e280000004200 */
[----:B------:R-:W1:Y:S01]  /*26af0*/  LDSM.16.MT88.4 R8, [R11+0xe180] ;  /* 0x00e180000b08783b */ /* 0x000e620000004200 */
[----:B0-----:R-:W-:Y:S01]  /*26b00*/  MOV R25, R6 ;  /* 0x0000000600197202 */ /* 0x001fe20000000f00 */
[----:B------:R-:W-:Y:S01]  /*26b10*/  IMAD.MOV.U32 R24, RZ, RZ, R7 ;  /* 0x000000ffff187224 */ /* 0x000fe200078e0007 */
[----:B------:R-:W-:Y:S01]  /*26b20*/  MOV R26, R5 ;  /* 0x00000005001a7202 */ /* 0x000fe20000000f00 */
[----:B------:R-:W-:Y:S01]  /*26b30*/  IMAD.MOV.U32 R27, RZ, RZ, R4 ;  /* 0x000000ffff1b7224 */ /* 0x000fe200078e0004 */
[----:B------:R-:W2:Y:S04]  /*26b40*/  LDL.LU.64 R6, [R1+0x3af0] ;  /* 0x003af00001067983 */ /* 0x000ea80000300a00 */
[----:B------:R-:W3:Y:S04]  /*26b50*/  LDL.LU.64 R4, [R1+0x3ae8] ;  /* 0x003ae80001047983 */ /* 0x000ee80000300a00 */
[----:B-1----:R0:W-:Y:S04]  /*26b60*/  STL.64 [R1+0x3a70], R10 ;  /* 0x003a700a01007387 */ /* 0x0021e80000100a00 */
        /* <DEDUP_REMOVED lines=24> */
[----:B0-----:R-:W4:Y:S04]  /*26cf0*/  LDL.LU R12, [R1+0xc0] ;  /* 0x0000c000010c7983 */ /* 0x001f280000300800 */
[----:B------:R-:W4:Y:S04]  /*26d00*/  LDL.LU R13, [R1+0xc4] ;  /* 0x0000c400010d7983 */ /* 0x000f280000300800 */
[----:B------:R-:W5:Y:S04]  /*26d10*/  LDL.LU R14, [R1+0xc8] ;  /* 0x0000c800010e7983 */ /* 0x000f680000300800 */
[----:B------:R-:W5:Y:S04]  /*26d20*/  LDL.LU R15, [R1+0xcc] ;  /* 0x0000cc00010f7983 */ /* 0x000f680000300800 */
[----:B-----5:R-:W-:Y:S04]  /*26d30*/  STL.64 [R1+0x3a80], R14 ;  /* 0x003a800e01007387 */ /* 0x020fe80000100a00 */
[----:B----4-:R0:W-:Y:S04]  /*26d40*/  STL.64 [R1+0x3a78], R12 ;  /* 0x003a780c01007387 */ /* 0x0101e80000100a00 */
        /* <DEDUP_REMOVED lines=15> */
[----:B------:R-:W5:Y:S01]  /*26e40*/  LDL.LU R15, [R1+0x14c] ;  /* 0x00014c00010f7983 */ /* 0x000f620000300800 */
[----:B------:R-:W-:Y:S01]  /*26e50*/  MOV R8, R19 ;  /* 0x0000001300087202 */ /* 0x000fe20000000f00 */
[----:B------:R-:W-:Y:S01]  /*26e60*/  IMAD.MOV.U32 R10, RZ, RZ, R17 ;  /* 0x000000ffff0a7224 */ /* 0x000fe200078e0011 */
[----:B------:R-:W-:-:S02]  /*26e70*/  MOV R9, R18 ;  /* 0x0000001200097202 */ /* 0x000fc40000000f00 */
[----:B------:R-:W-:Y:S02]  /*26e80*/  MOV R11, R16 ;  /* 0x00000010000b7202 */ /* 0x000fe40000000f00 */
[----:B------:R-:W0:Y:S04]  /*26e90*/  LDSM.16.MT88.4 R16, [R28+0xe080] ;  /* 0x00e080001c10783b */ /* 0x000e280000004200 */
[----:B-----5:R-:W-:Y:S04]  /*26ea0*/  STL.64 [R1+0x3ae0], R14 ;  /* 0x003ae00e01007387 */ /* 0x020fe80000100a00 */
[----:B----4-:R1:W-:Y:S04]  /*26eb0*/  STL.64 [R1+0x3ad8], R12 ;  /* 0x003ad80c01007387 */ /* 0x0103e80000100a00 */
[----:B-1----:R-:W2:Y:S04]  /*26ec0*/  LDL.LU R12, [R1+0x150] ;  /* 0x00015000010c7983 */ /* 0x002ea80000300800 */
[----:B------:R-:W2:Y:S04]  /*26ed0*/  LDL.LU R13, [R1+0x154] ;  /* 0x00015400010d7983 */ /* 0x000ea80000300800 */
[----:B------:R-:W2:Y:S04]  /*26ee0*/  LDL.LU R14, [R1+0x158] ;  /* 0x00015800010e7983 */ /* 0x000ea80000300800 */
[----:B------:R-:W2:Y:S04]  /*26ef0*/  LDL.LU R15, [R1+0x15c] ;  /* 0x00015c00010f7983 */ /* 0x000ea80000300800 */
        /* <DEDUP_REMOVED lines=45> */
[----:B------:R-:W4:Y:S04]  /*271d0*/  LDL.LU.64 R14, [R1+0x3a60] ;  /* 0x003a6000010e7983 */ /* 0x000f280000300a00 */
[----:B------:R-:W4:Y:S11]  /*271e0*/  LDL.LU.64 R12, [R1+0x3a58] ;  /* 0x003a5800010c7983 */ /* 0x000f360000300a00 */
[----:B------:R-:W-:Y:S06]  /*271f0*/  @!UPT UIADD3 URZ, URZ, URZ, URZ ;  /* 0x0000003f3f3ff290 */ /* 0x000fec000fffe03f */
[----:B------:R0:W-:Y:S04]  /*27200*/  STL.64 [R1+0x110], R8 ;  /* 0x0001100801007387 */ /* 0x0001e80000100a00 */
[----:B------:R-:W-:Y:S04]  /*27210*/  STL.64 [R1+0x118], R10 ;  /* 0x0001180a01007387 */ /* 0x000fe80000100a00 */
[----:B0-----:R-:W2:Y:S01]  /*27220*/  LDL.LU R8, [R1+0x40] ;  /* 0x0000400001087983 */ /* 0x001ea20000300800 */
[----:B------:R-:W-:-:S03]  /*27230*/  MOV R9, R2 ;  /* 0x0000000200097202 */ /* 0x000fc60000000f00 */
[----:B------:R-:W2:Y:S01]  /*27240*/  LDL.LU R2, [R1+0x3a50] ;  /* 0x003a500001027983 */ /* 0x000ea20000300800 */
[----:B----4-:R-:W-:Y:S03]  /*27250*/  HMMA.16816.F32.BF16 R12, R12, R6, R16 ;  /* 0x000000060c0c723c */ /* 0x010fe60000041810 */
[----:B------:R-:W5:Y:S04]  /*27260*/  LDL.LU.64 R18, [R1+0x3a48] ;  /* 0x003a480001127983 */ /* 0x000f680000300a00 */
[----:B------:R-:W5:Y:S11]  /*27270*/  LDL.LU.64 R16, [R1+0x3a40] ;  /* 0x003a400001107983 */ /* 0x000f760000300a00 */
[----:B------:R-:W-:Y:S05]  /*27280*/  @!UPT UIADD3 URZ, URZ, URZ, URZ ;  /* 0x0000003f3f3ff290 */ /* 0x000fea000fffe03f */
[----:B------:R0:W-:Y:S04]  /*27290*/  STL.64 [R1+0xd0], R12 ;  /* 0x0000d00c01007387 */ /* 0x0001e80000100a00 */
[----:B------:R1:W-:Y:S04]  /*272a0*/  STL.64 [R1+0xd8], R14 ;  /* 0x0000d80e01007387 */ /* 0x0003e80000100a00 */
[----:B0-----:R-:W4:Y:S04]  /*272b0*/  LDL.LU R12, [R1+0x70] ;  /* 0x00007000010c7983 */ /* 0x001f280000300800 */
[----:B------:R-:W4:Y:S01]  /*272c0*/  LDL.LU R13, [R1+0x74] ;  /* 0x00007400010d7983 */ /* 0x000f220000300800 */
[----:B-1----:R-:W-:-:S03]  /*272d0*/  MOV R14, R3 ;  /* 0x00000003000e7202 */ /* 0x002fc60000000f00 */
[----:B------:R-:W2:Y:S01]  /*272e0*/  LDL.LU R3, [R1+0x3a38] ;  /* 0x003a380001037983 */ /* 0x000ea20000300800 */
[----:B-----5:R-:W-:Y:S03]  /*272f0*/  HMMA.16816.F32.BF16 R16, R16, R6, R20 ;  /* 0x000000061010723c */ /* 0x020fe60000041814 */
[----:B------:R-:W4:Y:S04]  /*27300*/  LDL.LU.64 R22, [R1+0x3a30] ;  /* 0x003a300001167983 */ /* 0x000f280000300a00 */
[----:B------:R-:W4:Y:S01]  /*27310*/  LDL.LU.64 R20, [R1+0x3a28] ;  /* 0x003a280001147983 */ /* 0x000f220000300a00 */
[----:B------:R-:W-:Y:S01]  /*27320*/  IMAD.MOV.U32 R15, RZ, RZ, R29 ;  /* 0x000000ffff0f7224 */ /* 0x000fe200078e001d */
[----:B---3--:R-:W-:Y:S01]  /*27330*/  MOV R11, R4 ;  /* 0x00000004000b7202 */ /* 0x008fe20000000f00 */
[----:B------:R-:W-:-:S05]  /*27340*/  IMAD.MOV.U32 R10, RZ, RZ, R5 ;  /* 0x000000ffff0a7224 */ /* 0x000fca00078e0005 */
[-C--:B----4-:R-:W-:Y:S08]  /*27350*/  HMMA.16816.F32.BF16 R12, R20, R6.reuse, R12 ;  /* 0x00000006140c723c */ /* 0x090ff0000004180c */
[----:B--2---:R-:W-:Y:S01]  /*27360*/  HMMA.16816.F32.BF16 R4, R24, R6, R8 ;  /* 0x000000061804723c */ /* 0x004fe20000041808 */
[----:B------:R-:W0:Y:S04]  /*27370*/  LDSM.16.MT88.4 R8, [R2+0x10000] ;  /* 0x010000000208783b */ /* 0x000e280000004200 */
[----:B------:R-:W-:Y:S10]  /*27380*/  LDSM.16.MT88.4 R24, [R0+0x10180] ;  /* 0x010180000018783b */ /* 0x000ff40000004200 */
[----:B------:R-:W-:Y:S04]  /*27390*/  STL.64 [R1+0x80], R12 ;  /* 0x0000800c01007387 */ /* 0x000fe80000100a00 */
[----:B------:R-:W-:Y:S04]  /*273a0*/  STL.64 [R1+0xb0], R16 ;  /* 0x0000b01001007387 */ /* 0x000fe80000100a00 */
[----:B------:R0:W-:Y:S04]  /*273b0*/  STL.64 [R1+0xb8], R18 ;  /* 0x0000b81201007387 */ /* 0x0001e80000100a00 */
[----:B------:R-:W-:Y:S04]  /*273c0*/  STL [R1+0x88], R14 ;  /* 0x0000880e01007387 */ /* 0x000fe80000100800 */
[----:B------:R-:W-:Y:S04]  /*273d0*/  STL.64 [R1+0x70], R4 ;  /* 0x0000700401007387 */ /* 0x000fe80000100a00 */
[----:B------:R-:W-:Y:S04]  /*273e0*/  STL.64 [R1+0x78], R6 ;  /* 0x0000780601007387 */ /* 0x000fe80000100a00 */
[----:B------:R-:W1:Y:S01]  /*273f0*/  LDSM.16.M88.4 R4, [R3+0x40100] ;  /* 0x040100000304783b */ /* 0x000e620000000200 */
[----:B0-----:R-:W-:Y:S01]  /*27400*/  MOV R19, R8 ;  /* 0x0000000800137202 */ /* 0x001fe20000000f00 */
[----:B------:R-:W-:Y:S01]  /*27410*/  IMAD.MOV.U32 R18, RZ, RZ, R9 ;  /* 0x000000ffff127224 */ /* 0x000fe200078e0009 */
[----:B------:R-:W-:-:S02]  /*27420*/  MOV R17, R10 ;  /* 0x0000000a00117202 */ /* 0x000fc40000000f00 */
[----:B------:R-:W-:Y:S02]  /*27430*/  MOV R16, R11 ;  /* 0x0000000b00107202 */ /* 0x000fe40000000f00 */
[----:B------:R-:W0:Y:S04]  /*27440*/  LDSM.16.MT88.4 R8, [R2+0x10080] ;  /* 0x010080000208783b */ /* 0x000e280000004200 */
[----:B-1----:R1:W-:Y:S04]  /*27450*/  STL [R1+0x38f4], R6 ;  /* 0x0038f40601007387 */ /* 0x0023e80000100800 */
[----:B------:R2:W-:Y:S04]  /*27460*/  STL [R1+0x38f0], R7 ;  /* 0x0038f00701007387 */ /* 0x0005e80000100800 */
[----:B------:R3:W-:Y:S01]  /*27470*/  STL [R1+0x3560], R3 ;  /* 0x0035600301007387 */ /* 0x0007e20000100800 */
[----:B0-----:R-:W-:Y:S01]  /*27480*/  IMAD.MOV.U32 R20, RZ, RZ, R8 ;  /* 0x000000ffff147224 */ /* 0x001fe200078e0008 */
[----:B-1----:R-:W-:-:S02]  /*27490*/  MOV R6, R10 ;  /* 0x0000000a00067202 */ /* 0x002fc40000000f00 */
[----:B--2---:R-:W-:Y:S01]  /*274a0*/  MOV R7, R9 ;  /* 0x0000000900077202 */ /* 0x004fe20000000f00 */
[----:B---3--:R-:W-:Y:S02]  /*274b0*/  IMAD.MOV.U32 R3, RZ, RZ, R11 ;  /* 0x000000ffff037224 */ /* 0x008fe400078e000b */
[----:B------:R-:W0:Y:S01]  /*274c0*/  LDSM.16.MT88.4 R8, [R2+0x10100] ;  /* 0x010100000208783b */ /* 0x000e220000004200 */
[----:B------:R-:W-:Y:S02]  /*274d0*/  MOV R29, R15 ;  /* 0x0000000f001d7202 */ /* 0x000fe40000000f00 */
[----:B0-----:R-:W-:Y:S01]  /*274e0*/  MOV R15, R8 ;  /* 0x00000008000f7202 */ /* 0x001fe20000000f00 */
[----:B------:R-:W-:Y:S01]  /*274f0*/  IMAD.MOV.U32 R13, RZ, RZ, R10 ;  /* 0x000000ffff0d7224 */ /* 0x000fe200078e000a */
[----:B------:R-:W-:Y:S02]  /*27500*/  MOV R14, R9 ;  /* 0x00000009000e7202 */ /* 0x000fe40000000f00 */
[----:B------:R-:W-:-:S02]  /*27510*/  MOV R12, R11 ;  /* 0x0000000b000c7202 */ /* 0x000fc40000000f00 */
[----:B------:R-:W0:Y:S04]  /*27520*/  LDSM.16.MT88.4 R8, [R2+0x10180] ;  /* 0x010180000208783b */ /* 0x000e280000004200 */
[----:B0-----:R0:W-:Y:S04]  /*27530*/  STL.64 [R1+0x39d0], R10 ;  /* 0x0039d00a01007387 */ /* 0x0011e80000100a00 */
[----:B------:R1:W-:Y:S01]  /*27540*/  STL.64 [R1+0x39c8], R8 ;  /* 0x0039c80801007387 */ /* 0x0003e20000100a00 */
[----:B0-----:R-:W-:Y:S02]  /*27550*/  MOV R10, R13 ;  /* 0x0000000d000a7202 */ /* 0x001fe40000000f00 */
[----:B------:R-:W-:-:S02]  /*27560*/  MOV R11, R12 ;  /* 0x0000000c000b7202 */ /* 0x000fc40000000f00 */
[----:B-1----:R-:W-:Y:S01]  /*27570*/  MOV R8, R15 ;  /* 0x0000000f00087202 */ /* 0x002fe20000000f00 */
[----:B------:R-:W-:Y:S02]  /*27580*/  IMAD.MOV.U32 R9, RZ, RZ, R14 ;  /* 0x000000ffff097224 */ /* 0x000fe400078e000e */
        /* <DEDUP_REMOVED lines=9> */
[----:B------:R-:W-:Y:S01]  /*27620*/  MOV R10, R6 ;  /* 0x00000006000a7202 */ /* 0x000fe20000000f00 */
[----:B------:R-:W-:Y:S01]  /*27630*/  IMAD.MOV.U32 R11, RZ, RZ, R3 ;  /* 0x000000ffff0b7224 */ /* 0x000fe200078e0003 */
[----:B------:R-:W-:Y:S01]  /*27640*/  MOV R9, R7 ;  /* 0x0000000700097202 */ /* 0x000fe20000000f00 */
[----:B------:R-:W-:-:S02]  /*27650*/  IMAD.MOV.U32 R8, RZ, RZ, R20 ;  /* 0x000000ffff087224 */ /* 0x000fc400078e0014 */
[----:B------:R-:W-:Y:S04]  /*27660*/  LDSM.16.MT88.4 R20, [R0+0x10100] ;  /* 0x010100000014783b */ /* 0x000fe80000004200 */
[----:B------:R-:W-:Y:S04]  /*27670*/  STL.64 [R1+0x3a10], R10 ;  /* 0x003a100a01007387 */ /* 0x000fe80000100a00 */
[----:B------:R-:W-:Y:S04]  /*27680*/  STL.64 [R1+0x3a08], R8 ;  /* 0x003a080801007387 */ /* 0x000fe80000100a00 */
        /* <DEDUP_REMOVED lines=69> */
[----:B------:R-:W-:Y:S04]  /*27ae0*/  STL.64 [R1+0x100], R8 ;  /* 0x0001000801007387 */ /* 0x000fe80000100a00 */
[----:B------:R0:W-:Y:S04]  /*27af0*/  STL.64 [R1+0x108], R10 ;  /* 0x0001080a01007387 */ /* 0x0001e80000100a00 */
[----:B0-----:R-:W2:Y:S01]  /*27b00*/  LDL R11, [R1+0xbf8] ;  /* 0x000bf800010b7983 */ /* 0x001ea20000100800 */
        /* <DEDUP_REMOVED lines=11> */
[----:B------:R-:W4:Y:S04]  /*27bc0*/  LDL.LU.64 R22, [R1+0x39a0] ;  /* 0x0039a00001167983 */ /* 0x000f280000300a00 */
[----:B------:R-:W4:Y:S11]  /*27bd0*/  LDL.LU.64 R20, [R1+0x3998] ;  /* 0x0039980001147983 */ /* 0x000f360000300a00 */
[----:B------:R-:W-:Y:S05]  /*27be0*/  @!UPT UIADD3 URZ, URZ, URZ, URZ ;  /* 0x0000003f3f3ff290 */ /* 0x000fea000fffe03f */
[----:B------:R0:W-:Y:S04]  /*27bf0*/  STL.64 [R1+0xc0], R16 ;  /* 0x0000c01001007387 */ /* 0x0001e80000100a00 */
[----:B------:R1:W-:Y:S04]  /*27c00*/  STL.64 [R1+0xc8], R18 ;  /* 0x0000c81201007387 */ /* 0x0003e80000100a00 */
[----:B0-----:R-:W4:Y:S04]  /*27c10*/  LDL.LU R16, [R1+0x50] ;  /* 0x0000500001107983 */ /* 0x001f280000300800 */
[----:B------:R-:W4:Y:S04]  /*27c20*/  LDL.LU R17, [R1+0x54] ;  /* 0x0000540001117983 */ /* 0x000f280000300800 */
[----:B-1----:R-:W4:Y:S04]  /*27c30*/  LDL.LU R18, [R1+0x58] ;  /* 0x0000580001127983 */ /* 0x002f280000300800 */
[----:B------:R-:W4:Y:S02]  /*27c40*/  LDL.LU R19, [R1+0x5c] ;  /* 0x00005c0001137983 */ /* 0x000f240000300800 */
[-C--:B----4-:R-:W-:Y:S08]  /*27c50*/  HMMA.16816.F32.BF16 R20, R20, R4.reuse, R16 ;  /* 0x000000041414723c */ /* 0x090ff00000041810 */
[----:B---3--:R-:W-:Y:S01]  /*27c60*/  HMMA.16816.F32.BF16 R16, R24, R4, R12 ;  /* 0x000000041810723c */ /* 0x008fe2000004180c */
[----:B--2---:R-:W0:Y:S04]  /*27c70*/  LDSM.16.MT88.4 R12, [R11+0x10000] ;  /* 0x010000000b0c783b */ /* 0x004e280000004200 */
[----:B------:R-:W-:Y:S01]  /*27c80*/  LDSM.16.MT88.4 R24, [R28+0x10180] ;  /* 0x010180001c18783b */ /* 0x000fe20000004200 */
[----:B0-----:R-:W-:Y:S01]  /*27c90*/  IMAD.MOV.U32 R7, RZ, RZ, R12 ;  /* 0x000000ffff077224 */ /* 0x001fe200078e000c */
[----:B------:R-:W-:Y:S01]  /*27ca0*/  MOV R6, R13 ;  /* 0x0000000d00067202 */ /* 0x000fe20000000f00 */
[----:B------:R-:W-:Y:S01]  /*27cb0*/  IMAD.MOV.U32 R0, RZ, RZ, R15 ;  /* 0x000000ffff007224 */ /* 0x000fe200078e000f */
[----:B------:R-:W-:-:S02]  /*27cc0*/  MOV R3, R14 ;  /* 0x0000000e00037202 */ /* 0x000fc40000000f00 */
[----:B------:R-:W0:Y:S04]  /*27cd0*/  LDSM.16.MT88.4 R12, [R11+0x10080] ;  /* 0x010080000b0c783b */ /* 0x000e280000004200 */
        /* <DEDUP_REMOVED lines=8> */
[----:B------:R-:W0:Y:S04]  /*27d60*/  LDSM.16.MT88.4 R12, [R11+0x10100] ;  /* 0x010100000b0c783b */ /* 0x000e280000004200 */
[----:B------:R-:W1:Y:S01]  /*27d70*/  LDSM.16.MT88.4 R8, [R11+0x10180] ;  /* 0x010180000b08783b */ /* 0x000e620000004200 */
[----:B0-----:R-:W-:Y:S01]  /*27d80*/  MOV R23, R12 ;  /* 0x0000000c00177202 */ /* 0x001fe20000000f00 */
[----:B------:R-:W-:Y:S01]  /*27d90*/  IMAD.MOV.U32 R22, RZ, RZ, R13 ;  /* 0x000000ffff167224 */ /* 0x000fe200078e000d */
[----:B------:R-:W-:Y:S02]  /*27da0*/  MOV R21, R14 ;  /* 0x0000000e00157202 */ /* 0x000fe40000000f00 */
[----:B------:R-:W-:-:S02]  /*27db0*/  MOV R20, R15 ;  /* 0x0000000f00147202 */ /* 0x000fc40000000f00 */
[----:B------:R-:W0:Y:S04]  /*27dc0*/  LDSM.16.MT88.4 R12, [R28+0x10000] ;  /* 0x010000001c0c783b */ /* 0x000e280000004200 */
[----:B-1----:R-:W-:Y:S04]  /*27dd0*/  STL.64 [R1+0x3930], R10 ;  /* 0x0039300a01007387 */ /* 0x002fe80000100a00 */
        /* <DEDUP_REMOVED lines=12> */
[----:B---3--:R-:W-:Y:S04]  /*27ea0*/  STL.64 [R1+0x3940], R14 ;  /* 0x0039400e01007387 */ /* 0x008fe80000100a00 */
[----:B--2---:R0:W-:Y:S04]  /*27eb0*/  STL.64 [R1+0x3938], R12 ;  /* 0x0039380c01007387 */ /* 0x0041e80000100a00 */
[----:B------:R1:W-:Y:S04]  /*27ec0*/  STL.64 [R1+0x3950], R10 ;  /* 0x0039500a01007387 */ /* 0x0003e80000100a00 */
[----:B------:R2:W-:Y:S04]  /*27ed0*/  STL.64 [R1+0x3948], R8 ;  /* 0x0039480801007387 */ /* 0x0005e80000100a00 */
[----:B0-----:R-:W3:Y:S04]  /*27ee0*/  LDL.LU R12, [R1+0x140] ;  /* 0x00014000010c7983 */ /* 0x001ee80000300800 */
[----:B------:R-:W3:Y:S04]  /*27ef0*/  LDL.LU R13, [R1+0x144] ;  /* 0x00014400010d7983 */ /* 0x000ee80000300800 */
[----:B------:R-:W4:Y:S04]  /*27f00*/  LDL.LU R14, [R1+0x148] ;  /* 0x00014800010e7983 */ /* 0x000f280000300800 */
[----:B------:R-:W4:Y:S01]  /*27f10*/  LDL.LU R15, [R1+0x14c] ;  /* 0x00014c00010f7983 */ /* 0x000f220000300800 */
[----:B-1----:R-:W-:Y:S01]  /*27f20*/  IMAD.MOV.U32 R10, RZ, RZ, R17 ;  /* 0x000000ffff0a7224 */ /* 0x002fe200078e0011 */
[----:B------:R-:W-:-:S02]  /*27f30*/  MOV R11, R16 ;  /* 0x00000010000b7202 */ /* 0x000fc40000000f00 */
[----:B--2---:R-:W-:Y:S02]  /*27f40*/  MOV R8, R19 ;  /* 0x0000001300087202 */ /* 0x004fe40000000f00 */
[----:B------:R-:W-:Y:S02]  /*27f50*/  MOV R9, R18 ;  /* 0x0000001200097202 */ /* 0x000fe40000000f00 */
[----:B------:R-:W-:Y:S04]  /*27f60*/  LDSM.16.MT88.4 R16, [R28+0x10080] ;  /* 0x010080001c10783b */ /* 0x000fe80000004200 */
[----:B----4-:R-:W-:Y:S04]  /*27f70*/  STL.64 [R1+0x3960], R14 ;  /* 0x0039600e01007387 */ /* 0x010fe80000100a00 */
[----:B---3--:R-:W-:Y:S04]  /*27f80*/  STL.64 [R1+0x3958], R12 ;  /* 0x0039580c01007387 */ /* 0x008fe80000100a00 */
[----:B------:R0:W-:Y:S04]  /*27f90*/  STL.64 [R1+0x3970], R10 ;  /* 0x0039700a01007387 */ /* 0x0001e80000100a00 */
[----:B------:R1:W-:Y:S01]  /*27fa0*/  STL.64 [R1+0x3968], R8 ;  /* 0x0039680801007387 */ /* 0x0003e20000100a00 */
[----:B0-----:R-:W-:-:S02]  /*27fb0*/  MOV R10, R3 ;  /* 0x00000003000a7202 */ /* 0x001fc40000000f00 */
[----:B------:R-:W-:Y:S02]  /*27fc0*/  MOV R11, R0 ;  /* 0x00000000000b7202 */ /* 0x000fe40000000f00 */
[----:B-1----:R-:W-:Y:S01]  /*27fd0*/  MOV R8, R7 ;  /* 0x0000000700087202 */ /* 0x002fe20000000f00 */
[----:B------:R-:W-:Y:S02]  /*27fe0*/  IMAD.MOV.U32 R9, RZ, RZ, R6 ;  /* 0x000000ffff097224 */ /* 0x000fe400078e0006 */
[----:B------:R-:W-:Y:S04]  /*27ff0*/  STL.64 [R1+0x3990], R10 ;  /* 0x0039900a01007387 */ /* 0x000fe80000100a00 */
[----:B------:R-:W-:Y:S04]  /*28000*/  STL.64 [R1+0x3988], R8 ;  /* 0x0039880801007387 */ /* 0x000fe80000100a00 */
[----:B------:R-:W2:Y:S04]  /*28010*/  LDL.LU R12, [R1+0x150] ;  /* 0x00015000010c7983 */ /* 0x000ea80000300800 */
[----:B------:R-:W2:Y:S04]  /*28020*/  LDL.LU R13, [R1+0x154] ;  /* 0x00015400010d7983 */ /* 0x000ea80000300800 */
[----:B------:R-:W3:Y:S04]  /*28030*/  LDL.LU R14, [R1+0x158] ;  /* 0x00015800010e7983 */ /* 0x000ee80000300800 */
[----:B------:R-:W3:Y:S04]  /*28040*/  LDL.LU R15, [R1+0x15c] ;  /* 0x00015c00010f7983 */ /* 0x000ee80000300800 */
[----:B------:R-:W0:Y:S02]  /*28050*/  LDSM.16.MT88.4 R8, [R2+0x12000] ;  /* 0x012000000208783b */ /* 0x000e240000004200 */
        /* <DEDUP_REMOVED lines=27> */
[----:B------:R0:W-:Y:S04]  /*28210*/  STL [R1+0x3828], R28 ;  /* 0x0038281c01007387 */ /* 0x0001e80000100800 */
[----:B------:R-:W2:Y:S04]  /*28220*/  LDL.LU.64 R10, [R1+0x3990] ;  /* 0x00399000010a7983 */ /* 0x000ea80000300a00 */
[----:B------:R-:W2:Y:S01]  /*28230*/  LDL.LU.64 R8, [R1+0x3988] ;  /* 0x0039880001087983 */ /* 0x000ea20000300a00 */
[----:B------:R-:W-:Y:S01]  /*28240*/  IMAD.MOV.U32 R27, RZ, RZ, R29 ;  /* 0x000000ffff1b7224 */ /* 0x000fe200078e001d */
[-C--:B--2---:R-:W-:Y:S02]  /*28250*/  HMMA.16816.F32.BF16 R8, R8, R4.reuse, R12 ;  /* 0x000000040808723c */ /* 0x084fe4000004180c */
[----:B------:R-:W2:Y:S04]  /*28260*/  LDL.LU.64 R14, [R1+0x3980] ;  /* 0x00398000010e7983 */ /* 0x000ea80000300a00 */
[----:B------:R-:W2:Y:S11]  /*28270*/  LDL.LU.64 R12, [R1+0x3978] ;  /* 0x00397800010c7983 */ /* 0x000eb60000300a00 */
[----:B------:R-:W-:Y:S06]  /*28280*/  @!UPT UIADD3 URZ, URZ, URZ, URZ ;  /* 0x0000003f3f3ff290 */ /* 0x000fec000fffe03f */
[----:B------:R1:W-:Y:S01]  /*28290*/  STL.64 [R1+0x60], R8 ;  /* 0x0000600801007387 */ /* 0x0003e20000100a00 */
[----:B0-----:R-:W-:Y:S01]  /*282a0*/  MOV R28, R10 ;  /* 0x0000000a001c7202 */ /* 0x001fe20000000f00 */
[----:B------:R-:W-:Y:S02]  /*282b0*/  IMAD.MOV.U32 R29, RZ, RZ, R11 ;  /* 0x000000ffff1d7224 */ /* 0x000fe400078e000b */
[----:B------:R-:W2:Y:S04]  /*282c0*/  LDL.LU.64 R10, [R1+0x3970] ;  /* 0x00397000010a7983 */ /* 0x000ea80000300a00 */
[----:B-1----:R-:W2:Y:S02]  /*282d0*/  LDL.LU.64 R8, [R1+0x3968] ;  /* 0x0039680001087983 */ /* 0x002ea40000300a00 */
        /* <DEDUP_REMOVED lines=22> */
[----:B0-----:R-:W-:-:S03]  /*28440*/  MOV R8, R6 ;  /* 0x0000000600087202 */ /* 0x001fc60000000f00 */
[----:B------:R-:W2:Y:S01]  /*28450*/  LDL.LU R6, [R1+0x3914] ;  /* 0x0039140001067983 */ /* 0x000ea20000300800 */
[----:B------:R-:W-:Y:S01]  /*28460*/  MOV R9, R7 ;  /* 0x0000000700097202 */ /* 0x000fe20000000f00 */
[----:B-1----:R-:W-:Y:S01]  /*28470*/  IMAD.MOV.U32 R10, RZ, RZ, R3 ;  /* 0x000000ffff0a7224 */ /* 0x002fe200078e0003 */
[----:B------:R-:W-:Y:S01]  /*28480*/  MOV R11, R0 ;  /* 0x00000000000b7202 */ /* 0x000fe20000000f00 */
[----:B------:R-:W4:Y:S04]  /*28490*/  LDL.LU R7, [R1+0x3910] ;  /* 0x0039100001077983 */ /* 0x000f280000300800 */
[----:B------:R-:W5:Y:S04]  /*284a0*/  LDL.LU R3, [R1+0x390c] ;  /* 0x00390c0001037983 */ /* 0x000f680000300800 */
[----:B------:R-:W5:Y:S01]  /*284b0*/  LDL.LU R0, [R1+0x3908] ;  /* 0x0039080001007983 */ /* 0x000f620000300800 */
[-C--:B---3--:R-:W-:Y:S03]  /*284c0*/  HMMA.16816.F32.BF16 R12, R12, R4.reuse, R16 ;  /* 0x000000040c0c723c */ /* 0x088fe60000041810 */
[----:B------:R-:W3:Y:S04]  /*284d0*/  LDL.LU.64 R18, [R1+0x3900] ;  /* 0x0039000001127983 */ /* 0x000ee80000300a00 */
[----:B------:R-:W3:Y:S11]  /*284e0*/  LDL.LU.64 R16, [R1+0x38f8] ;  /* 0x0038f80001107983 */ /* 0x000ef60000300a00 */
[----:B------:R-:W-:Y:S05]  /*284f0*/  @!UPT UIADD3 URZ, URZ, URZ, URZ ;  /* 0x0000003f3f3ff290 */ /* 0x000fea000fffe03f */
[----:B------:R2:W-:Y:S04]  /*28500*/  STL.64 [R1+0x110], R12 ;  /* 0x0001100c01007387 */ /* 0x0005e80000100a00 */
[----:B------:R5:W-:Y:S01]  /*28510*/  STL.64 [R1+0x118], R14 ;  /* 0x0001180e01007387 */ /* 0x000be20000100a00 */
[----:B--2---:R-:W-:Y:S01]  /*28520*/  MOV R12, R6 ;  /* 0x00000006000c7202 */ /* 0x004fe20000000f00 */
[----:B----4-:R-:W-:Y:S02]  /*28530*/  IMAD.MOV.U32 R13, RZ, RZ, R7 ;  /* 0x000000ffff0d7224 */ /* 0x010fe400078e0007 */
[----:B------:R-:W2:Y:S04]  /*28540*/  LDL.LU R6, [R1+0x38f4] ;  /* 0x0038f40001067983 */ /* 0x000ea80000300800 */
[----:B------:R-:W2:Y:S01]  /*28550*/  LDL.LU R7, [R1+0x38f0] ;  /* 0x0038f00001077983 */ /* 0x000ea20000300800 */
[-C--:B---3--:R-:W-:Y:S03]  /*28560*/  HMMA.16816.F32.BF16 R16, R16, R4.reuse, R20 ;  /* 0x000000041010723c */ /* 0x088fe60000041814 */
[----:B------:R-:W3:Y:S04]  /*28570*/  LDL.LU.64 R22, [R1+0x38e8] ;  /* 0x0038e80001167983 */ /* 0x000ee80000300a00 */
[----:B------:R-:W3:Y:S01]  /*28580*/  LDL.LU.64 R20, [R1+0x38e0] ;  /* 0x0038e00001147983 */ /* 0x000ee20000300a00 */
[----:B-----5:R-:W-:Y:S11]  /*28590*/  MOV R15, R0 ;  /* 0x00000000000f7202 */ /* 0x020ff60000000f00 */
[----:B------:R-:W-:Y:S04]  /*285a0*/  @!UPT UIADD3 URZ, URZ, URZ, URZ ;  /* 0x0000003f3f3ff290 */ /* 0x000fe8000fffe03f */
[----:B------:R-:W-:Y:S04]  /*285b0*/  STL.64 [R1+0xf0], R16 ;  /* 0x0000f01001007387 */ /* 0x000fe80000100a00 */
[----:B------:R0:W-:Y:S04]  /*285c0*/  STL.64 [R1+0xf8], R18 ;  /* 0x0000f81201007387 */ /* 0x0001e80000100a00 */
[----:B0-----:R-:W4:Y:S01]  /*285d0*/  LDL R19, [R1+0xbfc] ;  /* 0x000bfc0001137983 */ /* 0x001f220000100800 */
[----:B---3--:R-:W-:Y:S03]  /*285e0*/  HMMA.16816.F32.BF16 R20, R20, R4, R24 ;  /* 0x000000041414723c */ /* 0x008fe60000041818 */
[----:B------:R-:W3:Y:S04]  /*285f0*/  LDL.LU.64 R26, [R1+0x38d8] ;  /* 0x0038d800011a7983 */ /* 0x000ee80000300a00 */
[----:B------:R-:W3:Y:S11]  /*28600*/  LDL.LU.64 R24, [R1+0x38d0] ;  /* 0x0038d00001187983 */ /* 0x000ef60000300a00 */
[----:B------:R-:W-:Y:S05]  /*28610*/  @!UPT UIADD3 URZ, URZ, URZ, URZ ;  /* 0x0000003f3f3ff290 */ /* 0x000fea000fffe03f */
[----:B------:R0:W-:Y:S01]  /*28620*/  STL [R1+0xd0], R20 ;  /* 0x0000d01401007387 */ /* 0x0001e20000100800 */
[----:B------:R-:W-:-:S03]  /*28630*/  IMAD.MOV.U32 R0, RZ, RZ, R21 ;  /* 0x000000ffff007224 */ /* 0x000fc600078e0015 */
[----:B------:R1:W-:Y:S04]  /*28640*/  STL.64 [R1+0xd8], R22 ;  /* 0x0000d81601007387 */ /* 0x0003e80000100a00 */
[----:B0-----:R-:W3:Y:S04]  /*28650*/  LDL.LU R20, [R1+0x70] ;  /* 0x0000700001147983 */ /* 0x001ee80000300800 */
[----:B------:R-:W3:Y:S04]  /*28660*/  LDL.LU R21, [R1+0x74] ;  /* 0x0000740001157983 */ /* 0x000ee80000300800 */
[----:B-1----:R-:W3:Y:S04]  /*28670*/  LDL.LU R22, [R1+0x78] ;  /* 0x0000780001167983 */ /* 0x002ee80000300800 */
[----:B------:R-:W3:Y:S01]  /*28680*/  LDL.LU R23, [R1+0x7c] ;  /* 0x00007c0001177983 */ /* 0x000ee20000300800 */
[----:B------:R-:W-:-:S07]  /*28690*/  MOV R14, R3 ;  /* 0x00000003000e7202 */ /* 0x000fce0000000f00 */
[----:B--2---:R-:W-:Y:S01]  /*286a0*/  HMMA.16816.F32.BF16 R12, R8, R6, R12 ;  /* 0x00000006080c723c */ /* 0x004fe2000004180c */
[----:B------:R-:W0:Y:S04]  /*286b0*/  LDSM.16.MT88.4 R8, [R2+0x12080] ;  /* 0x012080000208783b */ /* 0x000e280000004200 */
[----:B------:R1:W-:Y:S04]  /*286c0*/  STL [R1+0x3814], R0 ;  /* 0x0038140001007387 */ /* 0x0003e80000100800 */
[----:B-1----:R-:W2:Y:S01]  /*286d0*/  LDL R0, [R1+0xbf8] ;  /* 0x000bf80001007983 */ /* 0x002ea20000100800 */
[----:B0-----:R-:W-:Y:S01]  /*286e0*/  MOV R17, R8 ;  /* 0x0000000800117202 */ /* 0x001fe20000000f00 */
[----:B------:R-:W-:Y:S01]  /*286f0*/  IMAD.MOV.U32 R16, RZ, RZ, R9 ;  /* 0x000000ffff107224 */ /* 0x000fe200078e0009 */
[----:B---3--:R-:W-:Y:S07]  /*28700*/  HMMA.16816.F32.BF16 R20, R24, R4, R20 ;  /* 0x000000041814723c */ /* 0x008fee0000041814 */
[----:B------:R-:W-:-:S02]  /*28710*/  MOV R5, R10 ;  /* 0x0000000a00057202 */ /* 0x000fc40000000f00 */
[----:B------:R-:W-:Y:S02]  /*28720*/  MOV R4, R11 ;  /* 0x0000000b00047202 */ /* 0x000fe40000000f00 */
[----:B------:R-:W0:Y:S11]  /*28730*/  LDSM.16.MT88.4 R8, [R2+0x12100] ;  /* 0x012100000208783b */ /* 0x000e360000004200 */
[----:B------:R-:W-:Y:S01]  /*28740*/  @!UPT UIADD3 URZ, URZ, URZ, URZ ;  /* 0x0000003f3f3ff290 */ /* 0x000fe2000fffe03f */
[----:B------:R-:W-:Y:S04]  /*28750*/  STL.64 [R1+0xb0], R20 ;  /* 0x0000b01401007387 */ /* 0x000fe80000100a00 */
[----:B------:R-:W-:Y:S04]  /*28760*/  STL [R1+0xb8], R22 ;  /* 0x0000b81601007387 */ /* 0x000fe80000100800 */
[----:B------:R-:W-:Y:S04]  /*28770*/  STL.64 [R1+0x80], R12 ;  /* 0x0000800c01007387 */ /* 0x000fe80000100a00 */
[----:B------:R0:W-:Y:S02]  /*28780*/  STL.64 [R1+0x88], R14 ;  /* 0x0000880e01007387 */ /* 0x0001e40000100a00 */
[----:B0-----:R-:W-:Y:S01]  /*28790*/  IMAD.MOV.U32 R15, RZ, RZ, R8 ;  /* 0x000000ffff0f7224 */ /* 0x001fe200078e0008 */
[----:B------:R-:W-:Y:S01]  /*287a0*/  MOV R14, R9 ;  /* 0x00000009000e7202 */ /* 0x000fe20000000f00 */
[----:B------:R-:W-:Y:S01]  /*287b0*/  IMAD.MOV.U32 R12, RZ, RZ, R11 ;  /* 0x000000ffff0c7224 */ /* 0x000fe200078e000b */
[----:B------:R-:W-:-:S02]  /*287c0*/  MOV R13, R10 ;  /* 0x0000000a000d7202 */ /* 0x000fc40000000f00 */
[----:B------:R-:W0:Y:S02]  /*287d0*/  LDSM.16.MT88.4 R8, [R2+0x12180] ;  /* 0x012180000208783b */ /* 0x000e240000004200 */
[----:B0-----:R-:W-:Y:S01]  /*287e0*/  MOV R22, R8 ;  /* 0x0000000800167202 */ /* 0x001fe20000000f00 */
[----:B------:R-:W-:Y:S01]  /*287f0*/  IMAD.MOV.U32 R20, RZ, RZ, R10 ;  /* 0x000000ffff147224 */ /* 0x000fe200078e000a */
[----:B------:R-:W-:Y:S02]  /*28800*/  MOV R21, R9 ;  /* 0x0000000900157202 */ /* 0x000fe40000000f00 */
[----:B------:R-:W-:Y:S02]  /*28810*/  MOV R18, R11 ;  /* 0x0000000b00127202 */ /* 0x000fe40000000f00 */
[----:B----4-:R-:W0:Y:S01]  /*28820*/  LDSM.16.MT88.4 R8, [R19+0x12000] ;  /* 0x012000001308783b */ /* 0x010e220000004200 */
[----:B------:R-:W-:Y:S02]  /*28830*/  MOV R3, R23 ;  /* 0x0000001700037202 */ /* 0x000fe40000000f00 */
        /* <DEDUP_REMOVED lines=13> */
[----:B--2---:R-:W-:Y:S01]  /*28910*/  LDSM.16.MT88.4 R24, [R0+0x12080] ;  /* 0x012080000018783b */ /* 0x004fe20000004200 */
        /* <DEDUP_REMOVED lines=38> */
[----:B------:R-:W-:Y:S01]  /*28b80*/  IMAD.MOV.U32 R8, RZ, RZ, R17 ;  /* 0x000000ffff087224 */ /* 0x000fe200078e0011 */
[----:B------:R-:W-:-:S02]  /*28b90*/  MOV R9, R16 ;  /* 0x0000001000097202 */ /* 0x000fc40000000f00 */
[----:B------:R-:W0:Y:S04]  /*28ba0*/  LDSM.16.MT88.4 R16, [R19+0x12180] ;  /* 0x012180001310783b */ /* 0x000e280000004200 */
[----:B---3--:R-:W-:Y:S04]  /*28bb0*/  STL.64 [R1+0x38c8], R14 ;  /* 0x0038c80e01007387 */ /* 0x008fe80000100a00 */
[----:B--2---:R1:W-:Y:S04]  /*28bc0*/  STL.64 [R1+0x38c0], R12 ;  /* 0x0038c00c01007387 */ /* 0x0043e80000100a00 */
[----:B-1----:R-:W2:Y:S04]  /*28bd0*/  LDL.LU R12, [R1+0x130] ;  /* 0x00013000010c7983 */ /* 0x002ea80000300800 */
[----:B------:R-:W2:Y:S04]  /*28be0*/  LDL.LU R13, [R1+0x134] ;  /* 0x00013400010d7983 */ /* 0x000ea80000300800 */
[----:B------:R-:W2:Y:S04]  /*28bf0*/  LDL.LU R14, [R1+0x138] ;  /* 0x00013800010e7983 */ /* 0x000ea80000300800 */
[----:B------:R-:W2:Y:S01]  /*28c00*/  LDL.LU R15, [R1+0x13c] ;  /* 0x00013c00010f7983 */ /* 0x000ea20000300800 */
[----:B------:R-:W-:Y:S01]  /*28c10*/  MOV R10, R5 ;  /* 0x00000005000a7202 */ /* 0x000fe20000000f00 */
[----:B------:R-:W-:-:S02]  /*28c20*/  IMAD.MOV.U32 R11, RZ, RZ, R4 ;  /* 0x000000ffff0b7224 */ /* 0x000fc400078e0004 */
        /* <DEDUP_REMOVED lines=63> */
[----:B------:R-:W5:Y:S01]  /*29020*/  LDL.LU R28, [R1+0x3828] ;  /* 0x00382800011c7983 */ /* 0x000f620000300800 */
[----:B----4-:R-:W-:Y:S03]  /*29030*/  HMMA.16816.F32.BF16 R16, R16, R6, R20 ;  /* 0x000000061010723c */ /* 0x010fe60000041814 */
[----:B------:R-:W3:Y:S04]  /*29040*/  LDL.LU.64 R22, [R1+0x3820] ;  /* 0x0038200001167983 */ /* 0x000ee80000300a00 */
[----:B------:R-:W3:Y:S01]  /*29050*/  LDL.LU.64 R20, [R1+0x3818] ;  /* 0x0038180001147983 */ /* 0x000ee20000300a00 */
[----:B------:R-:W-:-:S07]  /*29060*/  MOV R15, R29 ;  /* 0x0000001d000f7202 */ /* 0x000fce0000000f00 */
[-C--:B---3--:R-:W-:Y:S01]  /*29070*/  HMMA.16816.F32.BF16 R12, R20, R6.reuse, R12 ;  /* 0x00000006140c723c */ /* 0x088fe2000004180c */
[----:B-----5:R-:W-:Y:S11]  /*29080*/  LDSM.16.MT88.4 R20, [R28+0x12180] ;  /* 0x012180001c14783b */ /* 0x020ff60000004200 */
[----:B------:R-:W-:Y:S11]  /*29090*/  @!UPT UIADD3 URZ, URZ, URZ, URZ ;  /* 0x0000003f3f3ff290 */ /* 0x000ff6000fffe03f */
[----:B------:R-:W-:Y:S04]  /*290a0*/  STL.64 [R1+0xa0], R12 ;  /* 0x0000a00c01007387 */ /* 0x000fe80000100a00 */
[----:B------:R-:W-:Y:S04]  /*290b0*/  STL.64 [R1+0xc0], R16 ;  /* 0x0000c01001007387 */ /* 0x000fe80000100a00 */
[----:B------:R2:W-:Y:S02]  /*290c0*/  STL.64 [R1+0xc8], R18 ;  /* 0x0000c81201007387 */ /* 0x0005e40000100a00 */
[----:B--2---:R-:W-:Y:S02]  /*290d0*/  HMMA.16816.F32.BF16 R16, R24, R6, R8 ;  /* 0x000000061810723c */ /* 0x004fe40000041808 */
[----:B------:R-:W0:Y:S01]  /*290e0*/  LDSM.16.MT88.4 R8, [R0+0x12100] ;  /* 0x012100000008783b */ /* 0x000e220000004200 */
[----:B------:R-:W-:Y:S01]  /*290f0*/  IMAD.MOV.U32 R29, RZ, RZ, R15 ;  /* 0x000000ffff1d7224 */ /* 0x000fe200078e000f */
[----:B0-----:R-:W-:Y:S01]  /*29100*/  MOV R13, R8 ;  /* 0x00000008000d7202 */ /* 0x001fe20000000f00 */
[----:B------:R-:W-:Y:S01]  /*29110*/  IMAD.MOV.U32 R5, RZ, RZ, R10 ;  /* 0x000000ffff057224 */ /* 0x000fe200078e000a */
[----:B------:R-:W-:-:S02]  /*29120*/  MOV R12, R9 ;  /* 0x00000009000c7202 */ /* 0x000fc40000000f00 */
[----:B------:R-:W-:Y:S02]  /*29130*/  MOV R4, R11 ;  /* 0x0000000b00047202 */ /* 0x000fe40000000f00 */
[----:B------:R-:W0:Y:S04]  /*29140*/  LDSM.16.MT88.4 R8, [R0+0x12180] ;  /* 0x012180000008783b */ /* 0x000e280000004200 */
[----:B------:R-:W-:Y:S04]  /*29150*/  STL [R1+0xa8], R14 ;  /* 0x0000a80e01007387 */ /* 0x000fe80000100800 */
[----:B------:R-:W-:Y:S05]  /*29160*/  STL [R1+0x3778], R29 ;  /* 0x0037781d01007387 */ /* 0x000fea0000100800 */
        /* <DEDUP_REMOVED lines=10> */
[----:B0-----:R-:W-:Y:S01]  /*29210*/  MOV R10, R15 ;  /* 0x0000000f000a7202 */ /* 0x001fe20000000f00 */
[----:B------:R-:W-:-:S02]  /*29220*/  IMAD.MOV.U32 R11, RZ, RZ, R14 ;  /* 0x000000ffff0b7224 */ /* 0x000fc400078e000e */
[----:B-1----:R-:W-:Y:S01]  /*29230*/  IMAD.MOV.U32 R8, RZ, RZ, R17 ;  /* 0x000000ffff087224 */ /* 0x002fe200078e0011 */
[----:B------:R-:W-:Y:S02]  /*29240*/  MOV R9, R16 ;  /* 0x0000001000097202 */ /* 0x000fe40000000f00 */
[----:B------:R-:W-:Y:S04]  /*29250*/  STL.64 [R1+0x37e8], R10 ;  /* 0x0037e80a01007387 */ /* 0x000fe80000100a00 */
[----:B------:R0:W-:Y:S04]  /*29260*/  STL.64 [R1+0x37e0], R8 ;  /* 0x0037e00801007387 */ /* 0x0001e80000100a00 */
[----:B------:R-:W-:Y:S01]  /*29270*/  LDSM.16.MT88.4 R16, [R28+0x12100] ;  /* 0x012100001c10783b */ /* 0x000fe20000004200 */
[----:B0-----:R-:W-:-:S02]  /*29280*/  MOV R8, R13 ;  /* 0x0000000d00087202 */ /* 0x001fc40000000f00 */
[----:B------:R-:W-:Y:S02]  /*29290*/  MOV R9, R12 ;  /* 0x0000000c00097202 */ /* 0x000fe40000000f00 */
[----:B------:R-:W0:Y:S01]  /*292a0*/  LDSM.16.MT88.4 R12, [R28+0x12080] ;  /* 0x012080001c0c783b */ /* 0x000e220000004200 */
[----:B------:R-:W-:Y:S01]  /*292b0*/  IMAD.MOV.U32 R10, RZ, RZ, R5 ;  /* 0x000000ffff0a7224 */ /* 0x000fe200078e0005 */
[----:B------:R-:W-:-:S05]  /*292c0*/  MOV R11, R4 ;  /* 0x00000004000b7202 */ /* 0x000fca0000000f00 */
        /* <DEDUP_REMOVED lines=29> */
[----:B0-----:R-:W5:Y:S01]  /*294a0*/  LDL.LU R20, [R1+0xd0] ;  /* 0x0000d00001147983 */ /* 0x001f620000300800 */
[----:B--2---:R-:W-:-:S03]  /*294b0*/  MOV R21, R0 ;  /* 0x0000000000157202 */ /* 0x004fc60000000f00 */
[----:B------:R-:W2:Y:S01]  /*294c0*/  LDL.LU R0, [R1+0x3810] ;  /* 0x0038100001007983 */ /* 0x000ea20000300800 */
[----:B-1----:R-:W-:-:S03]  /*294d0*/  IMAD.MOV.U32 R4, RZ, RZ, R8 ;  /* 0x000000ffff047224 */ /* 0x002fc600078e0008 */
[----:B------:R-:W5:Y:S01]  /*294e0*/  LDL.LU R22, [R1+0xd8] ;  /* 0x0000d80001167983 */ /* 0x000f620000300800 */
[----:B------:R-:W-:-:S03]  /*294f0*/  MOV R5, R9 ;  /* 0x0000000900057202 */ /* 0x000fc60000000f00 */
[----:B------:R-:W5:Y:S01]  /*29500*/  LDL.LU R23, [R1+0xdc] ;  /* 0x0000dc0001177983 */ /* 0x000f620000300800 */
[----:B------:R-:W-:-:S03]  /*29510*/  MOV R29, R11 ;  /* 0x0000000b001d7202 */ /* 0x000fc60000000f00 */
[----:B------:R-:W-:Y:S04]  /*29520*/  STL [R1+0x36e0], R28 ;  /* 0x0036e01c01007387 */ /* 0x000fe80000100800 */
[----:B------:R-:W-:Y:S04]  /*29530*/  STL [R1+0x38], R10 ;  /* 0x0000380a01007387 */ /* 0x000fe80000100800 */
        /* <DEDUP_REMOVED lines=14> */
[----:B------:R-:W-:-:S03]  /*29620*/  IMAD.MOV.U32 R28, RZ, RZ, R11 ;  /* 0x000000ffff1c7224 */ /* 0x000fc600078e000b */
[----:B------:R0:W-:Y:S04]  /*29630*/  STL [R1+0x68], R10 ;  /* 0x0000680a01007387 */ /* 0x0001e80000100800 */
[----:B0-----:R-:W2:Y:S04]  /*29640*/  LDL.LU.64 R10, [R1+0x37e8] ;  /* 0x0037e800010a7983 */ /* 0x001ea80000300a00 */
[----:B------:R-:W2:Y:S02]  /*29650*/  LDL.LU.64 R8, [R1+0x37e0] ;  /* 0x0037e00001087983 */ /* 0x000ea40000300a00 */
[----:B--2---:R-:W-:Y:S02]  /*29660*/  HMMA.16816.F32.BF16 R8, R8, R6, R16 ;  /* 0x000000060808723c */ /* 0x004fe40000041810 */
[----:B------:R-:W2:Y:S04]  /*29670*/  LDL.LU.64 R18, [R1+0x37d8] ;  /* 0x0037d80001127983 */ /* 0x000ea80000300a00 */
[----:B------:R-:W2:Y:S11]  /*29680*/  LDL.LU.64 R16, [R1+0x37d0] ;  /* 0x0037d00001107983 */ /* 0x000eb60000300a00 */
[----:B------:R-:W-:Y:S07]  /*29690*/  @!UPT UIADD3 URZ, URZ, URZ, URZ ;  /* 0x0000003f3f3ff290 */ /* 0x000fee000fffe03f */
[----:B------:R-:W-:Y:S01]  /*296a0*/  MOV R27, R10 ;  /* 0x0000000a001b7202 */ /* 0x000fe20000000f00 */
[----:B------:R0:W-:Y:S01]  /*296b0*/  STL.64 [R1+0x150], R8 ;  /* 0x0001500801007387 */ /* 0x0001e20000100a00 */
[----:B------:R-:W-:-:S03]  /*296c0*/  MOV R26, R11 ;  /* 0x0000000b001a7202 */ /* 0x000fc60000000f00 */
        /* <DEDUP_REMOVED lines=9> */
[----:B------:R-:W3:Y:S04]  /*29760*/  LDL.LU R26, [R1+0xb8] ;  /* 0x0000b800011a7983 */ /* 0x000ee80000300800 */
[----:B------:R-:W2:Y:S04]  /*29770*/  LDL.LU.64 R14, [R1+0x37b8] ;  /* 0x0037b800010e7983 */ /* 0x000ea80000300a00 */
[----:B------:R-:W2:Y:S01]  /*29780*/  LDL.LU.64 R12, [R1+0x37b0] ;  /* 0x0037b000010c7983 */ /* 0x000ea20000300a00 */
[----:B------:R-:W-:-:S03]  /*29790*/  MOV R0, R11 ;  /* 0x0000000b00007202 */ /* 0x000fc60000000f00 */
[----:B------:R-:W-:Y:S04]  /*297a0*/  STL.64 [R1+0x140], R8 ;  /* 0x0001400801007387 */ /* 0x000fe80000100a00 */
        /* <DEDUP_REMOVED lines=14> */
[----:B------:R-:W-:Y:S11]  /*29890*/  IMAD.MOV.U32 R27, RZ, RZ, R3 ;  /* 0x000000ffff1b7224 */ /* 0x000ff600078e0003 */
        /* <DEDUP_REMOVED lines=17> */
[----:B------:R-:W5:Y:S01]  /*299b0*/  LDL.LU R6, [R1+0x38] ;  /* 0x0000380001067983 */ /* 0x000f620000300800 */
[----:B------:R-:W-:Y:S01]  /*299c0*/  IMAD.MOV.U32 R7, RZ, RZ, R29 ;  /* 0x000000ffff077224 */ /* 0x000fe200078e001d */
[----:B------:R-:W-:Y:S01]  /*299d0*/  MOV R3, R10 ;  /* 0x0000000a00037202 */ /* 0x000fe20000000f00 */
[-C--:B--2---:R-:W-:Y:S08]  /*299e0*/  HMMA.16816.F32.BF16 R16, R12, R24.reuse, R16 ;  /* 0x000000180c10723c */ /* 0x084ff00000041810 */
[----:B-----5:R-:W-:Y:S01]  /*299f0*/  HMMA.16816.F32.BF16 R20, R4, R24, R20 ;  /* 0x000000180414723c */ /* 0x020fe20000041814 */
[----:B------:R-:W0:Y:S02]  /*29a00*/  LDSM.16.MT88.4 R4, [R2+0x14100] ;  /* 0x014100000204783b */ /* 0x000e240000004200 */
[----:B0-----:R-:W-:Y:S01]  /*29a10*/  MOV R15, R4 ;  /* 0x00000004000f7202 */ /* 0x001fe20000000f00 */
[----:B------:R-:W-:Y:S01]  /*29a20*/  IMAD.MOV.U32 R13, RZ, RZ, R6 ;  /* 0x000000ffff0d7224 */ /* 0x000fe200078e0006 */
[----:B------:R-:W-:-:S02]  /*29a30*/  MOV R14, R5 ;  /* 0x00000005000e7202 */ /* 0x000fc40000000f00 */
[----:B------:R-:W-:Y:S02]  /*29a40*/  MOV R12, R7 ;  /* 0x00000007000c7202 */ /* 0x000fe40000000f00 */
[----:B------:R-:W0:Y:S11]  /*29a50*/  LDSM.16.MT88.4 R4, [R2+0x14180] ;  /* 0x014180000204783b */ /* 0x000e360000004200 */
[----:B------:R-:W-:Y:S03]  /*29a60*/  @!UPT UIADD3 URZ, URZ, URZ, URZ ;  /* 0x0000003f3f3ff290 */ /* 0x000fe6000fffe03f */
        /* <DEDUP_REMOVED lines=22> */
[----:B------:R-:W-:Y:S01]  /*29bd0*/  MOV R7, R8 ;  /* 0x0000000800077202 */ /* 0x000fe20000000f00 */
[----:B-1----:R-:W-:Y:S02]  /*29be0*/  IMAD.MOV.U32 R5, RZ, RZ, R10 ;  /* 0x000000ffff057224 */ /* 0x002fe400078e000a */
[----:B------:R-:W0:Y:S01]  /*29bf0*/  LDSM.16.MT88.4 R8, [R11+0x14180] ;  /* 0x014180000b08783b */ /* 0x000e220000004200 */
[----:B------:R-:W-:-:S03]  /*29c00*/  MOV R4, R29 ;  /* 0x0000001d00047202 */ /* 0x000fc60000000f00 */
[----:B------:R-:W2:Y:S04]  /*29c10*/  LDL.LU R29, [R1+0x3778] ;  /* 0x00377800011d7983 */ /* 0x000ea80000300800 */
[----:B------:R1:W-:Y:S04]  /*29c20*/  STL.64 [R1+0x3720], R6 ;  /* 0x0037200601007387 */ /* 0x0003e80000100a00 */
[----:B------:R4:W-:Y:S01]  /*29c30*/  STL.64 [R1+0x3718], R4 ;  /* 0x0037180401007387 */ /* 0x0009e20000100a00 */
[----:B-1----:R-:W-:Y:S01]  /*29c40*/  MOV R6, R21 ;  /* 0x0000001500067202 */ /* 0x002fe20000000f00 */
[----:B------:R-:W-:-:S02]  /*29c50*/  IMAD.MOV.U32 R7, RZ, RZ, R20 ;  /* 0x000000ffff077224 */ /* 0x000fc400078e0014 */
[----:B----4-:R-:W-:Y:S01]  /*29c60*/  IMAD.MOV.U32 R4, RZ, RZ, R23 ;  /* 0x000000ffff047224 */ /* 0x010fe200078e0017 */
[----:B------:R-:W-:Y:S02]  /*29c70*/  MOV R5, R22 ;  /* 0x0000001600057202 */ /* 0x000fe40000000f00 */
[----:B------:R-:W-:Y:S04]  /*29c80*/  STL.64 [R1+0x3740], R6 ;  /* 0x0037400601007387 */ /* 0x000fe80000100a00 */
[----:B------:R-:W-:Y:S04]  /*29c90*/  STL.64 [R1+0x3738], R4 ;  /* 0x0037380401007387 */ /* 0x000fe80000100a00 */
[----:B---3--:R-:W-:Y:S04]  /*29ca0*/  LDSM.16.MT88.4 R20, [R27+0x14100] ;  /* 0x014100001b14783b */ /* 0x008fe80000004200 */
[----:B0-----:R-:W-:Y:S04]  /*29cb0*/  STL.64 [R1+0x36f0], R10 ;  /* 0x0036f00a01007387 */ /* 0x001fe80000100a00 */
[----:B------:R0:W-:Y:S04]  /*29cc0*/  STL.64 [R1+0x36e8], R8 ;  /* 0x0036e80801007387 */ /* 0x0001e80000100a00 */
[----:B0-----:R-:W3:Y:S04]  /*29cd0*/  LDL.LU R8, [R1+0xe0] ;  /* 0x0000e00001087983 */ /* 0x001ee80000300800 */
[----:B------:R-:W3:Y:S04]  /*29ce0*/  LDL.LU R9, [R1+0xe4] ;  /* 0x0000e40001097983 */ /* 0x000ee80000300800 */
[----:B------:R-:W4:Y:S04]  /*29cf0*/  LDL.LU R10, [R1+0xe8] ;  /* 0x0000e800010a7983 */ /* 0x000f280000300800 */
[----:B------:R-:W4:Y:S01]  /*29d00*/  LDL.LU R11, [R1+0xec] ;  /* 0x0000ec00010b7983 */ /* 0x000f220000300800 */
[----:B------:R-:W-:Y:S01]  /*29d10*/  IMAD.MOV.U32 R6, RZ, RZ, R17 ;  /* 0x000000ffff067224 */ /* 0x000fe200078e0011 */
[----:B------:R-:W-:-:S02]  /*29d20*/  MOV R7, R16 ;  /* 0x0000001000077202 */ /* 0x000fc40000000f00 */
[----:B------:R-:W-:Y:S02]  /*29d30*/  MOV R4, R19 ;  /* 0x0000001300047202 */ /* 0x000fe40000000f00 */
[----:B------:R-:W-:Y:S01]  /*29d40*/  MOV R5, R18 ;  /* 0x0000001200057202 */ /* 0x000fe20000000f00 */
[----:B------:R-:W-:Y:S04]  /*29d50*/  STL.64 [R1+0x3760], R6 ;  /* 0x0037600601007387 */ /* 0x000fe80000100a00 */
[----:B------:R-:W-:Y:S04]  /*29d60*/  STL.64 [R1+0x3758], R4 ;  /* 0x0037580401007387 */ /* 0x000fe80000100a00 */
[----:B------:R-:W-:Y:S04]  /*29d70*/  LDSM.16.MT88.4 R16, [R27+0x14080] ;  /* 0x014080001b10783b */ /* 0x000fe80000004200 */
        /* <DEDUP_REMOVED lines=38> */
[----:B------:R-:W5:Y:S01]  /*29fe0*/  LDL.LU R17, [R1+0xa4] ;  /* 0x0000a40001117983 */ /* 0x000f620000300800 */
[----:B--2---:R-:W-:-:S03]  /*29ff0*/  IMAD.MOV.U32 R19, RZ, RZ, R29 ;  /* 0x000000ffff137224 */ /* 0x004fc600078e001d */
[----:B------:R-:W5:Y:S01]  /*2a000*/  LDL.LU R18, [R1+0xa8] ;  /* 0x0000a80001127983 */ /* 0x000f620000300800 */
[----:B---3--:R-:W-:Y:S03]  /*2a010*/  HMMA.16816.F32.BF16 R4, R4, R24, R8 ;  /* 0x000000180404723c */ /* 0x008fe60000041808 */
[----:B------:R-:W2:Y:S04]  /*2a020*/  LDL.LU.64 R10, [R1+0x3770] ;  /* 0x00377000010a7983 */ /* 0x000ea80000300a00 */
[----:B------:R-:W2:Y:S11]  /*2a030*/  LDL.LU.64 R8, [R1+0x3768] ;  /* 0x0037680001087983 */ /* 0x000eb60000300a00 */
[----:B------:R-:W-:Y:S05]  /*2a040*/  @!UPT UIADD3 URZ, URZ, URZ, URZ ;  /* 0x0000003f3f3ff290 */ /* 0x000fea000fffe03f */
[----:B------:R-:W-:Y:S01]  /*2a050*/  STL.64 [R1+0x50], R4 ;  /* 0x0000500401007387 */ /* 0x000fe20000100a00 */
[----:B------:R-:W-:-:S03]  /*2a060*/  MOV R29, R7 ;  /* 0x00000007001d7202 */ /* 0x000fc60000000f00 */
[----:B------:R0:W-:Y:S04]  /*2a070*/  STL [R1+0x58], R6 ;  /* 0x0000580601007387 */ /* 0x0001e80000100800 */
[----:B0-----:R-:W2:Y:S04]  /*2a080*/  LDL.LU.64 R6, [R1+0x3760] ;  /* 0x0037600001067983 */ /* 0x001ea80000300a00 */
[----:B------:R-:W2:Y:S04]  /*2a090*/  LDL.LU.64 R4, [R1+0x3758] ;  /* 0x0037580001047983 */ /* 0x000ea80000300a00 */
        /* <DEDUP_REMOVED lines=30> */
[----:B------:R1:W-:Y:S04]  /*2a280*/  STL.64 [R1+0x108], R6 ;  /* 0x0001080601007387 */ /* 0x0003e80000100a00 */
[----:B0-----:R-:W2:Y:S04]  /*2a290*/  LDL.LU R4, [R1+0x60] ;  /* 0x0000600001047983 */ /* 0x001ea80000300800 */
[----:B------:R-:W2:Y:S01]  /*2a2a0*/  LDL.LU R5, [R1+0x64] ;  /* 0x0000640001057983 */ /* 0x000ea20000300800 */
[----:B-1----:R-:W-:-:S03]  /*2a2b0*/  MOV R7, R28 ;  /* 0x0000001c00077202 */ /* 0x002fc60000000f00 */
[----:B------:R-:W2:Y:S04]  /*2a2c0*/  LDL.LU R6, [R1+0x68] ;  /* 0x0000680001067983 */ /* 0x000ea80000300800 */
[----:B------:R-:W3:Y:S01]  /*2a2d0*/  LDL.LU R28, [R1+0x36e0] ;  /* 0x0036e000011c7983 */ /* 0x000ee20000300800 */
        /* <DEDUP_REMOVED lines=13> */
[-C--:B--2---:R-:W-:Y:S03]  /*2a3b0*/  HMMA.16816.F32.BF16 R4, R20, R24.reuse, R4 ;  /* 0x000000181404723c */ /* 0x084fe60000041804 */
[----:B------:R0:W1:Y:S11]  /*2a3c0*/  LDSM.16.MT88.4 R20, [R27+0x14180] ;  /* 0x014180001b14783b */ /* 0x0000760000004200 */
[----:B------:R-:W-:Y:S01]  /*2a3d0*/  @!UPT UIADD3 URZ, URZ, URZ, URZ ;  /* 0x0000003f3f3ff290 */ /* 0x000fe2000fffe03f */
[----:B------:R-:W-:Y:S04]  /*2a3e0*/  STL.64 [R1+0xc0], R12 ;  /* 0x0000c00c01007387 */ /* 0x000fe80000100a00 */
[----:B------:R-:W-:Y:S04]  /*2a3f0*/  STL.64 [R1+0xc8], R14 ;  /* 0x0000c80e01007387 */ /* 0x000fe80000100a00 */
[----:B---3--:R-:W2:Y:S01]  /*2a400*/  LDSM.16.MT88.4 R12, [R28+0x14080] ;  /* 0x014080001c0c783b */ /* 0x008ea20000004200 */
        /* <DEDUP_REMOVED lines=36> */
[----:B------:R-:W-:Y:S01]  /*2a650*/  MOV R29, R13 ;  /* 0x0000000d001d7202 */ /* 0x000fe20000000f00 */
[----:B-1----:R-:W-:Y:S01]  /*2a660*/  IMAD.MOV.U32 R14, RZ, RZ, R22 ;  /* 0x000000ffff0e7224 */ /* 0x002fe200078e0016 */
[----:B------:R-:W-:-:S02]  /*2a670*/  MOV R12, R20 ;  /* 0x00000014000c7202 */ /* 0x000fc40000000f00 */
[----:B------:R-:W-:Y:S01]  /*2a680*/  MOV R13, R21 ;  /* 0x00000015000d7202 */ /* 0x000fe20000000f00 */
[----:B---3--:R-:W-:Y:S02]  /*2a690*/  IMAD.MOV.U32 R10, RZ, RZ, R27 ;  /* 0x000000ffff0a7224 */ /* 0x008fe400078e001b */
[----:B------:R-:W-:Y:S01]  /*2a6a0*/  IMAD.MOV.U32 R27, RZ, RZ, R15 ;  /* 0x000000ffff1b7224 */ /* 0x000fe200078e000f */
[----:B------:R-:W-:Y:S02]  /*2a6b0*/  MOV R15, R23 ;  /* 0x00000017000f7202 */ /* 0x000fe40000000f00 */
[----:B------:R-:W4:Y:S04]  /*2a6c0*/  LDL.LU.64 R22, [R1+0x36b0] ;  /* 0x0036b00001167983 */ /* 0x000f280000300a00 */
[----:B------:R-:W4:Y:S04]  /*2a6d0*/  LDL.LU.64 R20, [R1+0x36a8] ;  /* 0x0036a80001147983 */ /* 0x000f280000300a00 */
[----:B------:R-:W-:Y:S04]  /*2a6e0*/  STL.64 [R1+0x36a0], R14 ;  /* 0x0036a00e01007387 */ /* 0x000fe80000100a00 */
[----:B------:R0:W-:Y:S04]  /*2a6f0*/  STL.64 [R1+0x3698], R12 ;  /* 0x0036980c01007387 */ /* 0x0001e80000100a00 */
[----:B0-----:R-:W2:Y:S04]  /*2a700*/  LDL.LU R12, [R1+0x140] ;  /* 0x00014000010c7983 */ /* 0x001ea80000300800 */
[----:B------:R-:W2:Y:S04]  /*2a710*/  LDL.LU R13, [R1+0x144] ;  /* 0x00014400010d7983 */ /* 0x000ea80000300800 */
[----:B------:R-:W-:Y:S01]  /*2a720*/  STL [R1+0x3578], R2 ;  /* 0x0035780201007387 */ /* 0x000fe20000100800 */
[----:B----4-:R-:W-:Y:S11]  /*2a730*/  HMMA.16816.F32.BF16 R8, R20, R24, R8 ;  /* 0x000000181408723c */ /* 0x010ff60000041808 */
[----:B------:R-:W-:Y:S11]  /*2a740*/  @!UPT UIADD3 URZ, URZ, URZ, URZ ;  /* 0x0000003f3f3ff290 */ /* 0x000ff6000fffe03f */
[----:B------:R-:W-:Y:S01]  /*2a750*/  @!UPT UIADD3 URZ, URZ, URZ, URZ ;  /* 0x0000003f3f3ff290 */ /* 0x000fe2000fffe03f */
[----:B------:R-:W-:Y:S04]  /*2a760*/  STL.64 [R1+0x70], R8 ;  /* 0x0000700801007387 */ /* 0x000fe80000100a00 */
[----:B------:R-:W3:Y:S04]  /*2a770*/  LDL R22, [R1+0xbfc] ;  /* 0x000bfc0001167983 */ /* 0x000ee80000100800 */
[----:B------:R-:W3:Y:S01]  /*2a780*/  LDL R23, [R1+0xbf8] ;  /* 0x000bf80001177983 */ /* 0x000ee20000100800 */
[----:B------:R-:W-:Y:S01]  /*2a790*/  MOV R21, R6 ;  /* 0x0000000600157202 */ /* 0x000fe20000000f00 */
[----:B------:R-:W-:Y:S01]  /*2a7a0*/  IMAD.MOV.U32 R20, RZ, RZ, R7 ;  /* 0x000000ffff147224 */ /* 0x000fe200078e0007 */
[----:B------:R-:W-:Y:S01]  /*2a7b0*/  MOV R14, R3 ;  /* 0x00000003000e7202 */ /* 0x000fe20000000f00 */
[----:B------:R-:W-:Y:S01]  /*2a7c0*/  IMAD.MOV.U32 R15, RZ, RZ, R0 ;  /* 0x000000ffff0f7224 */ /* 0x000fe200078e0000 */
[----:B------:R-:W-:-:S02]  /*2a7d0*/  MOV R3, R10 ;  /* 0x0000000a00037202 */ /* 0x000fc40000000f00 */
[----:B------:R-:W-:Y:S01]  /*2a7e0*/  MOV R0, R11 ;  /* 0x0000000b00007202 */ /* 0x000fe20000000f00 */
[----:B---3--:R0:W-:Y:S02]  /*2a7f0*/  STL.64 [R1+0x3610], R22 ;  /* 0x0036101601007387 */ /* 0x0081e40000100a00 */
[----:B0-----:R-:W-:Y:S01]  /*2a800*/  IMAD.MOV.U32 R23, RZ, RZ, R4 ;  /* 0x000000ffff177224 */ /* 0x001fe200078e0004 */
[----:B------:R-:W-:Y:S01]  /*2a810*/  MOV R22, R5 ;  /* 0x0000000500167202 */ /* 0x000fe20000000f00 */
        /* <DEDUP_REMOVED lines=26> */
[----:B---3--:R-:W-:Y:S02]  /*2a9c0*/  MOV R18, R14 ;  /* 0x0000000e00127202 */ /* 0x008fe40000000f00 */
[----:B------:R-:W-:Y:S02]  /*2a9d0*/  MOV R19, R15 ;  /* 0x0000000f00137202 */ /* 0x000fe40000000f00 */
[----:B-----5:R-:W-:Y:S01]  /*2a9e0*/  MOV R16, R12 ;  /* 0x0000000c00107202 */ /* 0x020fe20000000f00 */
[----:B------:R-:W-:Y:S01]  /*2a9f0*/  IMAD.MOV.U32 R17, RZ, RZ, R13 ;  /* 0x000000ffff117224 */ /* 0x000fe200078e000d */
        /* <DEDUP_REMOVED lines=30> */
[----:B------:R1:W-:Y:S01]  /*2abe0*/  STL.64 [R1+0x148], R10 ;  /* 0x0001480a01007387 */ /* 0x0003e20000100a00 */
[----:B0-----:R-:W-:Y:S01]  /*2abf0*/  IMAD.MOV.U32 R8, RZ, RZ, R28 ;  /* 0x000000ffff087224 */ /* 0x001fe200078e001c */
[----:B------:R-:W-:Y:S02]  /*2ac00*/  MOV R9, R29 ;  /* 0x0000001d00097202 */ /* 0x000fe40000000f00 */
[----:B------:R-:W4:Y:S01]  /*2ac10*/  LDL.LU R28, [R1+0x3664] ;  /* 0x00366400011c7983 */ /* 0x000f220000300800 */
[----:B-1----:R-:W-:Y:S01]  /*2ac20*/  MOV R10, R26 ;  /* 0x0000001a000a7202 */ /* 0x002fe20000000f00 */
[----:B------:R-:W-:-:S02]  /*2ac30*/  IMAD.MOV.U32 R11, RZ, RZ, R27 ;  /* 0x000000ffff0b7224 */ /* 0x000fc400078e001b */
[----:B------:R-:W3:Y:S04]  /*2ac40*/  LDL.LU R29, [R1+0x3660] ;  /* 0x00366000011d7983 */ /* 0x000ee80000300800 */
        /* <DEDUP_REMOVED lines=8> */
[----:B0-----:R-:W2:Y:S04]  /*2acd0*/  LDL.LU R4, [R1+0x50] ;  /* 0x0000500001047983 */ /* 0x001ea80000300800 */
[----:B------:R-:W2:Y:S04]  /*2ace0*/  LDL.LU R5, [R1+0x54] ;  /* 0x0000540001057983 */ /* 0x000ea80000300800 */
[----:B-1----:R-:W2:Y:S01]  /*2acf0*/  LDL.LU R6, [R1+0x58] ;  /* 0x0000580001067983 */ /* 0x002ea20000300800 */
[-C--:B---3--:R-:W-:Y:S03]  /*2ad00*/  HMMA.16816.F32.BF16 R20, R20, R26.reuse, R16 ;  /* 0x0000001a1414723c */ /* 0x088fe60000041810 */
[----:B------:R-:W3:Y:S04]  /*2ad10*/  LDL.LU.64 R18, [R1+0x3640] ;  /* 0x0036400001127983 */ /* 0x000ee80000300a00 */
[----:B------:R-:W3:Y:S11]  /*2ad20*/  LDL.LU.64 R16, [R1+0x3638] ;  /* 0x0036380001107983 */ /* 0x000ef60000300a00 */
[----:B------:R-:W-:Y:S05]  /*2ad30*/  @!UPT UIADD3 URZ, URZ, URZ, URZ ;  /* 0x0000003f3f3ff290 */ /* 0x000fea000fffe03f */
[----:B------:R-:W-:Y:S04]  /*2ad40*/  STL.64 [R1+0xf0], R20 ;  /* 0x0000f01401007387 */ /* 0x000fe80000100a00 */
[----:B------:R0:W-:Y:S04]  /*2ad50*/  STL.64 [R1+0xf8], R22 ;  /* 0x0000f81601007387 */ /* 0x0001e80000100a00 */
[----:B0-----:R-:W3:Y:S04]  /*2ad60*/  LDL.LU.64 R22, [R1+0x3630] ;  /* 0x0036300001167983 */ /* 0x001ee80000300a00 */
[----:B------:R-:W3:Y:S01]  /*2ad70*/  LDL.LU.64 R20, [R1+0x3628] ;  /* 0x0036280001147983 */ /* 0x000ee20000300a00 */
[----:B------:R-:W-:Y:S01]  /*2ad80*/  MOV R7, R29 ;  /* 0x0000001d00077202 */ /* 0x000fe20000000f00 */
[----:B---3--:R-:W-:Y:S02]  /*2ad90*/  HMMA.16816.F32.BF16 R20, R20, R26, R16 ;  /* 0x0000001a1414723c */ /* 0x008fe40000041810 */
[----:B------:R-:W5:Y:S04]  /*2ada0*/  LDL.LU.64 R18, [R1+0x3620] ;  /* 0x0036200001127983 */ /* 0x000f680000300a00 */
[----:B------:R-:W5:Y:S11]  /*2adb0*/  LDL.LU.64 R16, [R1+0x3618] ;  /* 0x0036180001107983 */ /* 0x000f760000300a00 */
[----:B------:R-:W-:Y:S06]  /*2adc0*/  @!UPT UIADD3 URZ, URZ, URZ, URZ ;  /* 0x0000003f3f3ff290 */ /* 0x000fec000fffe03f */
[----:B------:R-:W-:Y:S01]  /*2add0*/  STL.64 [R1+0xd0], R20 ;  /* 0x0000d01401007387 */ /* 0x000fe20000100a00 */
[----:B------:R-:W-:-:S03]  /*2ade0*/  MOV R29, R23 ;  /* 0x00000017001d7202 */ /* 0x000fc60000000f00 */
[----:B------:R0:W-:Y:S04]  /*2adf0*/  STL [R1+0xd8], R22 ;  /* 0x0000d81601007387 */ /* 0x0001e80000100800 */
[----:B0-----:R-:W3:Y:S01]  /*2ae00*/  LDL.LU.64 R22, [R1+0x3610] ;  /* 0x0036100001167983 */ /* 0x001ee20000300a00 */
[-C--:B--2---:R-:W-:Y:S03]  /*2ae10*/  HMMA.16816.F32.BF16 R4, R8, R26.reuse, R4 ;  /* 0x0000001a0804723c */ /* 0x084fe60000041804 */
[----:B------:R-:W-:Y:S11]  /*2ae20*/  STL [R1+0x3530], R29 ;  /* 0x0035301d01007387 */ /* 0x000ff60000100800 */
[----:B------:R-:W-:Y:S09]  /*2ae30*/  @!UPT UIADD3 URZ, URZ, URZ, URZ ;  /* 0x0000003f3f3ff290 */ /* 0x000ff2000fffe03f */
[----:B------:R-:W-:Y:S04]  /*2ae40*/  STL.64 [R1+0x90], R4 ;  /* 0x0000900401007387 */ /* 0x000fe80000100a00 */
[----:B------:R-:W-:Y:S04]  /*2ae50*/  STL.64 [R1+0x98], R6 ;  /* 0x0000980601007387 */ /* 0x000fe80000100a00 */
[----:B---3--:R-:W0:Y:S01]  /*2ae60*/  LDSM.16.MT88.4 R4, [R22+0x16000] ;  /* 0x016000001604783b */ /* 0x008e220000004200 */
[----:B-----5:R-:W-:Y:S07]  /*2ae70*/  HMMA.16816.F32.BF16 R8, R16, R26, R12 ;  /* 0x0000001a1008723c */ /* 0x020fee000004180c */
        /* <DEDUP_REMOVED lines=73> */
[----:B----4-:R-:W1:Y:S04]  /*2b310*/  LDSM.16.MT88.4 R20, [R28+0x16000] ;  /* 0x016000001c14783b */ /* 0x010e680000004200 */
        /* <DEDUP_REMOVED lines=18> */
[----:B--2---:R-:W-:Y:S03]  /*2b440*/  HMMA.16816.F32.BF16 R4, R4, R26, R8 ;  /* 0x0000001a0404723c */ /* 0x004fe60000041808 */
        /* <DEDUP_REMOVED lines=50> */
[----:B0-----:R-:W5:Y:S04]  /*2b770*/  LDL.LU R8, [R1+0x70] ;  /* 0x0000700001087983 */ /* 0x001f680000300800 */
[----:B------:R-:W5:Y:S01]  /*2b780*/  LDL.LU R9, [R1+0x74] ;  /* 0x0000740001097983 */ /* 0x000f620000300800 */
[----:B---3--:R-:W-:-:S03]  /*2b790*/  MOV R10, R3 ;  /* 0x00000003000a7202 */ /* 0x008fc60000000f00 */
[----:B------:R-:W3:Y:S01]  /*2b7a0*/  LDL.LU R3, [R1+0x3560] ;  /* 0x0035600001037983 */ /* 0x000ee20000300800 */
[-C--:B----4-:R-:W-:Y:S03]  /*2b7b0*/  HMMA.16816.F32.BF16 R12, R12, R26.reuse, R16 ;  /* 0x0000001a0c0c723c */ /* 0x090fe60000041810 */
[----:B------:R-:W5:Y:S04]  /*2b7c0*/  LDL.LU.64 R18, [R1+0x3558] ;  /* 0x0035580001127983 */ /* 0x000f680000300a00 */
[----:B------:R-:W5:Y:S01]  /*2b7d0*/  LDL.LU.64 R16, [R1+0x3550] ;  /* 0x0035500001107983 */ /* 0x000f620000300a00 */
[----:B------:R-:W-:Y:S11]  /*2b7e0*/  MOV R11, R0 ;  /* 0x00000000000b7202 */ /* 0x000ff60000000f00 */
[----:B------:R-:W-:Y:S04]  /*2b7f0*/  @!UPT UIADD3 URZ, URZ, URZ, URZ ;  /* 0x0000003f3f3ff290 */ /* 0x000fe8000fffe03f */
[----:B------:R-:W-:Y:S04]  /*2b800*/  STL.64 [R1+0xc0], R12 ;  /* 0x0000c00c01007387 */ /* 0x000fe80000100a00 */
[----:B------:R-:W-:Y:S01]  /*2b810*/  STL.64 [R1+0xc8], R14 ;  /* 0x0000c80e01007387 */ /* 0x000fe20000100a00 */
[-C--:B-1----:R-:W-:Y:S03]  /*2b820*/  HMMA.16816.F32.BF16 R4, R20, R26.reuse, R4 ;  /* 0x0000001a1404723c */ /* 0x082fe60000041804 */
[----:B--2---:R-:W-:Y:S04]  /*2b830*/  LDSM.16.MT88.4 R20, [R2+0x18080] ;  /* 0x018080000214783b */ /* 0x004fe80000004200 */
[----:B------:R-:W-:Y:S01]  /*2b840*/  LDSM.16.MT88.4 R12, [R28+0x16100] ;  /* 0x016100001c0c783b */ /* 0x000fe20000004200 */
[----:B-----5:R-:W-:Y:S03]  /*2b850*/  HMMA.16816.F32.BF16 R8, R16, R26, R8 ;  /* 0x0000001a1008723c */ /* 0x020fe60000041808 */
[----:B------:R-:W-:Y:S11]  /*2b860*/  LDSM.16.MT88.4 R16, [R28+0x16080] ;  /* 0x016080001c10783b */ /* 0x000ff60000004200 */
[----:B------:R-:W-:Y:S10]  /*2b870*/  @!UPT UIADD3 URZ, URZ, URZ, URZ ;  /* 0x0000003f3f3ff290 */ /* 0x000ff4000fffe03f */
[----:B------:R-:W-:Y:S01]  /*2b880*/  MOV R24, R11 ;  /* 0x0000000b00187202 */ /* 0x000fe20000000f00 */
[----:B------:R-:W-:Y:S01]  /*2b890*/  IMAD.MOV.U32 R25, RZ, RZ, R10 ;  /* 0x000000ffff197224 */ /* 0x000fe200078e000a */
[----:B------:R-:W-:Y:S04]  /*2b8a0*/  STL.64 [R1+0xb0], R8 ;  /* 0x0000b00801007387 */ /* 0x000fe80000100a00 */
[----:B------:R-:W-:Y:S04]  /*2b8b0*/  STL [R1+0x3538], R24 ;  /* 0x0035381801007387 */ /* 0x000fe80000100800 */
[----:B------:R0:W-:Y:S04]  /*2b8c0*/  STL [R1+0x34b8], R25 ;  /* 0x0034b81901007387 */ /* 0x0001e80000100800 */
[----:B------:R-:W1:Y:S04]  /*2b8d0*/  LDSM.16.MT88.4 R8, [R28+0x16180] ;  /* 0x016180001c08783b */ /* 0x000e680000004200 */
[----:B0-----:R-:W2:Y:S04]  /*2b8e0*/  LDL R25, [R1+0xbfc] ;  /* 0x000bfc0001197983 */ /* 0x001ea80000100800 */
[----:B------:R-:W-:Y:S04]  /*2b8f0*/  STL.64 [R1+0x80], R4 ;  /* 0x0000800401007387 */ /* 0x000fe80000100a00 */
[----:B------:R-:W-:Y:S04]  /*2b900*/  STL.64 [R1+0x88], R6 ;  /* 0x0000880601007387 */ /* 0x000fe80000100a00 */
[----:B---3--:R-:W0:Y:S04]  /*2b910*/  LDSM.16.M88.4 R4, [R3+0x40180] ;  /* 0x040180000304783b */ /* 0x008e280000000200 */
[----:B-1----:R-:W-:Y:S04]  /*2b920*/  STL [R1+0x354c], R8 ;  /* 0x00354c0801007387 */ /* 0x002fe80000100800 */
[----:B------:R-:W-:Y:S04]  /*2b930*/  STL [R1+0x3548], R9 ;  /* 0x0035480901007387 */ /* 0x000fe80000100800 */
[----:B------:R-:W-:Y:S04]  /*2b940*/  STL [R1+0x3544], R10 ;  /* 0x0035440a01007387 */ /* 0x000fe80000100800 */
[----:B------:R-:W-:Y:S04]  /*2b950*/  STL [R1+0x3540], R11 ;  /* 0x0035400b01007387 */ /* 0x000fe80000100800 */
[----:B------:R-:W1:Y:S04]  /*2b960*/  LDSM.16.MT88.4 R8, [R2+0x18000] ;  /* 0x018000000208783b */ /* 0x000e680000004200 */
[----:B------:R3:W-:Y:S01]  /*2b970*/  STL [R1+0x353c], R28 ;  /* 0x00353c1c01007387 */ /* 0x0007e20000100800 */
[----:B------:R-:W-:-:S03]  /*2b980*/  MOV R24, R22 ;  /* 0x0000001600187202 */ /* 0x000fc60000000f00 */
[----:B0-----:R-:W-:Y:S01]  /*2b990*/  STL [R1+0x33cc], R6 ;  /* 0x0033cc0601007387 */ /* 0x001fe20000100800 */
[----:B------:R-:W-:Y:S01]  /*2b9a0*/  MOV R29, R23 ;  /* 0x00000017001d7202 */ /* 0x000fe20000000f00 */
[----:B---3--:R-:W-:Y:S02]  /*2b9b0*/  IMAD.MOV.U32 R28, RZ, RZ, R21 ;  /* 0x000000ffff1c7224 */ /* 0x008fe400078e0015 */
[----:B-1----:R-:W-:Y:S04]  /*2b9c0*/  STL.64 [R1+0x30], R8 ;  /* 0x0000300801007387 */ /* 0x002fe80000100a00 */
[----:B------:R0:W-:Y:S02]  /*2b9d0*/  STL.64 [R1+0x38], R10 ;  /* 0x0000380a01007387 */ /* 0x0001e40000100a00 */
[----:B0-----:R-:W-:-:S02]  /*2b9e0*/  MOV R11, R20 ;  /* 0x00000014000b7202 */ /* 0x001fc40000000f00 */
[----:B------:R-:W0:Y:S04]  /*2b9f0*/  LDSM.16.MT88.4 R20, [R2+0x18100] ;  /* 0x018100000214783b */ /* 0x000e280000004200 */
[----:B------:R-:W-:Y:S01]  /*2ba00*/  STL [R1+0x33c8], R7 ;  /* 0x0033c80701007387 */ /* 0x000fe20000100800 */
[----:B0-----:R-:W-:Y:S01]  /*2ba10*/  IMAD.MOV.U32 R8, RZ, RZ, R21 ;  /* 0x000000ffff087224 */ /* 0x001fe200078e0015 */
[----:B------:R-:W-:Y:S02]  /*2ba20*/  MOV R9, R22 ;  /* 0x0000001600097202 */ /* 0x000fe40000000f00 */
[----:B------:R-:W-:Y:S01]  /*2ba30*/  STL [R1+0x10], R20 ;  /* 0x0000101401007387 */ /* 0x000fe20000100800 */
[----:B------:R-:W-:-:S03]  /*2ba40*/  MOV R10, R23 ;  /* 0x00000017000a7202 */ /* 0x000fc60000000f00 */
[----:B------:R-:W0:Y:S02]  /*2ba50*/  LDSM.16.MT88.4 R20, [R2+0x18180] ;  /* 0x018180000214783b */ /* 0x000e240000004200 */
[----:B0-----:R-:W-:Y:S01]  /*2ba60*/  IMAD.MOV.U32 R7, RZ, RZ, R20 ;  /* 0x000000ffff077224 */ /* 0x001fe200078e0014 */
[----:B------:R-:W-:Y:S01]  /*2ba70*/  MOV R6, R21 ;  /* 0x0000001500067202 */ /* 0x000fe20000000f00 */
[----:B------:R-:W-:Y:S01]  /*2ba80*/  IMAD.MOV.U32 R0, RZ, RZ, R23 ;  /* 0x000000ffff007224 */ /* 0x000fe200078e0017 */
[----:B------:R-:W-:-:S03]  /*2ba90*/  MOV R3, R22 ;  /* 0x0000001600037202 */ /* 0x000fc60000000f00 */
[----:B------:R-:W-:Y:S04]  /*2baa0*/  STL.64 [R1+0x3528], R6 ;  /* 0x0035280601007387 */ /* 0x000fe80000100a00 */
[----:B------:R0:W-:Y:S04]  /*2bab0*/  STL.64 [R1+0x3520], R4 ;  /* 0x0035200401007387 */ /* 0x0001e80000100a00 */
[----:B0-----:R-:W3:Y:S04]  /*2bac0*/  LDL.LU R4, [R1+0x140] ;  /* 0x0001400001047983 */ /* 0x001ee80000300800 */
        /* <DEDUP_REMOVED lines=9> */
[----:B------:R-:W2:Y:S01]  /*2bb60*/  LDL.LU R23, [R1+0x16c] ;  /* 0x00016c0001177983 */ /* 0x000ea20000300800 */
[-C--:B---3--:R-:W-:Y:S08]  /*2bb70*/  HMMA.16816.F32.BF16 R4, R12, R26.reuse, R4 ;  /* 0x0000001a0c04723c */ /* 0x088ff00000041804 */
[----:B--2---:R-:W-:Y:S01]  /*2bb80*/  HMMA.16816.F32.BF16 R16, R16, R26, R20 ;  /* 0x0000001a1010723c */ /* 0x004fe20000041814 */
[----:B------:R-:W2:Y:S11]  /*2bb90*/  LDL.LU R20, [R1+0x50] ;  /* 0x0000500001147983 */ /* 0x000eb60000300800 */
[----:B------:R-:W-:Y:S11]  /*2bba0*/  @!UPT UIADD3 URZ, URZ, URZ, URZ ;  /* 0x0000003f3f3ff290 */ /* 0x000ff6000fffe03f */
[----:B------:R0:W-:Y:S04]  /*2bbb0*/  STL.64 [R1+0x70], R16 ;  /* 0x0000701001007387 */ /* 0x0001e80000100a00 */
[----:B------:R1:W-:Y:S04]  /*2bbc0*/  STL.64 [R1+0x78], R18 ;  /* 0x0000781201007387 */ /* 0x0003e80000100a00 */
[----:B------:R3:W-:Y:S04]  /*2bbd0*/  STL.64 [R1+0x160], R4 ;  /* 0x0001600401007387 */ /* 0x0007e80000100a00 */
[----:B------:R4:W-:Y:S04]  /*2bbe0*/  STL.64 [R1+0x168], R6 ;  /* 0x0001680601007387 */ /* 0x0009e80000100a00 */
[----:B------:R-:W2:Y:S04]  /*2bbf0*/  LDL.LU R21, [R1+0x54] ;  /* 0x0000540001157983 */ /* 0x000ea80000300800 */
[----:B------:R-:W5:Y:S04]  /*2bc00*/  LDL.LU R22, [R1+0x58] ;  /* 0x0000580001167983 */ /* 0x000f680000300800 */
[----:B------:R-:W5:Y:S04]  /*2bc10*/  LDL.LU R23, [R1+0x5c] ;  /* 0x00005c0001177983 */ /* 0x000f680000300800 */
[----:B0-----:R-:W2:Y:S04]  /*2bc20*/  LDL.LU R16, [R1+0x30] ;  /* 0x0000300001107983 */ /* 0x001ea80000300800 */
[----:B------:R-:W2:Y:S04]  /*2bc30*/  LDL.LU R17, [R1+0x34] ;  /* 0x0000340001117983 */ /* 0x000ea80000300800 */
[----:B-1----:R-:W2:Y:S04]  /*2bc40*/  LDL.LU R18, [R1+0x38] ;  /* 0x0000380001127983 */ /* 0x002ea80000300800 */
[----:B------:R-:W2:Y:S04]  /*2bc50*/  LDL.LU R19, [R1+0x3c] ;  /* 0x00003c0001137983 */ /* 0x000ea80000300800 */
[----:B---3--:R-:W3:Y:S04]  /*2bc60*/  LDL.LU R4, [R1+0x110] ;  /* 0x0001100001047983 */ /* 0x008ee80000300800 */
[----:B------:R-:W3:Y:S04]  /*2bc70*/  LDL.LU R5, [R1+0x114] ;  /* 0x0001140001057983 */ /* 0x000ee80000300800 */
[----:B----4-:R-:W3:Y:S04]  /*2bc80*/  LDL.LU R6, [R1+0x118] ;  /* 0x0001180001067983 */ /* 0x010ee80000300800 */
[----:B------:R-:W3:Y:S04]  /*2bc90*/  LDL.LU R7, [R1+0x11c] ;  /* 0x00011c0001077983 */ /* 0x000ee80000300800 */
[----:B-----5:R-:W-:Y:S04]  /*2bca0*/  STL.64 [R1+0x34d8], R22 ;  /* 0x0034d81601007387 */ /* 0x020fe80000100a00 */
[----:B--2---:R0:W-:Y:S04]  /*2bcb0*/  STL.64 [R1+0x34d0], R20 ;  /* 0x0034d01401007387 */ /* 0x0041e80000100a00 */
[----:B0-----:R-:W2:Y:S01]  /*2bcc0*/  LDL.LU R20, [R1+0x10] ;  /* 0x0000100001147983 */ /* 0x001ea20000300800 */
[----:B------:R-:W-:Y:S01]  /*2bcd0*/  MOV R22, R9 ;  /* 0x0000000900167202 */ /* 0x000fe20000000f00 */
[----:B------:R-:W-:Y:S01]  /*2bce0*/  IMAD.MOV.U32 R23, RZ, RZ, R10 ;  /* 0x000000ffff177224 */ /* 0x000fe200078e000a */
[----:B------:R-:W-:-:S02]  /*2bcf0*/  MOV R21, R8 ;  /* 0x0000000800157202 */ /* 0x000fc40000000f00 */
[----:B------:R-:W3:Y:S04]  /*2bd00*/  LDL.LU R8, [R1+0x354c] ;  /* 0x00354c0001087983 */ /* 0x000ee80000300800 */
[----:B------:R-:W3:Y:S04]  /*2bd10*/  LDL.LU R9, [R1+0x3548] ;  /* 0x0035480001097983 */ /* 0x000ee80000300800 */
[----:B------:R-:W3:Y:S04]  /*2bd20*/  LDL.LU R10, [R1+0x3544] ;  /* 0x00354400010a7983 */ /* 0x000ee80000300800 */
[----:B------:R0:W-:Y:S02]  /*2bd30*/  STL.64 [R1+0x34f8], R22 ;  /* 0x0034f81601007387 */ /* 0x0001e40000100a00 */
[----:B0-----:R-:W-:Y:S01]  /*2bd40*/  IMAD.MOV.U32 R22, RZ, RZ, R24 ;  /* 0x000000ffff167224 */ /* 0x001fe200078e0018 */
[----:B------:R-:W-:Y:S01]  /*2bd50*/  MOV R23, R29 ;  /* 0x0000001d00177202 */ /* 0x000fe20000000f00 */
[----:B--2---:R0:W-:Y:S02]  /*2bd60*/  STL.64 [R1+0x34f0], R20 ;  /* 0x0034f01401007387 */ /* 0x0041e40000100a00 */
[----:B0-----:R-:W-:-:S02]  /*2bd70*/  MOV R20, R11 ;  /* 0x0000000b00147202 */ /* 0x001fc40000000f00 */
[----:B------:R-:W3:Y:S01]  /*2bd80*/  LDL.LU R11, [R1+0x3540] ;  /* 0x00354000010b7983 */ /* 0x000ee20000300800 */
[----:B------:R-:W-:-:S03]  /*2bd90*/  MOV R21, R28 ;  /* 0x0000001c00157202 */ /* 0x000fc60000000f00 */
[----:B------:R-:W2:Y:S04]  /*2bda0*/  LDL.LU R28, [R1+0x353c] ;  /* 0x00353c00011c7983 */ /* 0x000ea80000300800 */
[----:B------:R-:W4:Y:S04]  /*2bdb0*/  LDL.LU R24, [R1+0x3538] ;  /* 0x0035380001187983 */ /* 0x000f280000300800 */
[----:B------:R-:W5:Y:S04]  /*2bdc0*/  LDL.LU R29, [R1+0x3534] ;  /* 0x00353400011d7983 */ /* 0x000f680000300800 */
[----:B------:R-:W-:Y:S04]  /*2bdd0*/  STL.64 [R1+0x3518], R22 ;  /* 0x0035181601007387 */ /* 0x000fe80000100a00 */
[----:B------:R0:W-:Y:S04]  /*2bde0*/  STL.64 [R1+0x3510], R20 ;  /* 0x0035101401007387 */ /* 0x0001e80000100a00 */
[----:B0-----:R-:W2:Y:S04]  /*2bdf0*/  LDL.LU R20, [R1+0xf0] ;  /* 0x0000f00001147983 */ /* 0x001ea80000300800 */
[----:B------:R-:W2:Y:S04]  /*2be00*/  LDL.LU R21, [R1+0xf4] ;  /* 0x0000f40001157983 */ /* 0x000ea80000300800 */
[----:B------:R-:W2:Y:S04]  /*2be10*/  LDL.LU R22, [R1+0xf8] ;  /* 0x0000f80001167983 */ /* 0x000ea80000300800 */
[----:B------:R-:W2:Y:S04]  /*2be20*/  LDL.LU R23, [R1+0xfc] ;  /* 0x0000fc0001177983 */ /* 0x000ea80000300800 */
[----:B------:R-:W2:Y:S04]  /*2be30*/  LDL.LU R12, [R1+0x40] ;  /* 0x00004000010c7983 */ /* 0x000ea80000300800 */
[----:B------:R-:W2:Y:S04]  /*2be40*/  LDL.LU R13, [R1+0x44] ;  /* 0x00004400010d7983 */ /* 0x000ea80000300800 */
[----:B------:R-:W2:Y:S01]  /*2be50*/  LDL.LU R14, [R1+0x48] ;  /* 0x00004800010e7983 */ /* 0x000ea20000300800 */
[----:B-----5:R-:W-:-:S03]  /*2be60*/  MOV R15, R29 ;  /* 0x0000001d000f7202 */ /* 0x020fc60000000f00 */
[----:B------:R-:W5:Y:S04]  /*2be70*/  LDL.LU R29, [R1+0x3530] ;  /* 0x00353000011d7983 */ /* 0x000f680000300800 */
[----:B--2---:R-:W-:Y:S04]  /*2be80*/  STL.64 [R1+0x34e8], R14 ;  /* 0x0034e80e01007387 */ /* 0x004fe80000100a00 */
[----:B------:R0:W-:Y:S04]  /*2be90*/  STL.64 [R1+0x34e0], R12 ;  /* 0x0034e00c01007387 */ /* 0x0001e80000100a00 */
[----:B0-----:R-:W2:Y:S04]  /*2bea0*/  LDL.LU R12, [R1+0x90] ;  /* 0x00009000010c7983 */ /* 0x001ea80000300800 */
[----:B------:R-:W2:Y:S04]  /*2beb0*/  LDL.LU R13, [R1+0x94] ;  /* 0x00009400010d7983 */ /* 0x000ea80000300800 */
[----:B------:R-:W2:Y:S04]  /*2bec0*/  LDL.LU R14, [R1+0x98] ;  /* 0x00009800010e7983 */ /* 0x000ea80000300800 */
[----:B------:R-:W2:Y:S01]  /*2bed0*/  LDL.LU R15, [R1+0x9c] ;  /* 0x00009c00010f7983 */ /* 0x000ea20000300800 */
[----:B---3--:R-:W-:Y:S03]  /*2bee0*/  HMMA.16816.F32.BF16 R8, R8, R26, R4 ;  /* 0x0000001a0808723c */ /* 0x008fe60000041804 */
[----:B--2---:R-:W-:Y:S04]  /*2bef0*/  STL.64 [R1+0x3508], R14 ;  /* 0x0035080e01007387 */ /* 0x004fe80000100a00 */
[----:B------:R0:W-:Y:S04]  /*2bf00*/  STL.64 [R1+0x3500], R12 ;  /* 0x0035000c01007387 */ /* 0x0001e80000100a00 */
[----:B0-----:R-:W2:Y:S04]  /*2bf10*/  LDL.LU R12, [R1+0xd0] ;  /* 0x0000d000010c7983 */ /* 0x001ea80000300800 */
[----:B------:R-:W2:Y:S04]  /*2bf20*/  LDL.LU R13, [R1+0xd4] ;  /* 0x0000d400010d7983 */ /* 0x000ea80000300800 */
[----:B------:R-:W2:Y:S04]  /*2bf30*/  LDL.LU R14, [R1+0xd8] ;  /* 0x0000d800010e7983 */ /* 0x000ea80000300800 */
[----:B------:R-:W3:Y:S04]  /*2bf40*/  LDL.LU.64 R6, [R1+0x3528] ;  /* 0x0035280001067983 */ /* 0x000ee80000300a00 */
[----:B------:R-:W2:Y:S04]  /*2bf50*/  LDL.LU.64 R4, [R1+0x3520] ;  /* 0x0035200001047983 */ /* 0x000ea80000300a00 */
[----:B------:R-:W-:Y:S04]  /*2bf60*/  STL.64 [R1+0x120], R8 ;  /* 0x0001200801007387 */ /* 0x000fe80000100a00 */
[----:B------:R0:W-:Y:S01]  /*2bf70*/  STL.64 [R1+0x128], R10 ;  /* 0x0001280a01007387 */ /* 0x0001e20000100a00 */
[----:B--2---:R-:W-:Y:S03]  /*2bf80*/  HMMA.16816.F32.BF16 R16, R16, R4, R20 ;  /* 0x000000041010723c */ /* 0x004fe60000041814 */
[----:B------:R-:W2:Y:S04]  /*2bf90*/  LDL.LU.64 R22, [R1+0x3518] ;  /* 0x0035180001167983 */ /* 0x000ea80000300a00 */
[----:B------:R-:W2:Y:S01]  /*2bfa0*/  LDL.LU.64 R20, [R1+0x3510] ;  /* 0x0035100001147983 */ /* 0x000ea20000300a00 */
[----:B-----5:R-:W-:Y:S01]  /*2bfb0*/  IMAD.MOV.U32 R15, RZ, RZ, R29 ;  /* 0x000000ffff0f7224 */ /* 0x020fe200078e001d */
[----:B0-----:R-:W-:Y:S01]  /*2bfc0*/  MOV R11, R0 ;  /* 0x00000000000b7202 */ /* 0x001fe20000000f00 */
[----:B------:R-:W-:Y:S01]  /*2bfd0*/  IMAD.MOV.U32 R10, RZ, RZ, R3 ;  /* 0x000000ffff0a7224 */ /* 0x000fe200078e0003 */
[----:B---3--:R-:W-:-:S02]  /*2bfe0*/  MOV R8, R7 ;  /* 0x0000000700087202 */ /* 0x008fc40000000f00 */
[----:B------:R-:W-:-:S11]  /*2bff0*/  MOV R9, R6 ;  /* 0x0000000600097202 */ /* 0x000fd60000000f00 */
[----:B------:R-:W-:Y:S01]  /*2c000*/  MOV R0, R19 ;  /* 0x0000001300007202 */ /* 0x000fe20000000f00 */
[----:B------:R-:W-:Y:S01]  /*2c010*/  IMAD.MOV.U32 R29, RZ, RZ, R17 ;  /* 0x000000ffff1d7224 */ /* 0x000fe200078e0011 */
[----:B------:R-:W-:Y:S01]  /*2c020*/  MOV R3, R18 ;  /* 0x0000001200037202 */ /* 0x000fe20000000f00 */
[----:B------:R-:W3:Y:S01]  /*2c030*/  LDL R19, [R1+0xbf8] ;  /* 0x000bf80001137983 */ /* 0x000ee20000100800 */
[----:B------:R-:W-:-:S03]  /*2c040*/  MOV R7, R16 ;  /* 0x0000001000077202 */ /* 0x000fc60000000f00 */
[----:B------:R-:W-:Y:S04]  /*2c050*/  STL [R1+0x33dc], R0 ;  /* 0x0033dc0001007387 */ /* 0x000fe80000100800 */
[----:B------:R-:W-:Y:S04]  /*2c060*/  STL [R1+0x33d8], R3 ;  /* 0x0033d80301007387 */ /* 0x000fe80000100800 */
[----:B------:R-:W-:Y:S04]  /*2c070*/  STL [R1+0x33d4], R29 ;  /* 0x0033d41d01007387 */ /* 0x000fe80000100800 */
[----:B------:R-:W-:Y:S01]  /*2c080*/  STL [R1+0x33d0], R7 ;  /* 0x0033d00701007387 */ /* 0x000fe20000100800 */
[----:B--2---:R-:W-:Y:S03]  /*2c090*/  HMMA.16816.F32.BF16 R20, R20, R4, R12 ;  /* 0x000000041414723c */ /* 0x004fe6000004180c */
[----:B------:R-:W2:Y:S04]  /*2c0a0*/  LDL.LU.64 R14, [R1+0x3508] ;  /* 0x00350800010e7983 */ /* 0x000ea80000300a00 */
[----:B------:R-:W2:Y:S11]  /*2c0b0*/  LDL.LU.64 R12, [R1+0x3500] ;  /* 0x00350000010c7983 */ /* 0x000eb60000300a00 */
[----:B------:R-:W-:Y:S05]  /*2c0c0*/  @!UPT UIADD3 URZ, URZ, URZ, URZ ;  /* 0x0000003f3f3ff290 */ /* 0x000fea000fffe03f */
[----:B------:R-:W-:Y:S01]  /*2c0d0*/  STL.64 [R1+0xf0], R20 ;  /* 0x0000f01401007387 */ /* 0x000fe20000100a00 */
[----:B------:R-:W-:-:S03]  /*2c0e0*/  IMAD.MOV.U32 R6, RZ, RZ, R23 ;  /* 0x000000ffff067224 */ /* 0x000fc600078e0017 */
[----:B------:R0:W-:Y:S04]  /*2c0f0*/  STL [R1+0xf8], R22 ;  /* 0x0000f81601007387 */ /* 0x0001e80000100800 */
[----:B0-----:R-:W2:Y:S04]  /*2c100*/  LDL.LU.64 R22, [R1+0x34f8] ;  /* 0x0034f80001167983 */ /* 0x001ea80000300a00 */
[----:B------:R-:W2:Y:S04]  /*2c110*/  LDL.LU.64 R20, [R1+0x34f0] ;  /* 0x0034f00001147983 */ /* 0x000ea80000300a00 */
[----:B------:R0:W-:Y:S01]  /*2c120*/  STL [R1+0x33e0], R6 ;  /* 0x0033e00601007387 */ /* 0x0001e20000100800 */
[----:B--2---:R-:W-:Y:S03]  /*2c130*/  HMMA.16816.F32.BF16 R20, R20, R4, R12 ;  /* 0x000000041414723c */ /* 0x004fe6000004180c */
[----:B------:R-:W2:Y:S04]  /*2c140*/  LDL.LU.64 R14, [R1+0x34e8] ;  /* 0x0034e800010e7983 */ /* 0x000ea80000300a00 */
[----:B------:R-:W2:Y:S11]  /*2c150*/  LDL.LU.64 R12, [R1+0x34e0] ;  /* 0x0034e000010c7983 */ /* 0x000eb60000300a00 */
[----:B------:R-:W-:Y:S06]  /*2c160*/  @!UPT UIADD3 URZ, URZ, URZ, URZ ;  /* 0x0000003f3f3ff290 */ /* 0x000fec000fffe03f */
[----:B------:R-:W-:Y:S01]  /*2c170*/  IMAD.MOV.U32 R29, RZ, RZ, R22 ;  /* 0x000000ffff1d7224 */ /* 0x000fe200078e0016 */
[----:B------:R-:W-:Y:S02]  /*2c180*/  MOV R7, R23 ;  /* 0x0000001700077202 */ /* 0x000fe40000000f00 */
[----:B------:R-:W-:Y:S01]  /*2c190*/  MOV R0, R20 ;  /* 0x0000001400007202 */ /* 0x000fe20000000f00 */
[----:B------:R-:W5:Y:S01]  /*2c1a0*/  LDL.LU.64 R22, [R1+0x34d8] ;  /* 0x0034d80001167983 */ /* 0x000f620000300a00 */
[----:B------:R-:W-:-:S03]  /*2c1b0*/  MOV R3, R21 ;  /* 0x0000001500037202 */ /* 0x000fc60000000f00 */
[----:B------:R-:W5:Y:S04]  /*2c1c0*/  LDL.LU.64 R20, [R1+0x34d0] ;  /* 0x0034d00001147983 */ /* 0x000f680000300a00 */
[----:B------:R-:W-:Y:S04]  /*2c1d0*/  STL [R1+0x33f0], R7 ;  /* 0x0033f00701007387 */ /* 0x000fe80000100800 */
[----:B------:R-:W-:Y:S04]  /*2c1e0*/  STL [R1+0x33ec], R29 ;  /* 0x0033ec1d01007387 */ /* 0x000fe80000100800 */
[----:B------:R-:W-:Y:S04]  /*2c1f0*/  STL [R1+0x33e8], R3 ;  /* 0x0033e80301007387 */ /* 0x000fe80000100800 */
[----:B------:R-:W-:Y:S01]  /*2c200*/  STL [R1+0x33e4], R0 ;  /* 0x0033e40001007387 */ /* 0x000fe20000100800 */
[----:B-----5:R-:W-:Y:S03]  /*2c210*/  HMMA.16816.F32.BF16 R8, R8, R4, R20 ;  /* 0x000000040808723c */ /* 0x020fe60000041814 */
[----:B------:R-:W2:Y:S04]  /*2c220*/  LDL.LU.64 R22, [R1+0x34c8] ;  /* 0x0034c80001167983 */ /* 0x000ea80000300a00 */
[----:B------:R-:W2:Y:S11]  /*2c230*/  LDL.LU.64 R20, [R1+0x34c0] ;  /* 0x0034c00001147983 */ /* 0x000eb60000300a00 */
[----:B------:R-:W-:Y:S05]  /*2c240*/  @!UPT UIADD3 URZ, URZ, URZ, URZ ;  /* 0x0000003f3f3ff290 */ /* 0x000fea000fffe03f */
[----:B------:R-:W-:Y:S01]  /*2c250*/  STL.64 [R1+0xa0], R8 ;  /* 0x0000a00801007387 */ /* 0x000fe20000100a00 */
[----:B0-----:R-:W-:-:S03]  /*2c260*/  MOV R6, R11 ;  /* 0x0000000b00067202 */ /* 0x001fc60000000f00 */
[----:B------:R2:W-:Y:S04]  /*2c270*/  STL [R1+0xa8], R10 ;  /* 0x0000a80a01007387 */ /* 0x0005e80000100800 */
[----:B------:R-:W-:Y:S01]  /*2c280*/  STL [R1+0x33f4], R6 ;  /* 0x0033f40601007387 */ /* 0x000fe20000100800 */
        /* <DEDUP_REMOVED lines=10> */
[----:B------:R1:W-:Y:S01]  /*2c330*/  STL [R1+0x33f8], R7 ;  /* 0x0033f80701007387 */ /* 0x0003e20000100800 */
[----:B0-----:R-:W-:Y:S01]  /*2c340*/  MOV R16, R8 ;  /* 0x0000000800107202 */ /* 0x001fe20000000f00 */
[----:B------:R-:W-:Y:S01]  /*2c350*/  IMAD.MOV.U32 R6, RZ, RZ, R10 ;  /* 0x000000ffff067224 */ /* 0x000fe200078e000a */
[----:B-1----:R-:W-:-:S02]  /*2c360*/  MOV R7, R9 ;  /* 0x0000000900077202 */ /* 0x002fc40000000f00 */
[----:B------:R-:W-:Y:S02]  /*2c370*/  MOV R3, R11 ;  /* 0x0000000b00037202 */ /* 0x000fe40000000f00 */
[----:B------:R-:W0:Y:S02]  /*2c380*/  LDSM.16.MT88.4 R8, [R25+0x18100] ;  /* 0x018100001908783b */ /* 0x000e240000004200 */
[----:B0-----:R-:W-:Y:S01]  /*2c390*/  MOV R15, R8 ;  /* 0x00000008000f7202 */ /* 0x001fe20000000f00 */
[----:B------:R-:W-:Y:S01]  /*2c3a0*/  IMAD.MOV.U32 R14, RZ, RZ, R9 ;  /* 0x000000ffff0e7224 */ /* 0x000fe200078e0009 */
[----:B------:R-:W-:Y:S02]  /*2c3b0*/  MOV R13, R10 ;  /* 0x0000000a000d7202 */ /* 0x000fe40000000f00 */
[----:B------:R-:W-:Y:S02]  /*2c3c0*/  MOV R12, R11 ;  /* 0x0000000b000c7202 */ /* 0x000fe40000000f00 */
[----:B------:R0:W1:Y:S04]  /*2c3d0*/  LDSM.16.MT88.4 R8, [R25+0x18180] ;  /* 0x018180001908783b */ /* 0x0000680000004200 */
[----:B0-----:R-:W2:Y:S01]  /*2c3e0*/  LDL.LU R25, [R1+0x34b8] ;  /* 0x0034b80001197983 */ /* 0x001ea20000300800 */
[----:B-1----:R-:W-:Y:S01]  /*2c3f0*/  IMAD.MOV.U32 R21, RZ, RZ, R8 ;  /* 0x000000ffff157224 */ /* 0x002fe200078e0008 */
        /* <DEDUP_REMOVED lines=33> */
[----:B0-----:R-:W3:Y:S04]  /*2c610*/  LDL.LU R12, [R1+0xe0] ;  /* 0x0000e000010c7983 */ /* 0x001ee80000300800 */
[----:B------:R-:W3:Y:S04]  /*2c620*/  LDL.LU R13, [R1+0xe4] ;  /* 0x0000e400010d7983 */ /* 0x000ee80000300800 */
[----:B------:R-:W5:Y:S04]  /*2c630*/  LDL.LU R14, [R1+0xe8] ;  /* 0x0000e800010e7983 */ /* 0x000f680000300800 */
[----:B------:R-:W5:Y:S04]  /*2c640*/  LDL.LU R15, [R1+0xec] ;  /* 0x0000ec00010f7983 */ /* 0x000f680000300800 */
[----:B-----5:R-:W-:Y:S04]  /*2c650*/  STL.64 [R1+0x3450], R14 ;  /* 0x0034500e01007387 */ /* 0x020fe80000100a00 */
[----:B---3--:R0:W-:Y:S04]  /*2c660*/  STL.64 [R1+0x3448], R12 ;  /* 0x0034480c01007387 */ /* 0x0081e80000100a00 */
        /* <DEDUP_REMOVED lines=15> */
[----:B------:R-:W5:Y:S01]  /*2c760*/  LDL.LU R15, [R1+0x15c] ;  /* 0x00015c00010f7983 */ /* 0x000f620000300800 */
[----:B------:R-:W-:-:S03]  /*2c770*/  MOV R8, R16 ;  /* 0x0000001000087202 */ /* 0x000fc60000000f00 */
[----:B------:R-:W0:Y:S04]  /*2c780*/  LDSM.16.MT88.4 R16, [R19+0x18180] ;  /* 0x018180001310783b */ /* 0x000e280000004200 */
[----:B-----5:R-:W-:Y:S04]  /*2c790*/  STL.64 [R1+0x34b0], R14 ;  /* 0x0034b00e01007387 */ /* 0x020fe80000100a00 */
[----:B---3--:R1:W-:Y:S04]  /*2c7a0*/  STL.64 [R1+0x34a8], R12 ;  /* 0x0034a80c01007387 */ /* 0x0083e80000100a00 */
[----:B-1----:R-:W3:Y:S04]  /*2c7b0*/  LDL.LU R12, [R1+0x170] ;  /* 0x00017000010c7983 */ /* 0x002ee80000300800 */
[----:B------:R-:W3:Y:S04]  /*2c7c0*/  LDL.LU R13, [R1+0x174] ;  /* 0x00017400010d7983 */ /* 0x000ee80000300800 */
[----:B------:R-:W3:Y:S04]  /*2c7d0*/  LDL.LU R14, [R1+0x178] ;  /* 0x00017800010e7983 */ /* 0x000ee80000300800 */
[----:B------:R-:W3:Y:S01]  /*2c7e0*/  LDL.LU R15, [R1+0x17c] ;  /* 0x00017c00010f7983 */ /* 0x000ee20000300800 */
[----:B------:R-:W-:Y:S01]  /*2c7f0*/  IMAD.MOV.U32 R9, RZ, RZ, R7 ;  /* 0x000000ffff097224 */ /* 0x000fe200078e0007 */
[----:B------:R-:W-:-:S02]  /*2c800*/  MOV R10, R6 ;  /* 0x00000006000a7202 */ /* 0x000fc40000000f00 */
[----:B------:R-:W-:Y:S01]  /*2c810*/  MOV R11, R3 ;  /* 0x00000003000b7202 */ /* 0x000fe20000000f00 */
[----:B0-----:R-:W-:Y:S04]  /*2c820*/  STL.64 [R1+0x3420], R18 ;  /* 0x0034201201007387 */ /* 0x001fe80000100a00 */
[----:B------:R0:W-:Y:S04]  /*2c830*/  STL.64 [R1+0x3418], R16 ;  /* 0x0034181001007387 */ /* 0x0001e80000100a00 */
[----:B0-----:R-:W5:Y:S04]  /*2c840*/  LDL.LU R16, [R1+0xc0] ;  /* 0x0000c00001107983 */ /* 0x001f680000300800 */
[----:B------:R-:W5:Y:S04]  /*2c850*/  LDL.LU R17, [R1+0xc4] ;  /* 0x0000c40001117983 */ /* 0x000f680000300800 */
[----:B------:R-:W5:Y:S04]  /*2c860*/  LDL.LU R18, [R1+0xc8] ;  /* 0x0000c80001127983 */ /* 0x000f680000300800 */
[----:B------:R-:W5:Y:S04]  /*2c870*/  LDL.LU R19, [R1+0xcc] ;  /* 0x0000cc0001137983 */ /* 0x000f680000300800 */
[----:B------:R-:W-:Y:S04]  /*2c880*/  STL.64 [R1+0x3410], R22 ;  /* 0x0034101601007387 */ /* 0x000fe80000100a00 */
[----:B------:R0:W-:Y:S04]  /*2c890*/  STL.64 [R1+0x3408], R20 ;  /* 0x0034081401007387 */ /* 0x0001e80000100a00 */
[----:B0-----:R-:W2:Y:S04]  /*2c8a0*/  LDL.LU R20, [R1+0xb0] ;  /* 0x0000b00001147983 */ /* 0x001ea80000300800 */
[----:B------:R-:W2:Y:S01]  /*2c8b0*/  LDL.LU R21, [R1+0xb4] ;  /* 0x0000b40001157983 */ /* 0x000ea20000300800 */
        /* <DEDUP_REMOVED lines=33> */
[----:B------:R-:W5:Y:S04]  /*2cad0*/  LDL.LU.64 R14, [R1+0x3430] ;  /* 0x00343000010e7983 */ /* 0x000f680000300a00 */
[----:B------:R-:W5:Y:S11]  /*2cae0*/  LDL.LU.64 R12, [R1+0x3428] ;  /* 0x00342800010c7983 */ /* 0x000f760000300a00 */
[----:B------:R-:W-:Y:S06]  /*2caf0*/  @!UPT UIADD3 URZ, URZ, URZ, URZ ;  /* 0x0000003f3f3ff290 */ /* 0x000fec000fffe03f */
[----:B------:R0:W-:Y:S04]  /*2cb00*/  STL.64 [R1+0x100], R8 ;  /* 0x0001000801007387 */ /* 0x0001e80000100a00 */
[----:B------:R1:W-:Y:S04]  /*2cb10*/  STL.64 [R1+0x108], R10 ;  /* 0x0001080a01007387 */ /* 0x0003e80000100a00 */
[----:B0-----:R-:W3:Y:S04]  /*2cb20*/  LDL.LU R8, [R1+0x70] ;  /* 0x0000700001087983 */ /* 0x001ee80000300800 */
[----:B------:R-:W3:Y:S04]  /*2cb30*/  LDL.LU R9, [R1+0x74] ;  /* 0x0000740001097983 */ /* 0x000ee80000300800 */
[----:B-1----:R-:W3:Y:S04]  /*2cb40*/  LDL.LU R10, [R1+0x78] ;  /* 0x00007800010a7983 */ /* 0x002ee80000300800 */
[----:B------:R-:W3:Y:S01]  /*2cb50*/  LDL.LU R11, [R1+0x7c] ;  /* 0x00007c00010b7983 */ /* 0x000ee20000300800 */
[----:B-----5:R-:W-:Y:S03]  /*2cb60*/  HMMA.16816.F32.BF16 R12, R12, R4, R16 ;  /* 0x000000040c0c723c */ /* 0x020fe60000041810 */
[----:B------:R-:W5:Y:S04]  /*2cb70*/  LDL.LU.64 R18, [R1+0x3420] ;  /* 0x0034200001127983 */ /* 0x000f680000300a00 */
[----:B------:R-:W5:Y:S01]  /*2cb80*/  LDL.LU.64 R16, [R1+0x3418] ;  /* 0x0034180001107983 */ /* 0x000f620000300a00 */
[----:B--2---:R-:W-:Y:S01]  /*2cb90*/  IMAD.MOV.U32 R22, RZ, RZ, R25 ;  /* 0x000000ffff167224 */ /* 0x004fe200078e0019 */
[----:B----4-:R-:W-:-:S02]  /*2cba0*/  MOV R23, R24 ;  /* 0x0000001800177202 */ /* 0x010fc40000000f00 */
[----:B------:R-:W3:Y:S11]  /*2cbb0*/  LDSM.16.MT88.4 R24, [R28+0x18080] ;  /* 0x018080001c18783b */ /* 0x000ef60000004200 */
[----:B------:R-:W-:Y:S01]  /*2cbc0*/  @!UPT UIADD3 URZ, URZ, URZ, URZ ;  /* 0x0000003f3f3ff290 */ /* 0x000fe2000fffe03f */
[----:B------:R0:W-:Y:S04]  /*2cbd0*/  STL.64 [R1+0xe0], R12 ;  /* 0x0000e00c01007387 */ /* 0x0001e80000100a00 */
[----:B------:R1:W-:Y:S04]  /*2cbe0*/  STL.64 [R1+0xe8], R14 ;  /* 0x0000e80e01007387 */ /* 0x0003e80000100a00 */
[----:B0-----:R-:W2:Y:S04]  /*2cbf0*/  LDL.LU R12, [R1+0x80] ;  /* 0x00008000010c7983 */ /* 0x001ea80000300800 */
[----:B------:R-:W2:Y:S04]  /*2cc00*/  LDL.LU R13, [R1+0x84] ;  /* 0x00008400010d7983 */ /* 0x000ea80000300800 */
[----:B-1----:R-:W2:Y:S04]  /*2cc10*/  LDL.LU R14, [R1+0x88] ;  /* 0x00008800010e7983 */ /* 0x002ea80000300800 */
[----:B------:R-:W2:Y:S01]  /*2cc20*/  LDL.LU R15, [R1+0x8c] ;  /* 0x00008c00010f7983 */ /* 0x000ea20000300800 */
[-C--:B-----5:R-:W-:Y:S03]  /*2cc30*/  HMMA.16816.F32.BF16 R16, R16, R4.reuse, R20 ;  /* 0x000000041010723c */ /* 0x0a0fe60000041814 */
[----:B------:R-:W2:Y:S04]  /*2cc40*/  LDL.LU.64 R22, [R1+0x3410] ;  /* 0x0034100001167983 */ /* 0x000ea80000300a00 */
[----:B------:R-:W2:Y:S11]  /*2cc50*/  LDL.LU.64 R20, [R1+0x3408] ;  /* 0x0034080001147983 */ /* 0x000eb60000300a00 */
[----:B------:R-:W-:Y:S05]  /*2cc60*/  @!UPT UIADD3 URZ, URZ, URZ, URZ ;  /* 0x0000003f3f3ff290 */ /* 0x000fea000fffe03f */
[----:B------:R-:W-:Y:S04]  /*2cc70*/  STL.64 [R1+0xc0], R16 ;  /* 0x0000c01001007387 */ /* 0x000fe80000100a00 */
[----:B------:R3:W-:Y:S02]  /*2cc80*/  STL.64 [R1+0xc8], R18 ;  /* 0x0000c81201007387 */ /* 0x0007e40000100a00 */
[-C--:B---3--:R-:W-:Y:S02]  /*2cc90*/  HMMA.16816.F32.BF16 R16, R24, R4.reuse, R8 ;  /* 0x000000041810723c */ /* 0x088fe40000041808 */
[----:B------:R-:W-:Y:S06]  /*2cca0*/  LDSM.16.MT88.4 R8, [R28+0x18100] ;  /* 0x018100001c08783b */ /* 0x000fec0000004200 */
[----:B--2---:R-:W-:Y:S11]  /*2ccb0*/  HMMA.16816.F32.BF16 R12, R20, R4, R12 ;  /* 0x00000004140c723c */ /* 0x004ff6000004180c */
        /* <DEDUP_REMOVED lines=8> */
[----:B0-----:R-:W-:Y:S04]  /*2cd40*/  STL.64 [R1+0x33c0], R14 ;  /* 0x0033c00e01007387 */ /* 0x001fe80000100a00 */
[----:B------:R-:W-:Y:S04]  /*2cd50*/  STL.64 [R1+0x33b8], R12 ;  /* 0x0033b80c01007387 */ /* 0x000fe80000100a00 */
        /* <DEDUP_REMOVED lines=20> */
[----:B------:R-:W-:Y:S01]  /*2cea0*/  MOV R6, R19 ;  /* 0x0000001300067202 */ /* 0x000fe20000000f00 */
[----:B------:R-:W-:Y:S04]  /*2ceb0*/  STL [R1+0x3268], R2 ;  /* 0x0032680201007387 */ /* 0x000fe80000100800 */
[----:B--2---:R-:W0:Y:S04]  /*2cec0*/  LDSM.16.MT88.4 R16, [R28+0x1a000] ;  /* 0x01a000001c10783b */ /* 0x004e280000004200 */
[----:B0-----:R0:W-:Y:S04]  /*2ced0*/  STL.64 [R1+0x3330], R18 ;  /* 0x0033301201007387 */ /* 0x0011e80000100a00 */
[----:B------:R1:W-:Y:S01]  /*2cee0*/  STL.64 [R1+0x3328], R16 ;  /* 0x0033281001007387 */ /* 0x0003e20000100a00 */
[----:B0-----:R-:W-:Y:S01]  /*2cef0*/  MOV R18, R7 ;  /* 0x0000000700127202 */ /* 0x001fe20000000f00 */
[----:B-1----:R-:W-:Y:S01]  /*2cf00*/  IMAD.MOV.U32 R16, RZ, RZ, R3 ;  /* 0x000000ffff107224 */ /* 0x002fe200078e0003 */
[----:B------:R-:W-:Y:S01]  /*2cf10*/  MOV R17, R29 ;  /* 0x0000001d00117202 */ /* 0x000fe20000000f00 */
[----:B------:R-:W2:Y:S04]  /*2cf20*/  LDL.LU R3, [R1+0x3400] ;  /* 0x0034000001037983 */ /* 0x000ea80000300800 */
[----:B------:R-:W3:Y:S04]  /*2cf30*/  LDL.LU R29, [R1+0x33fc] ;  /* 0x0033fc00011d7983 */ /* 0x000ee80000300800 */
[----:B------:R-:W4:Y:S01]  /*2cf40*/  LDL.LU R7, [R1+0x33f8] ;  /* 0x0033f80001077983 */ /* 0x000f220000300800 */
[----:B------:R-:W-:-:S03]  /*2cf50*/  IMAD.MOV.U32 R19, RZ, RZ, R6 ;  /* 0x000000ffff137224 */ /* 0x000fc600078e0006 */
        /* <DEDUP_REMOVED lines=23> */
[----:B0-----:R-:W-:Y:S01]  /*2d0d0*/  IMAD.MOV.U32 R23, RZ, RZ, R0 ;  /* 0x000000ffff177224 */ /* 0x001fe200078e0000 */
[----:B--2---:R-:W-:Y:S02]  /*2d0e0*/  MOV R22, R3 ;  /* 0x0000000300167202 */ /* 0x004fe40000000f00 */
[----:B---3--:R-:W-:Y:S01]  /*2d0f0*/  MOV R21, R29 ;  /* 0x0000001d00157202 */ /* 0x008fe20000000f00 */
[----:B----4-:R-:W-:-:S02]  /*2d100*/  IMAD.MOV.U32 R20, RZ, RZ, R7 ;  /* 0x000000ffff147224 */ /* 0x010fc400078e0007 */
[----:B------:R-:W2:Y:S04]  /*2d110*/  LDL.LU R7, [R1+0x33f0] ;  /* 0x0033f00001077983 */ /* 0x000ea80000300800 */
[----:B------:R-:W3:Y:S04]  /*2d120*/  LDL.LU R29, [R1+0x33ec] ;  /* 0x0033ec00011d7983 */ /* 0x000ee80000300800 */
[----:B------:R-:W4:Y:S04]  /*2d130*/  LDL.LU R3, [R1+0x33e8] ;  /* 0x0033e80001037983 */ /* 0x000f280000300800 */
[----:B------:R-:W2:Y:S04]  /*2d140*/  LDL.LU R0, [R1+0x33e4] ;  /* 0x0033e40001007983 */ /* 0x000ea80000300800 */
        /* <DEDUP_REMOVED lines=14> */
[----:B------:R-:W2:Y:S01]  /*2d230*/  LDL.LU R22, [R1+0xa8] ;  /* 0x0000a80001167983 */ /* 0x000ea20000300800 */
[----:B-----5:R-:W-:-:S03]  /*2d240*/  MOV R23, R6 ;  /* 0x0000000600177202 */ /* 0x020fc60000000f00 */
[----:B------:R-:W5:Y:S04]  /*2d250*/  LDL.LU R6, [R1+0x33e0] ;  /* 0x0033e00001067983 */ /* 0x000f680000300800 */
[----:B--2---:R3:W-:Y:S04]  /*2d260*/  STL.64 [R1+0x3360], R22 ;  /* 0x0033601601007387 */ /* 0x0047e80000100a00 */
[----:B------:R0:W-:Y:S01]  /*2d270*/  STL.64 [R1+0x3358], R20 ;  /* 0x0033581401007387 */ /* 0x0001e20000100a00 */
[----:B---3--:R-:W-:Y:S01]  /*2d280*/  MOV R22, R29 ;  /* 0x0000001d00167202 */ /* 0x008fe20000000f00 */
[----:B------:R-:W-:-:S02]  /*2d290*/  IMAD.MOV.U32 R23, RZ, RZ, R7 ;  /* 0x000000ffff177224 */ /* 0x000fc400078e0007 */
[----:B0-----:R-:W-:Y:S01]  /*2d2a0*/  IMAD.MOV.U32 R20, RZ, RZ, R0 ;  /* 0x000000ffff147224 */ /* 0x001fe200078e0000 */
[----:B----4-:R-:W-:Y:S01]  /*2d2b0*/  MOV R21, R3 ;  /* 0x0000000300157202 */ /* 0x010fe20000000f00 */
[----:B------:R-:W2:Y:S04]  /*2d2c0*/  LDL.LU R0, [R1+0x33dc] ;  /* 0x0033dc0001007983 */ /* 0x000ea80000300800 */
[----:B------:R-:W3:Y:S04]  /*2d2d0*/  LDL.LU R3, [R1+0x33d8] ;  /* 0x0033d80001037983 */ /* 0x000ee80000300800 */
[----:B------:R-:W4:Y:S04]  /*2d2e0*/  LDL.LU R29, [R1+0x33d4] ;  /* 0x0033d400011d7983 */ /* 0x000f280000300800 */
[----:B------:R-:W2:Y:S04]  /*2d2f0*/  LDL.LU R7, [R1+0x33d0] ;  /* 0x0033d00001077983 */ /* 0x000ea80000300800 */
[----:B------:R-:W-:Y:S04]  /*2d300*/  STL.64 [R1+0x3380], R22 ;  /* 0x0033801601007387 */ /* 0x000fe80000100a00 */
[----:B------:R0:W-:Y:S04]  /*2d310*/  STL.64 [R1+0x3378], R20 ;  /* 0x0033781401007387 */ /* 0x0001e80000100a00 */
[----:B0-----:R-:W2:Y:S04]  /*2d320*/  LDL.LU R20, [R1+0xf0] ;  /* 0x0000f00001147983 */ /* 0x001ea80000300800 */
[----:B------:R-:W2:Y:S04]  /*2d330*/  LDL.LU R21, [R1+0xf4] ;  /* 0x0000f40001157983 */ /* 0x000ea80000300800 */
[----:B------:R-:W2:Y:S01]  /*2d340*/  LDL.LU R22, [R1+0xf8] ;  /* 0x0000f80001167983 */ /* 0x000ea20000300800 */
[----:B-----5:R-:W-:-:S03]  /*2d350*/  MOV R23, R6 ;  /* 0x0000000600177202 */ /* 0x020fc60000000f00 */
[----:B------:R-:W5:Y:S01]  /*2d360*/  LDL.LU R6, [R1+0x33cc] ;  /* 0x0033cc0001067983 */ /* 0x000f620000300800 */
[----:B------:R-:W-:Y:S03]  /*2d370*/  HMMA.16816.F32.BF16 R8, R8, R4, R12 ;  /* 0x000000040808723c */ /* 0x000fe6000004180c */
[----:B--2---:R-:W-:Y:S04]  /*2d380*/  STL.64 [R1+0x33a0], R22 ;  /* 0x0033a01601007387 */ /* 0x004fe80000100a00 */
[----:B------:R0:W-:Y:S02]  /*2d390*/  STL.64 [R1+0x3398], R20 ;  /* 0x0033981401007387 */ /* 0x0001e40000100a00 */
[----:B0-----:R-:W-:-:S02]  /*2d3a0*/  MOV R20, R7 ;  /* 0x0000000700147202 */ /* 0x001fc40000000f00 */
[----:B------:R-:W5:Y:S04]  /*2d3b0*/  LDL.LU R7, [R1+0x33c8] ;  /* 0x0033c80001077983 */ /* 0x000f680000300800 */
[----:B------:R-:W2:Y:S04]  /*2d3c0*/  LDL.LU.64 R14, [R1+0x33c0] ;  /* 0x0033c000010e7983 */ /* 0x000ea80000300a00 */
[----:B------:R-:W2:Y:S01]  /*2d3d0*/  LDL.LU.64 R12, [R1+0x33b8] ;  /* 0x0033b800010c7983 */ /* 0x000ea20000300a00 */
[----:B---3--:R-:W-:-:S04]  /*2d3e0*/  MOV R22, R3 ;  /* 0x0000000300167202 */ /* 0x008fc80000000f00 */
[----:B------:R-:W-:Y:S01]  /*2d3f0*/  MOV R3, R11 ;  /* 0x0000000b00037202 */ /* 0x000fe20000000f00 */
[----:B------:R-:W-:Y:S04]  /*2d400*/  STL [R1+0x70], R8 ;  /* 0x0000700801007387 */ /* 0x000fe80000100800 */
[----:B------:R-:W3:Y:S01]  /*2d410*/  LDL R11, [R1+0xbf8] ;  /* 0x000bf800010b7983 */ /* 0x000ee20000100800 */
[----:B--2---:R-:W-:Y:S03]  /*2d420*/  HMMA.16816.F32.BF16 R12, R12, R4, R16 ;  /* 0x000000040c0c723c */ /* 0x004fe60000041810 */
[----:B------:R-:W5:Y:S04]  /*2d430*/  LDL.LU.64 R18, [R1+0x33b0] ;  /* 0x0033b00001127983 */ /* 0x000f680000300a00 */
[----:B------:R-:W5:Y:S01]  /*2d440*/  LDL.LU.64 R16, [R1+0x33a8] ;  /* 0x0033a80001107983 */ /* 0x000f620000300a00 */
[----:B----4-:R-:W-:Y:S01]  /*2d450*/  IMAD.MOV.U32 R21, RZ, RZ, R29 ;  /* 0x000000ffff157224 */ /* 0x010fe200078e001d */
[----:B------:R-:W-:Y:S11]  /*2d460*/  MOV R23, R0 ;  /* 0x0000000000177202 */ /* 0x000ff60000000f00 */
[----:B------:R-:W-:Y:S03]  /*2d470*/  @!UPT UIADD3 URZ, URZ, URZ, URZ ;  /* 0x0000003f3f3ff290 */ /* 0x000fe6000fffe03f */
[----:B------:R0:W-:Y:S01]  /*2d480*/  STL [R1+0x40], R12 ;  /* 0x0000400c01007387 */ /* 0x0001e20000100800 */
[----:B------:R-:W-:Y:S01]  /*2d490*/  IMAD.MOV.U32 R2, RZ, RZ, R13 ;  /* 0x000000ffff027224 */ /* 0x000fe200078e000d */
[----:B------:R-:W-:Y:S02]  /*2d4a0*/  MOV R5, R14 ;  /* 0x0000000e00057202 */ /* 0x000fe40000000f00 */
[----:B------:R-:W-:Y:S01]  /*2d4b0*/  MOV R4, R15 ;  /* 0x0000000f00047202 */ /* 0x000fe20000000f00 */
[----:B0-----:R-:W2:Y:S04]  /*2d4c0*/  LDL.LU R12, [R1+0x50] ;  /* 0x00005000010c7983 */ /* 0x001ea80000300800 */
[----:B------:R-:W2:Y:S04]  /*2d4d0*/  LDL.LU R13, [R1+0x54] ;  /* 0x00005400010d7983 */ /* 0x000ea80000300800 */
[----:B------:R-:W2:Y:S04]  /*2d4e0*/  LDL.LU R14, [R1+0x58] ;  /* 0x00005800010e7983 */ /* 0x000ea80000300800 */
[----:B------:R-:W2:Y:S01]  /*2d4f0*/  LDL.LU R15, [R1+0x5c] ;  /* 0x00005c00010f7983 */ /* 0x000ea20000300800 */
[-C--:B-----5:R-:W-:Y:S03]  /*2d500*/  HMMA.16816.F32.BF16 R16, R16, R6.reuse, R20 ;  /* 0x000000061010723c */ /* 0x0a0fe60000041814 */
[----:B------:R-:W4:Y:S04]  /*2d510*/  LDL.LU.64 R22, [R1+0x33a0] ;  /* 0x0033a00001167983 */ /* 0x000f280000300a00 */
[----:B------:R-:W4:Y:S11]  /*2d520*/  LDL.LU.64 R20, [R1+0x3398] ;  /* 0x0033980001147983 */ /* 0x000f360000300a00 */
[----:B------:R-:W-:Y:S05]  /*2d530*/  @!UPT UIADD3 URZ, URZ, URZ, URZ ;  /* 0x0000003f3f3ff290 */ /* 0x000fea000fffe03f */
[----:B------:R-:W-:Y:S04]  /*2d540*/  STL.64 [R1+0x130], R16 ;  /* 0x0001301001007387 */ /* 0x000fe80000100a00 */
[----:B------:R0:W-:Y:S04]  /*2d550*/  STL.64 [R1+0x138], R18 ;  /* 0x0001381201007387 */ /* 0x0001e80000100a00 */
[----:B0-----:R-:W4:Y:S04]  /*2d560*/  LDL.LU.64 R18, [R1+0x3390] ;  /* 0x0033900001127983 */ /* 0x001f280000300a00 */
[----:B------:R-:W4:Y:S02]  /*2d570*/  LDL.LU.64 R16, [R1+0x3388] ;  /* 0x0033880001107983 */ /* 0x000f240000300a00 */
[-C--:B----4-:R-:W-:Y:S02]  /*2d580*/  HMMA.16816.F32.BF16 R16, R16, R6.reuse, R20 ;  /* 0x000000061010723c */ /* 0x090fe40000041814 */
[----:B------:R-:W4:Y:S04]  /*2d590*/  LDL.LU.64 R22, [R1+0x3380] ;  /* 0x0033800001167983 */ /* 0x000f280000300a00 */
[----:B------:R-:W4:Y:S11]  /*2d5a0*/  LDL.LU.64 R20, [R1+0x3378] ;  /* 0x0033780001147983 */ /* 0x000f360000300a00 */
[----:B------:R-:W-:Y:S06]  /*2d5b0*/  @!UPT UIADD3 URZ, URZ, URZ, URZ ;  /* 0x0000003f3f3ff290 */ /* 0x000fec000fffe03f */
        /* <DEDUP_REMOVED lines=24> */
[----:B------:R0:W-:Y:S04]  /*2d740*/  STL.64 [R1+0x90], R16 ;  /* 0x0000901001007387 */ /* 0x0001e80000100a00 */
[----:B------:R1:W-:Y:S04]  /*2d750*/  STL.64 [R1+0x98], R18 ;  /* 0x0000981201007387 */ /* 0x0003e80000100a00 */
[----:B0-----:R-:W4:Y:S04]  /*2d760*/  LDL.LU R16, [R1+0x60] ;  /* 0x0000600001107983 */ /* 0x001f280000300800 */
[----:B------:R-:W4:Y:S04]  /*2d770*/  LDL.LU R17, [R1+0x64] ;  /* 0x0000640001117983 */ /* 0x000f280000300800 */
[----:B-1----:R-:W4:Y:S04]  /*2d780*/  LDL.LU R18, [R1+0x68] ;  /* 0x0000680001127983 */ /* 0x002f280000300800 */
[----:B------:R-:W4:Y:S01]  /*2d790*/  LDL.LU R19, [R1+0x6c] ;  /* 0x00006c0001137983 */ /* 0x000f220000300800 */
[----:B--2---:R-:W-:Y:S03]  /*2d7a0*/  HMMA.16816.F32.BF16 R12, R24, R6, R12 ;  /* 0x00000006180c723c */ /* 0x004fe6000004180c */
[----:B------:R-:W-:Y:S01]  /*2d7b0*/  STL.64 [R1+0x3308], R6 ;  /* 0x0033080601007387 */ /* 0x000fe20000100a00 */
[----:B------:R-:W-:Y:S01]  /*2d7c0*/  IMAD.MOV.U32 R0, RZ, RZ, R9 ;  /* 0x000000ffff007224 */ /* 0x000fe200078e0009 */
[----:B------:R-:W-:-:S03]  /*2d7d0*/  MOV R29, R10 ;  /* 0x0000000a001d7202 */ /* 0x000fc60000000f00 */
[----:B----4-:R-:W-:Y:S11]  /*2d7e0*/  HMMA.16816.F32.BF16 R16, R20, R6, R16 ;  /* 0x000000061410723c */ /* 0x010ff60000041810 */
[----:B------:R-:W-:Y:S11]  /*2d7f0*/  @!UPT UIADD3 URZ, URZ, URZ, URZ ;  /* 0x0000003f3f3ff290 */ /* 0x000ff6000fffe03f */
[----:B------:R-:W-:Y:S01]  /*2d800*/  @!UPT UIADD3 URZ, URZ, URZ, URZ ;  /* 0x0000003f3f3ff290 */ /* 0x000fe2000fffe03f */
[----:B------:R-:W-:Y:S04]  /*2d810*/  STL.64 [R1+0x60], R16 ;  /* 0x0000601001007387 */ /* 0x000fe80000100a00 */
[----:B------:R-:W-:Y:S04]  /*2d820*/  STL.64 [R1+0x68], R18 ;  /* 0x0000681201007387 */ /* 0x000fe80000100a00 */
[----:B------:R-:W-:Y:S04]  /*2d830*/  STL.64 [R1+0x3300], R4 ;  /* 0x0033000401007387 */ /* 0x000fe80000100a00 */
[----:B------:R-:W-:Y:S04]  /*2d840*/  STL.64 [R1+0x50], R12 ;  /* 0x0000500c01007387 */ /* 0x000fe80000100a00 */
[----:B------:R-:W-:Y:S04]  /*2d850*/  STL.64 [R1+0x58], R14 ;  /* 0x0000580e01007387 */ /* 0x000fe80000100a00 */
[----:B------:R0:W1:Y:S04]  /*2d860*/  LDSM.16.MT88.4 R12, [R28+0x1a180] ;  /* 0x01a180001c0c783b */ /* 0x0000680000004200 */
[----:B---3--:R-:W2:Y:S04]  /*2d870*/  LDSM.16.MT88.4 R4, [R11+0x1a000] ;  /* 0x01a000000b04783b */ /* 0x008ea80000004200 */
[----:B0-----:R-:W3:Y:S01]  /*2d880*/  LDL.LU R28, [R1+0x3310] ;  /* 0x00331000011c7983 */ /* 0x001ee20000300800 */
[----:B-1----:R-:W-:Y:S01]  /*2d890*/  IMAD.MOV.U32 R19, RZ, RZ, R12 ;  /* 0x000000ffff137224 */ /* 0x002fe200078e000c */
[----:B------:R-:W-:Y:S01]  /*2d8a0*/  MOV R18, R13 ;  /* 0x0000000d00127202 */ /* 0x000fe20000000f00 */
[----:B------:R-:W-:Y:S01]  /*2d8b0*/  IMAD.MOV.U32 R16, RZ, RZ, R15 ;  /* 0x000000ffff107224 */ /* 0x000fe200078e000f */
[----:B------:R-:W-:Y:S01]  /*2d8c0*/  MOV R17, R14 ;  /* 0x0000000e00117202 */ /* 0x000fe20000000f00 */
[----:B--2---:R-:W-:Y:S01]  /*2d8d0*/  IMAD.MOV.U32 R13, RZ, RZ, R6 ;  /* 0x000000ffff0d7224 */ /* 0x004fe200078e0006 */
        /* <DEDUP_REMOVED lines=15> */
[----:B------:R-:W4:Y:S04]  /*2d9d0*/  LDL.LU.64 R4, [R1+0x3300] ;  /* 0x0033000001047983 */ /* 0x000f280000300a00 */
[----:B-1----:R0:W-:Y:S04]  /*2d9e0*/  STL.64 [R1+0x3288], R10 ;  /* 0x0032880a01007387 */ /* 0x0021e80000100a00 */
        /* <DEDUP_REMOVED lines=11> */
[----:B------:R0:W-:Y:S04]  /*2daa0*/  STL.64 [R1+0x32c8], R10 ;  /* 0x0032c80a01007387 */ /* 0x0001e80000100a00 */
[----:B------:R1:W-:Y:S01]  /*2dab0*/  STL.64 [R1+0x32c0], R8 ;  /* 0x0032c00801007387 */ /* 0x0003e20000100a00 */
[----:B0-----:R-:W-:Y:S01]  /*2dac0*/  MOV R10, R13 ;  /* 0x0000000d000a7202 */ /* 0x001fe20000000f00 */
[----:B------:R-:W-:Y:S02]  /*2dad0*/  IMAD.MOV.U32 R11, RZ, RZ, R12 ;  /* 0x000000ffff0b7224 */ /* 0x000fe400078e000c */
[----:B-1----:R-:W-:Y:S01]  /*2dae0*/  IMAD.MOV.U32 R8, RZ, RZ, R15 ;  /* 0x000000ffff087224 */ /* 0x002fe200078e000f */
[----:B------:R-:W-:-:S02]  /*2daf0*/  MOV R9, R14 ;  /* 0x0000000e00097202 */ /* 0x000fc40000000f00 */
[----:B------:R-:W-:Y:S04]  /*2db00*/  STL.64 [R1+0x32e8], R10 ;  /* 0x0032e80a01007387 */ /* 0x000fe80000100a00 */
[----:B------:R-:W-:Y:S04]  /*2db10*/  STL.64 [R1+0x32e0], R8 ;  /* 0x0032e00801007387 */ /* 0x000fe80000100a00 */
[----:B---3--:R-:W0:Y:S04]  /*2db20*/  LDSM.16.MT88.4 R12, [R28+0x1a000] ;  /* 0x01a000001c0c783b */ /* 0x008e280000004200 */
[----:B------:R-:W-:Y:S04]  /*2db30*/  LDSM.16.MT88.4 R20, [R28+0x1a100] ;  /* 0x01a100001c14783b */ /* 0x000fe80000004200 */
[----:B------:R-:W-:Y:S04]  /*2db40*/  LDSM.16.MT88.4 R24, [R28+0x1a180] ;  /* 0x01a180001c18783b */ /* 0x000fe80000004200 */
        /* <DEDUP_REMOVED lines=30> */
[----:B---3--:R1:W-:Y:S04]  /*2dd30*/  STL.64 [R1+0x32f0], R12 ;  /* 0x0032f00c01007387 */ /* 0x0083e80000100a00 */
        /* <DEDUP_REMOVED lines=53> */
[----:B------:R-:W-:Y:S04]  /*2e090*/  STL.64 [R1+0x118], R10 ;  /* 0x0001180a01007387 */ /* 0x000fe80000100a00 */
[----:B0-----:R-:W2:Y:S01]  /*2e0a0*/  LDL.LU R8, [R1+0x40] ;  /* 0x0000400001087983 */ /* 0x001ea20000300800 */
[----:B------:R-:W-:-:S03]  /*2e0b0*/  MOV R9, R2 ;  /* 0x0000000200097202 */ /* 0x000fc60000000f00 */
[----:B------:R-:W2:Y:S01]  /*2e0c0*/  LDL.LU R2, [R1+0x3268] ;  /* 0x0032680001027983 */ /* 0x000ea20000300800 */
[-C--:B---3--:R-:W-:Y:S03]  /*2e0d0*/  HMMA.16816.F32.BF16 R12, R12, R6.reuse, R16 ;  /* 0x000000060c0c723c */ /* 0x088fe60000041810 */
[----:B------:R-:W5:Y:S01]  /*2e0e0*/  LDL.LU.64 R18, [R1+0x3260] ;  /* 0x0032600001127983 */ /* 0x000f620000300a00 */
[----:B------:R-:W5:Y:S11]  /*2e0f0*/  LDL.LU.64 R16, [R1+0x3258] ;  /* 0x0032580001107983 */ /* 0x000f760000300a00 */
[----:B------:R-:W-:Y:S08]  /*2e100*/  @!UPT UIADD3 URZ, URZ, URZ, URZ ;  /* 0x0000003f3f3ff290 */ /* 0x000ff0000fffe03f */
[----:B------:R0:W-:Y:S01]  /*2e110*/  STL.64 [R1+0xd0], R12 ;  /* 0x0000d00c01007387 */ /* 0x0001e20000100a00 */
[----:B------:R1:W-:Y:S03]  /*2e120*/  STL.64 [R1+0xd8], R14 ;  /* 0x0000d80e01007387 */ /* 0x0003e60000100a00 */
[----:B0-----:R-:W3:Y:S01]  /*2e130*/  LDL.LU R12, [R1+0x70] ;  /* 0x00007000010c7983 */ /* 0x001ee20000300800 */
[----:B------:R-:W-:Y:S02]  /*2e140*/  MOV R13, R0 ;  /* 0x00000000000d7202 */ /* 0x000fe40000000f00 */
[----:B------:R-:W2:Y:S01]  /*2e150*/  LDL.LU R0, [R1+0x3250] ;  /* 0x0032500001007983 */ /* 0x000ea20000300800 */
[----:B-----5:R-:W-:Y:S01]  /*2e160*/  HMMA.16816.F32.BF16 R16, R16, R6, R20 ;  /* 0x000000061010723c */ /* 0x020fe20000041814 */
[----:B------:R-:W3:Y:S01]  /*2e170*/  LDL.LU.64 R22, [R1+0x3248] ;  /* 0x0032480001167983 */ /* 0x000ee20000300a00 */
[----:B------:R-:W3:Y:S02]  /*2e180*/  LDL.LU.64 R20, [R1+0x3240] ;  /* 0x0032400001147983 */ /* 0x000ee40000300a00 */
[----:B-1----:R-:W-:Y:S01]  /*2e190*/  IMAD.MOV.U32 R14, RZ, RZ, R29 ;  /* 0x000000ffff0e7224 */ /* 0x002fe200078e001d */
[----:B------:R-:W-:Y:S01]  /*2e1a0*/  MOV R15, R3 ;  /* 0x00000003000f7202 */ /* 0x000fe20000000f00 */
[----:B----4-:R-:W-:Y:S01]  /*2e1b0*/  IMAD.MOV.U32 R10, RZ, RZ, R5 ;  /* 0x000000ffff0a7224 */ /* 0x010fe200078e0005 */
[----:B------:R-:W-:-:S05]  /*2e1c0*/  MOV R11, R4 ;  /* 0x00000004000b7202 */ /* 0x000fca0000000f00 */
[-C--:B---3--:R-:W-:Y:S08]  /*2e1d0*/  HMMA.16816.F32.BF16 R12, R20, R6.reuse, R12 ;  /* 0x00000006140c723c */ /* 0x088ff0000004180c */
[----:B--2---:R-:W-:Y:S01]  /*2e1e0*/  HMMA.16816.F32.BF16 R4, R24, R6, R8 ;  /* 0x000000061804723c */ /* 0x004fe20000041808 */
[----:B------:R-:W-:Y:S11]  /*2e1f0*/  LDSM.16.MT88.4 R8, [R2+0x1c080] ;  /* 0x01c080000208783b */ /* 0x000ff60000004200 */
[----:B------:R-:W-:Y:S03]  /*2e200*/  @!UPT UIADD3 URZ, URZ, URZ, URZ ;  /* 0x0000003f3f3ff290 */ /* 0x000fe6000fffe03f */
[----:B------:R-:W-:Y:S01]  /*2e210*/  STL.64 [R1+0x80], R12 ;  /* 0x0000800c01007387 */ /* 0x000fe20000100a00 */
[----:B------:R-:W-:Y:S02]  /*2e220*/  STL.64 [R1+0xb0], R16 ;  /* 0x0000b01001007387 */ /* 0x000fe40000100a00 */
[----:B------:R-:W-:Y:S02]  /*2e230*/  STL.64 [R1+0xb8], R18 ;  /* 0x0000b81201007387 */ /* 0x000fe40000100a00 */
[----:B------:R-:W-:Y:S03]  /*2e240*/  STL [R1+0x88], R14 ;  /* 0x0000880e01007387 */ /* 0x000fe60000100800 */
[----:B------:R-:W-:Y:S01]  /*2e250*/  STL.64 [R1+0x70], R4 ;  /* 0x0000700401007387 */ /* 0x000fe20000100a00 */
[----:B------:R-:W-:Y:S02]  /*2e260*/  STL [R1+0x78], R6 ;  /* 0x0000780601007387 */ /* 0x000fe40000100800 */
[----:B------:R-:W2:Y:S02]  /*2e270*/  LDL R27, [R1+0xbfc] ;  /* 0x000bfc00011b7983 */ /* 0x000ea40000100800 */
[----:B------:R-:W-:-:S02]  /*2e280*/  IMAD.MOV.U32 R3, RZ, RZ, R7 ;  /* 0x000000ffff037224 */ /* 0x000fc400078e0007 */
[----:B------:R-:W0:Y:S04]  /*2e290*/  LDSM.16.MT88.4 R4, [R2+0x1c000] ;  /* 0x01c000000204783b */ /* 0x000e280000004200 */
[----:B------:R1:W-:Y:S01]  /*2e2a0*/  STL [R1+0x3100], R3 ;  /* 0x0031000301007387 */ /* 0x0003e20000100800 */
[----:B0-----:R-:W-:Y:S02]  /*2e2b0*/  MOV R18, R4 ;  /* 0x0000000400127202 */ /* 0x001fe40000000f00 */
[----:B------:R-:W-:Y:S01]  /*2e2c0*/  MOV R17, R5 ;  /* 0x0000000500117202 */ /* 0x000fe20000000f00 */
[----:B------:R-:W-:Y:S01]  /*2e2d0*/  IMAD.MOV.U32 R16, RZ, RZ, R6 ;  /* 0x000000ffff107224 */ /* 0x000fe200078e0006 */
[----:B-1----:R-:W-:Y:S02]  /*2e2e0*/  MOV R3, R7 ;  /* 0x0000000700037202 */ /* 0x002fe40000000f00 */
[----:B------:R-:W0:Y:S01]  /*2e2f0*/  LDSM.16.M88.4 R4, [R0+0x40180] ;  /* 0x040180000004783b */ /* 0x000e220000000200 */
[----:B------:R-:W-:-:S03]  /*2e300*/  MOV R19, R8 ;  /* 0x0000000800137202 */ /* 0x000fc60000000f00 */
[----:B0-----:R0:W-:Y:S01]  /*2e310*/  STL [R1+0x3108], R6 ;  /* 0x0031080601007387 */ /* 0x0011e20000100800 */
[----:B------:R1:W-:Y:S02]  /*2e320*/  STL [R1+0x3104], R7 ;  /* 0x0031040701007387 */ /* 0x0003e40000100800 */
[----:B------:R3:W-:Y:S01]  /*2e330*/  STL [R1+0x2d70], R0 ;  /* 0x002d700001007387 */ /* 0x0007e20000100800 */
[----:B0-----:R-:W-:Y:S01]  /*2e340*/  MOV R6, R10 ;  /* 0x0000000a00067202 */ /* 0x001fe20000000f00 */
[----:B-1----:R-:W-:Y:S01]  /*2e350*/  IMAD.MOV.U32 R7, RZ, RZ, R9 ;  /* 0x000000ffff077224 */ /* 0x002fe200078e0009 */
[----:B---3--:R-:W-:Y:S02]  /*2e360*/  MOV R0, R11 ;  /* 0x0000000b00007202 */ /* 0x008fe40000000f00 */
[----:B------:R-:W0:Y:S01]  /*2e370*/  LDSM.16.MT88.4 R8, [R2+0x1c100] ;  /* 0x01c100000208783b */ /* 0x000e220000004200 */
[----:B------:R-:W-:Y:S01]  /*2e380*/  MOV R29, R15 ;  /* 0x0000000f001d7202 */ /* 0x000fe20000000f00 */
[----:B0-----:R-:W-:Y:S01]  /*2e390*/  IMAD.MOV.U32 R15, RZ, RZ, R8 ;  /* 0x000000ffff0f7224 */ /* 0x001fe200078e0008 */
[----:B------:R-:W-:-:S02]  /*2e3a0*/  MOV R14, R9 ;  /* 0x00000009000e7202 */ /* 0x000fc40000000f00 */
[----:B------:R-:W-:Y:S01]  /*2e3b0*/  MOV R13, R10 ;  /* 0x0000000a000d7202 */ /* 0x000fe20000000f00 */
[----:B------:R-:W-:Y:S02]  /*2e3c0*/  IMAD.MOV.U32 R12, RZ, RZ, R11 ;  /* 0x000000ffff0c7224 */ /* 0x000fe400078e000b */
[----:B------:R-:W0:Y:S04]  /*2e3d0*/  LDSM.16.MT88.4 R8, [R2+0x1c180] ;  /* 0x01c180000208783b */ /* 0x000e280000004200 */
[----:B0-----:R0:W-:Y:S01]  /*2e3e0*/  STL.64 [R1+0x31e8], R10 ;  /* 0x0031e80a01007387 */ /* 0x0011e20000100a00 */
[----:B------:R1:W-:Y:S02]  /*2e3f0*/  STL.64 [R1+0x31e0], R8 ;  /* 0x0031e00801007387 */ /* 0x0003e40000100a00 */
[----:B0-----:R-:W-:Y:S01]  /*2e400*/  IMAD.MOV.U32 R10, RZ, RZ, R13 ;  /* 0x000000ffff0a7224 */ /* 0x001fe200078e000d */
[----:B-1----:R-:W-:-:S02]  /*2e410*/  MOV R8, R15 ;  /* 0x0000000f00087202 */ /* 0x002fc40000000f00 */
[----:B------:R-:W-:Y:S02]  /*2e420*/  MOV R9, R14 ;  /* 0x0000000e00097202 */ /* 0x000fe40000000f00 */
[----:B------:R-:W-:-:S05]  /*2e430*/  MOV R11, R12 ;  /* 0x0000000c000b7202 */ /* 0x000fca0000000f00 */
[----:B------:R-:W-:Y:S01]  /*2e440*/  STL.64 [R1+0x3208], R10 ;  /* 0x0032080a01007387 */ /* 0x000fe20000100a00 */
[----:B------:R-:W-:Y:S03]  /*2e450*/  STL.64 [R1+0x3200], R8 ;  /* 0x0032000801007387 */ /* 0x000fe60000100a00 */
[----:B--2---:R-:W0:Y:S04]  /*2e460*/  LDSM.16.MT88.4 R12, [R27+0x1c000] ;  /* 0x01c000001b0c783b */ /* 0x004e280000004200 */
[----:B------:R-:W-:Y:S04]  /*2e470*/  LDSM.16.MT88.4 R20, [R27+0x1c100] ;  /* 0x01c100001b14783b */ /* 0x000fe80000004200 */
[----:B0-----:R-:W-:Y:S01]  /*2e480*/  STL.64 [R1+0x31d8], R14 ;  /* 0x0031d80e01007387 */ /* 0x001fe20000100a00 */
[----:B------:R0:W-:Y:S03]  /*2e490*/  STL.64 [R1+0x31d0], R12 ;  /* 0x0031d00c01007387 */ /* 0x0001e60000100a00 */
[----:B0-----:R-:W2:Y:S01]  /*2e4a0*/  LDL.LU R12, [R1+0xa0] ;  /* 0x0000a000010c7983 */ /* 0x001ea20000300800 */
[----:B------:R-:W2:Y:S02]  /*2e4b0*/  LDL.LU R13, [R1+0xa4] ;  /* 0x0000a400010d7983 */ /* 0x000ea40000300800 */
[----:B------:R-:W3:Y:S02]  /*2e4c0*/  LDL.LU R14, [R1+0xa8] ;  /* 0x0000a800010e7983 */ /* 0x000ee40000300800 */
[----:B------:R-:W3:Y:S01]  /*2e4d0*/  LDL.LU R15, [R1+0xac] ;  /* 0x0000ac00010f7983 */ /* 0x000ee20000300800 */
[----:B------:R-:W-:-:S02]  /*2e4e0*/  MOV R10, R6 ;  /* 0x00000006000a7202 */ /* 0x000fc40000000f00 */
[----:B------:R-:W-:Y:S02]  /*2e4f0*/  MOV R11, R0 ;  /* 0x00000000000b7202 */ /* 0x000fe40000000f00 */
[----:B------:R-:W-:Y:S01]  /*2e500*/  MOV R8, R19 ;  /* 0x0000001300087202 */ /* 0x000fe20000000f00 */
[----:B------:R-:W-:Y:S02]  /*2e510*/  IMAD.MOV.U32 R9, RZ, RZ, R7 ;  /* 0x000000ffff097224 */ /* 0x000fe400078e0007 */
[----:B------:R-:W-:Y:S03]  /*2e520*/  STL.64 [R1+0x3228], R10 ;  /* 0x0032280a01007387 */ /* 0x000fe60000100a00 */
[----:B------:R-:W-:Y:S01]  /*2e530*/  STL.64 [R1+0x3220], R8 ;  /* 0x0032200801007387 */ /* 0x000fe20000100a00 */
[----:B---3--:R-:W-:Y:S01]  /*2e540*/  STL.64 [R1+0x31f8], R14 ;  /* 0x0031f80e01007387 */ /* 0x008fe20000100a00 */
[----:B--2---:R0:W-:Y:S03]  /*2e550*/  STL.64 [R1+0x31f0], R12 ;  /* 0x0031f00c01007387 */ /* 0x0041e60000100a00 */
[----:B0-----:R-:W2:Y:S01]  /*2e560*/  LDL.LU R12, [R1+0xf0] ;  /* 0x0000f000010c7983 */ /* 0x001ea20000300800 */
[----:B------:R-:W2:Y:S02]  /*2e570*/  LDL.LU R13, [R1+0xf4] ;  /* 0x0000f400010d7983 */ /* 0x000ea40000300800 */
[----:B------:R-:W3:Y:S02]  /*2e580*/  LDL.LU R14, [R1+0xf8] ;  /* 0x0000f800010e7983 */ /* 0x000ee40000300800 */
[----:B------:R-:W3:Y:S02]  /*2e590*/  LDL.LU R15, [R1+0xfc] ;  /* 0x0000fc00010f7983 */ /* 0x000ee40000300800 */
[----:B---3--:R-:W-:Y:S01]  /*2e5a0*/  STL.64 [R1+0x3218], R14 ;  /* 0x0032180e01007387 */ /* 0x008fe20000100a00 */
[----:B--2---:R0:W-:Y:S03]  /*2e5b0*/  STL.64 [R1+0x3210], R12 ;  /* 0x0032100c01007387 */ /* 0x0041e60000100a00 */
[----:B0-----:R-:W2:Y:S01]  /*2e5c0*/  LDL.LU R12, [R1+0x120] ;  /* 0x00012000010c7983 */ /* 0x001ea20000300800 */
[----:B------:R-:W2:Y:S02]  /*2e5d0*/  LDL.LU R13, [R1+0x124] ;  /* 0x00012400010d7983 */ /* 0x000ea40000300800 */
[----:B------:R-:W3:Y:S02]  /*2e5e0*/  LDL.LU R14, [R1+0x128] ;  /* 0x00012800010e7983 */ /* 0x000ee40000300800 */
[----:B------:R-:W3:Y:S02]  /*2e5f0*/  LDL.LU R15, [R1+0x12c] ;  /* 0x00012c00010f7983 */ /* 0x000ee40000300800 */
[----:B------:R-:W-:Y:S01]  /*2e600*/  IMAD.MOV.U32 R8, RZ, RZ, R18 ;  /* 0x000000ffff087224 */ /* 0x000fe200078e0012 */
[----:B------:R-:W-:-:S02]  /*2e610*/  MOV R9, R17 ;  /* 0x0000001100097202 */ /* 0x000fc40000000f00 */
[----:B------:R-:W-:Y:S02]  /*2e620*/  MOV R10, R16 ;  /* 0x00000010000a7202 */ /* 0x000fe40000000f00 */
[----:B------:R-:W0:Y:S01]  /*2e630*/  LDSM.16.MT88.4 R16, [R27+0x1c080] ;  /* 0x01c080001b10783b */ /* 0x000e220000004200 */
[----:B------:R-:W-:Y:S02]  /*2e640*/  IMAD.MOV.U32 R11, RZ, RZ, R3 ;  /* 0x000000ffff0b7224 */ /* 0x000fe400078e0003 */
[----:B------:R-:W1:Y:S01]  /*2e650*/  LDSM.16.MT88.4 R24, [R27+0x1c180] ;  /* 0x01c180001b18783b */ /* 0x000e620000004200 */
[----:B---3--:R-:W-:Y:S03]  /*2e660*/  STL.64 [R1+0x3238], R14 ;  /* 0x0032380e01007387 */ /* 0x008fe60000100a00 */
[----:B--2---:R2:W-:Y:S02]  /*2e670*/  STL.64 [R1+0x3230], R12 ;  /* 0x0032300c01007387 */ /* 0x0045e40000100a00 */
[----:B--2---:R-:W2:Y:S01]  /*2e680*/  LDL.LU R12, [R1+0x130] ;  /* 0x00013000010c7983 */ /* 0x004ea20000300800 */
[----:B------:R-:W2:Y:S02]  /*2e690*/  LDL.LU R13, [R1+0x134] ;  /* 0x00013400010d7983 */ /* 0x000ea40000300800 */
[----:B------:R-:W2:Y:S02]  /*2e6a0*/  LDL.LU R14, [R1+0x138] ;  /* 0x00013800010e7983 */ /* 0x000ea40000300800 */
[----:B------:R-:W2:Y:S01]  /*2e6b0*/  LDL.LU R15, [R1+0x13c] ;  /* 0x00013c00010f7983 */ /* 0x000ea20000300800 */
[----:B0-----:R-:W-:Y:S01]  /*2e6c0*/  STL.64 [R1+0x31c8], R18 ;  /* 0x0031c81201007387 */ /* 0x001fe20000100a00 */
[----:B------:R0:W-:Y:S03]  /*2e6d0*/  STL.64 [R1+0x31c0], R16 ;  /* 0x0031c01001007387 */ /* 0x0001e60000100a00 */
[----:B0-----:R-:W3:Y:S01]  /*2e6e0*/  LDL.LU R16, [R1+0x90] ;  /* 0x0000900001107983 */ /* 0x001ee20000300800 */
[----:B------:R-:W3:Y:S02]  /*2e6f0*/  LDL.LU R17, [R1+0x94] ;  /* 0x0000940001117983 */ /* 0x000ee40000300800 */
[----:B------:R-:W3:Y:S02]  /*2e700*/  LDL.LU R18, [R1+0x98] ;  /* 0x0000980001127983 */ /* 0x000ee40000300800 */
[----:B------:R-:W3:Y:S01]  /*2e710*/  LDL.LU R19, [R1+0x9c] ;  /* 0x00009c0001137983 */ /* 0x000ee20000300800 */
[----:B------:R-:W-:Y:S01]  /*2e720*/  STL.64 [R1+0x31b8], R22 ;  /* 0x0031b81601007387 */ /* 0x000fe20000100a00 */
[----:B------:R0:W-:Y:S03]  /*2e730*/  STL.64 [R1+0x31b0], R20 ;  /* 0x0031b01401007387 */ /* 0x0001e60000100a00 */
[----:B0-----:R-:W4:Y:S01]  /*2e740*/  LDL.LU R20, [R1+0x60] ;  /* 0x0000600001147983 */ /* 0x001f220000300800 */
[----:B------:R-:W4:Y:S02]  /*2e750*/  LDL.LU R21, [R1+0x64] ;  /* 0x0000640001157983 */ /* 0x000f240000300800 */
[----:B------:R-:W4:Y:S02]  /*2e760*/  LDL.LU R22, [R1+0x68] ;  /* 0x0000680001167983 */ /* 0x000f240000300800 */
[----:B------:R-:W4:Y:S01]  /*2e770*/  LDL.LU R23, [R1+0x6c] ;  /* 0x00006c0001177983 */ /* 0x000f220000300800 */
[-C--:B--2---:R-:W-:Y:S01]  /*2e780*/  HMMA.16816.F32.BF16 R8, R8, R4.reuse, R12 ;  /* 0x000000040808723c */ /* 0x084fe2000004180c */
[----:B------:R-:W2:Y:S01]  /*2e790*/  LDL.LU.64 R14, [R1+0x3238] ;  /* 0x00323800010e7983 */ /* 0x000ea20000300a00 */
[----:B------:R-:W2:Y:S11]  /*2e7a0*/  LDL.LU.64 R12, [R1+0x3230] ;  /* 0x00323000010c7983 */ /* 0x000eb60000300a00 */
[----:B------:R-:W-:Y:S11]  /*2e7b0*/  @!UPT UIADD3 URZ, URZ, URZ, URZ ;  /* 0x0000003f3f3ff290 */ /* 0x000ff6000fffe03f */
[----:B------:R-:W-:Y:S01]  /*2e7c0*/  IMAD.MOV.U32 R3, RZ, RZ, R10 ;  /* 0x000000ffff037224 */ /* 0x000fe200078e000a */
[----:B------:R-:W-:Y:S02]  /*2e7d0*/  MOV R0, R11 ;  /* 0x0000000b00007202 */ /* 0x000fe40000000f00 */
[----:B------:R-:W-:Y:S02]  /*2e7e0*/  MOV R6, R8 ;  /* 0x0000000800067202 */ /* 0x000fe40000000f00 */
[----:B------:R-:W-:Y:S01]  /*2e7f0*/  MOV R7, R9 ;  /* 0x0000000900077202 */ /* 0x000fe20000000f00 */
[----:B------:R-:W2:Y:S01]  /*2e800*/  LDL.LU.64 R10, [R1+0x3228] ;  /* 0x00322800010a7983 */ /* 0x000ea20000300a00 */
[----:B------:R-:W2:Y:S02]  /*2e810*/  LDL.LU.64 R8, [R1+0x3220] ;  /* 0x0032200001087983 */ /* 0x000ea40000300a00 */
[----:B------:R-:W-:Y:S01]  /*2e820*/  STL [R1+0x312c], R6 ;  /* 0x00312c0601007387 */ /* 0x000fe20000100800 */
[----:B------:R-:W-:Y:S01]  /*2e830*/  STL [R1+0x3128], R7 ;  /* 0x0031280701007387 */ /* 0x000fe20000100800 */
[----:B------:R-:W-:Y:S02]  /*2e840*/  STL [R1+0x3124], R3 ;  /* 0x0031240301007387 */ /* 0x000fe40000100800 */
[----:B------:R-:W-:Y:S01]  /*2e850*/  STL [R1+0x3120], R0 ;  /* 0x0031200001007387 */ /* 0x000fe20000100800 */
[-C--:B--2---:R-:W-:Y:S01]  /*2e860*/  HMMA.16816.F32.BF16 R8, R8, R4.reuse, R12 ;  /* 0x000000040808723c */ /* 0x084fe2000004180c */
[----:B------:R-:W2:Y:S01]  /*2e870*/  LDL.LU.64 R14, [R1+0x3218] ;  /* 0x00321800010e7983 */ /* 0x000ea20000300a00 */
[----:B------:R-:W2:Y:S11]  /*2e880*/  LDL.LU.64 R12, [R1+0x3210] ;  /* 0x00321000010c7983 */ /* 0x000eb60000300a00 */
[----:B------:R-:W-:Y:S10]  /*2e890*/  @!UPT UIADD3 URZ, URZ, URZ, URZ ;  /* 0x0000003f3f3ff290 */ /* 0x000ff4000fffe03f */
[----:B------:R-:W-:Y:S01]  /*2e8a0*/  STL.64 [R1+0x130], R8 ;  /* 0x0001300801007387 */ /* 0x000fe20000100a00 */
[----:B------:R0:W-:Y:S03]  /*2e8b0*/  STL.64 [R1+0x138], R10 ;  /* 0x0001380a01007387 */ /* 0x0001e60000100a00 */
[----:B0-----:R-:W2:Y:S01]  /*2e8c0*/  LDL.LU.64 R10, [R1+0x3208] ;  /* 0x00320800010a7983 */ /* 0x001ea20000300a00 */
[----:B------:R-:W2:Y:S02]  /*2e8d0*/  LDL.LU.64 R8, [R1+0x3200] ;  /* 0x0032000001087983 */ /* 0x000ea40000300a00 */
        /* <DEDUP_REMOVED lines=9> */
[----:B------:R-:W3:Y:S01]  /*2e970*/  LDL.LU.64 R14, [R1+0x31d8] ;  /* 0x0031d800010e7983 */ /* 0x000ee20000300a00 */
[----:B------:R-:W3:Y:S11]  /*2e980*/  LDL.LU.64 R12, [R1+0x31d0] ;  /* 0x0031d000010c7983 */ /* 0x000ef60000300a00 */
[----:B------:R-:W-:Y:S10]  /*2e990*/  @!UPT UIADD3 URZ, URZ, URZ, URZ ;  /* 0x0000003f3f3ff290 */ /* 0x000ff4000fffe03f */
[----:B------:R-:W-:Y:S01]  /*2e9a0*/  STL.64 [R1+0x100], R8 ;  /* 0x0001000801007387 */ /* 0x000fe20000100a00 */
[----:B------:R0:W-:Y:S03]  /*2e9b0*/  STL.64 [R1+0x108], R10 ;  /* 0x0001080a01007387 */ /* 0x0001e60000100a00 */
[----:B0-----:R-:W2:Y:S01]  /*2e9c0*/  LDL R11, [R1+0xbf8] ;  /* 0x000bf800010b7983 */ /* 0x001ea20000100800 */
[-C--:B---3--:R-:W-:Y:S03]  /*2e9d0*/  HMMA.16816.F32.BF16 R12, R12, R4.reuse, R16 ;  /* 0x000000040c0c723c */ /* 0x088fe60000041810 */
[----:B------:R-:W4:Y:S01]  /*2e9e0*/  LDL.LU.64 R18, [R1+0x31c8] ;  /* 0x0031c80001127983 */ /* 0x000f220000300a00 */
[----:B------:R-:W4:Y:S11]  /*2e9f0*/  LDL.LU.64 R16, [R1+0x31c0] ;  /* 0x0031c00001107983 */ /* 0x000f360000300a00 */
[----:B------:R-:W-:Y:S08]  /*2ea00*/  @!UPT UIADD3 URZ, URZ, URZ, URZ ;  /* 0x0000003f3f3ff290 */ /* 0x000ff0000fffe03f */
[----:B------:R0:W-:Y:S01]  /*2ea10*/  STL.64 [R1+0xe0], R12 ;  /* 0x0000e00c01007387 */ /* 0x0001e20000100a00 */
[----:B------:R3:W-:Y:S03]  /*2ea20*/  STL.64 [R1+0xe8], R14 ;  /* 0x0000e80e01007387 */ /* 0x0007e60000100a00 */
[----:B0-----:R-:W1:Y:S01]  /*2ea30*/  LDL.LU R12, [R1+0x30] ;  /* 0x00003000010c7983 */ /* 0x001e620000300800 */
[----:B------:R-:W1:Y:S02]  /*2ea40*/  LDL.LU R13, [R1+0x34] ;  /* 0x00003400010d7983 */ /* 0x000e640000300800 */
[----:B---3--:R-:W1:Y:S02]  /*2ea50*/  LDL.LU R14, [R1+0x38] ;  /* 0x00003800010e7983 */ /* 0x008e640000300800 */
[----:B------:R-:W1:Y:S01]  /*2ea60*/  LDL.LU R15, [R1+0x3c] ;  /* 0x00003c00010f7983 */ /* 0x000e620000300800 */
[-C--:B----4-:R-:W-:Y:S01]  /*2ea70*/  HMMA.16816.F32.BF16 R16, R16, R4.reuse, R20 ;  /* 0x000000041010723c */ /* 0x090fe20000041814 */
[----:B------:R-:W3:Y:S01]  /*2ea80*/  LDL.LU.64 R22, [R1+0x31b8] ;  /* 0x0031b80001167983 */ /* 0x000ee20000300a00 */
[----:B------:R-:W3:Y:S11]  /*2ea90*/  LDL.LU.64 R20, [R1+0x31b0] ;  /* 0x0031b00001147983 */ /* 0x000ef60000300a00 */
[----:B------:R-:W-:Y:S10]  /*2eaa0*/  @!UPT UIADD3 URZ, URZ, URZ, URZ ;  /* 0x0000003f3f3ff290 */ /* 0x000ff4000fffe03f */
[----:B------:R0:W-:Y:S01]  /*2eab0*/  STL.64 [R1+0xc0], R16 ;  /* 0x0000c01001007387 */ /* 0x0001e20000100a00 */
[----:B------:R4:W-:Y:S03]  /*2eac0*/  STL.64 [R1+0xc8], R18 ;  /* 0x0000c81201007387 */ /* 0x0009e60000100a00 */
[----:B0-----:R-:W3:Y:S01]  /*2ead0*/  LDL.LU R16, [R1+0x50] ;  /* 0x0000500001107983 */ /* 0x001ee20000300800 */
[----:B------:R-:W3:Y:S02]  /*2eae0*/  LDL.LU R17, [R1+0x54] ;  /* 0x0000540001117983 */ /* 0x000ee40000300800 */
[----:B----4-:R-:W3:Y:S02]  /*2eaf0*/  LDL.LU R18, [R1+0x58] ;  /* 0x0000580001127983 */ /* 0x010ee40000300800 */
[----:B------:R-:W3:Y:S02]  /*2eb00*/  LDL.LU R19, [R1+0x5c] ;  /* 0x00005c0001137983 */ /* 0x000ee40000300800 */
[-C--:B---3--:R-:W-:Y:S08]  /*2eb10*/  HMMA.16816.F32.BF16 R20, R20, R4.reuse, R16 ;  /* 0x000000041414723c */ /* 0x088ff00000041810 */
[----:B-1----:R-:W-:Y:S01]  /*2eb20*/  HMMA.16816.F32.BF16 R16, R24, R4, R12 ;  /* 0x000000041810723c */ /* 0x002fe2000004180c */
[----:B--2---:R-:W0:Y:S04]  /*2eb30*/  LDSM.16.MT88.4 R12, [R11+0x1c000] ;  /* 0x01c000000b0c783b */ /* 0x004e280000004200 */
[----:B------:R-:W-:Y:S01]  /*2eb40*/  LDSM.16.MT88.4 R24, [R28+0x1c180] ;  /* 0x01c180001c18783b */ /* 0x000fe20000004200 */
[----:B0-----:R-:W-:Y:S01]  /*2eb50*/  MOV R7, R12 ;  /* 0x0000000c00077202 */ /* 0x001fe20000000f00 */
[----:B------:R-:W-:Y:S01]  /*2eb60*/  IMAD.MOV.U32 R6, RZ, RZ, R13 ;  /* 0x000000ffff067224 */ /* 0x000fe200078e000d */
[----:B------:R-:W-:-:S02]  /*2eb70*/  MOV R3, R14 ;  /* 0x0000000e00037202 */ /* 0x000fc40000000f00 */
[----:B------:R-:W-:Y:S02]  /*2eb80*/  MOV R0, R15 ;  /* 0x0000000f00007202 */ /* 0x000fe40000000f00 */
[----:B------:R-:W0:Y:S04]  /*2eb90*/  LDSM.16.MT88.4 R12, [R11+0x1c080] ;  /* 0x01c080000b0c783b */ /* 0x000e280000004200 */
[----:B------:R-:W-:Y:S01]  /*2eba0*/  STL.64 [R1+0xa0], R20 ;  /* 0x0000a01401007387 */ /* 0x000fe20000100a00 */
[----:B------:R-:W-:Y:S06]  /*2ebb0*/  STL.64 [R1+0xa8], R22 ;  /* 0x0000a81601007387 */ /* 0x000fec0000100a00 */
[----:B------:R-:W-:Y:S02]  /*2ebc0*/  STL.64 [R1+0x90], R16 ;  /* 0x0000901001007387 */ /* 0x000fe40000100a00 */
[----:B------:R0:W-:Y:S02]  /*2ebd0*/  STL.64 [R1+0x98], R18 ;  /* 0x0000981201007387 */ /* 0x0001e40000100a00 */
[----:B0-----:R-:W-:Y:S01]  /*2ebe0*/  IMAD.MOV.U32 R19, RZ, RZ, R12 ;  /* 0x000000ffff137224 */ /* 0x001fe200078e000c */
[----:B------:R-:W-:-:S02]  /*2ebf0*/  MOV R18, R13 ;  /* 0x0000000d00127202 */ /* 0x000fc40000000f00 */
[----:B------:R-:W-:Y:S01]  /*2ec00*/  MOV R17, R14 ;  /* 0x0000000e00117202 */ /* 0x000fe20000000f00 */
[----:B------:R-:W-:Y:S02]  /*2ec10*/  IMAD.MOV.U32 R16, RZ, RZ, R15 ;  /* 0x000000ffff107224 */ /* 0x000fe400078e000f */
[----:B------:R-:W0:Y:S02]  /*2ec20*/  LDSM.16.MT88.4 R12, [R11+0x1c100] ;  /* 0x01c100000b0c783b */ /* 0x000e240000004200 */
[----:B------:R-:W1:Y:S01]  /*2ec30*/  LDSM.16.MT88.4 R8, [R11+0x1c180] ;  /* 0x01c180000b08783b */ /* 0x000e620000004200 */
[----:B0-----:R-:W-:Y:S02]  /*2ec40*/  MOV R23, R12 ;  /* 0x0000000c00177202 */ /* 0x001fe40000000f00 */
[----:B------:R-:W-:Y:S01]  /*2ec50*/  MOV R22, R13 ;  /* 0x0000000d00167202 */ /* 0x000fe20000000f00 */
[----:B------:R-:W-:Y:S01]  /*2ec60*/  IMAD.MOV.U32 R21, RZ, RZ, R14 ;  /* 0x000000ffff157224 */ /* 0x000fe200078e000e */
[----:B------:R-:W-:-:S02]  /*2ec70*/  MOV R20, R15 ;  /* 0x0000000f00147202 */ /* 0x000fc40000000f00 */
[----:B------:R-:W0:Y:S04]  /*2ec80*/  LDSM.16.MT88.4 R12, [R28+0x1c000] ;  /* 0x01c000001c0c783b */ /* 0x000e280000004200 */
[----:B-1----:R-:W-:Y:S01]  /*2ec90*/  STL.64 [R1+0x3148], R10 ;  /* 0x0031480a01007387 */ /* 0x002fe20000100a00 */
[----:B------:R-:W-:Y:S03]  /*2eca0*/  STL.64 [R1+0x3140], R8 ;  /* 0x0031400801007387 */ /* 0x000fe60000100a00 */
        /* <DEDUP_REMOVED lines=10> */
[----:B------:R-:W-:Y:S04]  /*2ed50*/  LDSM.16.MT88.4 R20, [R28+0x1c100] ;  /* 0x01c100001c14783b */ /* 0x000fe80000004200 */
[----:B---3--:R-:W-:Y:S01]  /*2ed60*/  STL.64 [R1+0x3158], R14 ;  /* 0x0031580e01007387 */ /* 0x008fe20000100a00 */
[----:B--2---:R0:W-:Y:S02]  /*2ed70*/  STL.64 [R1+0x3150], R12 ;  /* 0x0031500c01007387 */ /* 0x0041e40000100a00 */
[----:B------:R1:W-:Y:S02]  /*2ed80*/  STL.64 [R1+0x3168], R10 ;  /* 0x0031680a01007387 */ /* 0x0003e40000100a00 */
[----:B------:R2:W-:Y:S01]  /*2ed90*/  STL.64 [R1+0x3160], R8 ;  /* 0x0031600801007387 */ /* 0x0005e20000100a00 */
[----:B0-----:R-:W3:Y:S01]  /*2eda0*/  LDL.LU R12, [R1+0x140] ;  /* 0x00014000010c7983 */ /* 0x001ee20000300800 */
[----:B------:R-:W3:Y:S02]  /*2edb0*/  LDL.LU R13, [R1+0x144] ;  /* 0x00014400010d7983 */ /* 0x000ee40000300800 */
[----:B------:R-:W4:Y:S02]  /*2edc0*/  LDL.LU R14, [R1+0x148] ;  /* 0x00014800010e7983 */ /* 0x000f240000300800 */
[----:B------:R-:W4:Y:S01]  /*2edd0*/  LDL.LU R15, [R1+0x14c] ;  /* 0x00014c00010f7983 */ /* 0x000f220000300800 */
[----:B-1----:R-:W-:Y:S01]  /*2ede0*/  MOV R10, R17 ;  /* 0x00000011000a7202 */ /* 0x002fe20000000f00 */
[----:B------:R-:W-:-:S02]  /*2edf0*/  IMAD.MOV.U32 R11, RZ, RZ, R16 ;  /* 0x000000ffff0b7224 */ /* 0x000fc400078e0010 */
[----:B--2---:R-:W-:Y:S01]  /*2ee00*/  IMAD.MOV.U32 R8, RZ, RZ, R19 ;  /* 0x000000ffff087224 */ /* 0x004fe200078e0013 */
[----:B------:R-:W-:Y:S02]  /*2ee10*/  MOV R9, R18 ;  /* 0x0000001200097202 */ /* 0x000fe40000000f00 */
[----:B------:R-:W-:Y:S04]  /*2ee20*/  LDSM.16.MT88.4 R16, [R28+0x1c080] ;  /* 0x01c080001c10783b */ /* 0x000fe80000004200 */
[----:B----4-:R-:W-:Y:S01]  /*2ee30*/  STL.64 [R1+0x3178], R14 ;  /* 0x0031780e01007387 */ /* 0x010fe20000100a00 */
[----:B---3--:R-:W-:Y:S02]  /*2ee40*/  STL.64 [R1+0x3170], R12 ;  /* 0x0031700c01007387 */ /* 0x008fe40000100a00 */
[----:B------:R0:W-:Y:S02]  /*2ee50*/  STL.64 [R1+0x3188], R10 ;  /* 0x0031880a01007387 */ /* 0x0001e40000100a00 */
[----:B------:R1:W-:Y:S02]  /*2ee60*/  STL.64 [R1+0x3180], R8 ;  /* 0x0031800801007387 */ /* 0x0003e40000100a00 */
[----:B0-----:R-:W-:Y:S01]  /*2ee70*/  IMAD.MOV.U32 R10, RZ, RZ, R3 ;  /* 0x000000ffff0a7224 */ /* 0x001fe200078e0003 */
[----:B------:R-:W-:-:S02]  /*2ee80*/  MOV R11, R0 ;  /* 0x00000000000b7202 */ /* 0x000fc40000000f00 */
[----:B-1----:R-:W-:Y:S02]  /*2ee90*/  MOV R8, R7 ;  /* 0x0000000700087202 */ /* 0x002fe40000000f00 */
[----:B------:R-:W-:Y:S01]  /*2eea0*/  MOV R9, R6 ;  /* 0x0000000600097202 */ /* 0x000fe20000000f00 */
[----:B------:R-:W-:Y:S04]  /*2eeb0*/  STL.64 [R1+0x31a8], R10 ;  /* 0x0031a80a01007387 */ /* 0x000fe80000100a00 */
[----:B------:R-:W-:Y:S02]  /*2eec0*/  STL.64 [R1+0x31a0], R8 ;  /* 0x0031a00801007387 */ /* 0x000fe40000100a00 */
[----:B------:R-:W2:Y:S02]  /*2eed0*/  LDL.LU R12, [R1+0x150] ;  /* 0x00015000010c7983 */ /* 0x000ea40000300800 */
[----:B------:R-:W2:Y:S01]  /*2eee0*/  LDL.LU R13, [R1+0x154] ;  /* 0x00015400010d7983 */ /* 0x000ea20000300800 */
[----:B------:R-:W3:Y:S01]  /*2eef0*/  LDL.LU R14, [R1+0x158] ;  /* 0x00015800010e7983 */ /* 0x000ee20000300800 */
[----:B------:R-:W3:Y:S03]  /*2ef00*/  LDL.LU R15, [R1+0x15c] ;  /* 0x00015c00010f7983 */ /* 0x000ee60000300800 */
[----:B------:R-:W0:Y:S02]  /*2ef10*/  LDSM.16.MT88.4 R8, [R2+0x1e000] ;  /* 0x01e000000208783b */ /* 0x000e240000004200 */
[----:B0-----:R-:W-:Y:S01]  /*2ef20*/  MOV R3, R10 ;  /* 0x0000000a00037202 */ /* 0x001fe20000000f00 */
[----:B------:R-:W-:-:S02]  /*2ef30*/  IMAD.MOV.U32 R0, RZ, RZ, R11 ;  /* 0x000000ffff007224 */ /* 0x000fc400078e000b */
[----:B------:R-:W-:Y:S01]  /*2ef40*/  IMAD.MOV.U32 R6, RZ, RZ, R8 ;  /* 0x000000ffff067224 */ /* 0x000fe200078e0008 */
[----:B------:R-:W-:Y:S01]  /*2ef50*/  MOV R7, R9 ;  /* 0x0000000900077202 */ /* 0x000fe20000000f00 */
[----:B---3--:R-:W-:Y:S01]  /*2ef60*/  STL.64 [R1+0x3198], R14 ;  /* 0x0031980e01007387 */ /* 0x008fe20000100a00 */
[----:B--2---:R0:W-:Y:S03]  /*2ef70*/  STL.64 [R1+0x3190], R12 ;  /* 0x0031900c01007387 */ /* 0x0041e60000100a00 */
[----:B0-----:R-:W2:Y:S01]  /*2ef80*/  LDL.LU R12, [R1+0x160] ;  /* 0x00016000010c7983 */ /* 0x001ea20000300800 */
[----:B------:R-:W2:Y:S02]  /*2ef90*/  LDL.LU R13, [R1+0x164] ;  /* 0x00016400010d7983 */ /* 0x000ea40000300800 */
[----:B------:R-:W2:Y:S02]  /*2efa0*/  LDL.LU R14, [R1+0x168] ;  /* 0x00016800010e7983 */ /* 0x000ea40000300800 */
[----:B------:R-:W2:Y:S01]  /*2efb0*/  LDL.LU R15, [R1+0x16c] ;  /* 0x00016c00010f7983 */ /* 0x000ea20000300800 */
[----:B------:R-:W-:Y:S01]  /*2efc0*/  STL.64 [R1+0x3118], R18 ;  /* 0x0031181201007387 */ /* 0x000fe20000100a00 */
        /* <DEDUP_REMOVED lines=11> */
[----:B------:R-:W-:Y:S01]  /*2f080*/  STL.64 [R1+0x30e8], R26 ;  /* 0x0030e81a01007387 */ /* 0x000fe20000100a00 */
[----:B------:R0:W-:Y:S03]  /*2f090*/  STL.64 [R1+0x30e0], R24 ;  /* 0x0030e01801007387 */ /* 0x0001e60000100a00 */
[----:B0-----:R-:W5:Y:S01]  /*2f0a0*/  LDL.LU R24, [R1+0x80] ;  /* 0x0000800001187983 */ /* 0x001f620000300800 */
[----:B------:R-:W5:Y:S02]  /*2f0b0*/  LDL.LU R25, [R1+0x84] ;  /* 0x0000840001197983 */ /* 0x000f640000300800 */
[----:B------:R-:W5:Y:S02]  /*2f0c0*/  LDL.LU R26, [R1+0x88] ;  /* 0x00008800011a7983 */ /* 0x000f640000300800 */
[----:B------:R0:W-:Y:S01]  /*2f0d0*/  STL [R1+0x3038], R28 ;  /* 0x0030381c01007387 */ /* 0x0001e20000100800 */
[----:B------:R-:W2:Y:S01]  /*2f0e0*/  LDL.LU.64 R10, [R1+0x31a8] ;  /* 0x0031a800010a7983 */ /* 0x000ea20000300a00 */
[----:B------:R-:W2:Y:S01]  /*2f0f0*/  LDL.LU.64 R8, [R1+0x31a0] ;  /* 0x0031a00001087983 */ /* 0x000ea20000300a00 */
[----:B------:R-:W-:Y:S01]  /*2f100*/  MOV R27, R29 ;  /* 0x0000001d001b7202 */ /* 0x000fe20000000f00 */
[-C--:B--2---:R-:W-:Y:S01]  /*2f110*/  HMMA.16816.F32.BF16 R8, R8, R4.reuse, R12 ;  /* 0x000000040808723c */ /* 0x084fe2000004180c */
[----:B------:R-:W2:Y:S01]  /*2f120*/  LDL.LU.64 R14, [R1+0x3198] ;  /* 0x00319800010e7983 */ /* 0x000ea20000300a00 */
[----:B------:R-:W2:Y:S11]  /*2f130*/  LDL.LU.64 R12, [R1+0x3190] ;  /* 0x00319000010c7983 */ /* 0x000eb60000300a00 */
[----:B------:R-:W-:Y:S10]  /*2f140*/  @!UPT UIADD3 URZ, URZ, URZ, URZ ;  /* 0x0000003f3f3ff290 */ /* 0x000ff4000fffe03f */
[----:B------:R1:W-:Y:S01]  /*2f150*/  STL.64 [R1+0x60], R8 ;  /* 0x0000600801007387 */ /* 0x0003e20000100a00 */
[----:B0-----:R-:W-:Y:S02]  /*2f160*/  MOV R28, R10 ;  /* 0x0000000a001c7202 */ /* 0x001fe40000000f00 */
[----:B------:R-:W-:Y:S02]  /*2f170*/  MOV R29, R11 ;  /* 0x0000000b001d7202 */ /* 0x000fe40000000f00 */
[----:B------:R-:W2:Y:S04]  /*2f180*/  LDL.LU.64 R10, [R1+0x3188] ;  /* 0x00318800010a7983 */ /* 0x000ea80000300a00 */
[----:B-1----:R-:W2:Y:S02]  /*2f190*/  LDL.LU.64 R8, [R1+0x3180] ;  /* 0x0031800001087983 */ /* 0x002ea40000300a00 */
[-C--:B--2---:R-:W-:Y:S02]  /*2f1a0*/  HMMA.16816.F32.BF16 R8, R8, R4.reuse, R12 ;  /* 0x000000040808723c */ /* 0x084fe4000004180c */
[----:B------:R-:W2:Y:S01]  /*2f1b0*/  LDL.LU.64 R14, [R1+0x3178] ;  /* 0x00317800010e7983 */ /* 0x000ea20000300a00 */
[----:B------:R-:W2:Y:S11]  /*2f1c0*/  LDL.LU.64 R12, [R1+0x3170] ;  /* 0x00317000010c7983 */ /* 0x000eb60000300a00 */
[----:B------:R-:W-:Y:S09]  /*2f1d0*/  @!UPT UIADD3 URZ, URZ, URZ, URZ ;  /* 0x0000003f3f3ff290 */ /* 0x000ff2000fffe03f */
        /* <DEDUP_REMOVED lines=16> */
[----:B------:R0:W-:Y:S01]  /*2f2e0*/  STL.64 [R1+0x140], R8 ;  /* 0x0001400801007387 */ /* 0x0001e20000100a00 */
[----:B------:R1:W-:Y:S02]  /*2f2f0*/  STL.64 [R1+0x148], R10 ;  /* 0x0001480a01007387 */ /* 0x0003e40000100a00 */
[----:B0-----:R-:W-:Y:S01]  /*2f300*/  IMAD.MOV.U32 R8, RZ, RZ, R6 ;  /* 0x000000ffff087224 */ /* 0x001fe200078e0006 */
[----:B------:R-:W-:Y:S01]  /*2f310*/  MOV R9, R7 ;  /* 0x0000000700097202 */ /* 0x000fe20000000f00 */
[----:B------:R-:W2:Y:S01]  /*2f320*/  LDL.LU R6, [R1+0x312c] ;  /* 0x00312c0001067983 */ /* 0x000ea20000300800 */
[----:B------:R-:W4:Y:S01]  /*2f330*/  LDL.LU R7, [R1+0x3128] ;  /* 0x0031280001077983 */ /* 0x000f220000300800 */
[----:B-1----:R-:W-:Y:S01]  /*2f340*/  MOV R10, R3 ;  /* 0x00000003000a7202 */ /* 0x002fe20000000f00 */
[----:B------:R-:W-:Y:S01]  /*2f350*/  IMAD.MOV.U32 R11, RZ, RZ, R0 ;  /* 0x000000ffff0b7224 */ /* 0x000fe200078e0000 */
[----:B------:R-:W5:Y:S01]  /*2f360*/  LDL.LU R3, [R1+0x3124] ;  /* 0x0031240001037983 */ /* 0x000f620000300800 */
[----:B------:R-:W5:Y:S01]  /*2f370*/  LDL.LU R0, [R1+0x3120] ;  /* 0x0031200001007983 */ /* 0x000f620000300800 */
[-C--:B---3--:R-:W-:Y:S02]  /*2f380*/  HMMA.16816.F32.BF16 R12, R12, R4.reuse, R16 ;  /* 0x000000040c0c723c */ /* 0x088fe40000041810 */
[----:B------:R-:W3:Y:S01]  /*2f390*/  LDL.LU.64 R18, [R1+0x3118] ;  /* 0x0031180001127983 */ /* 0x000ee20000300a00 */
[----:B------:R-:W3:Y:S11]  /*2f3a0*/  LDL.LU.64 R16, [R1+0x3110] ;  /* 0x0031100001107983 */ /* 0x000ef60000300a00 */
[----:B------:R-:W-:Y:S09]  /*2f3b0*/  @!UPT UIADD3 URZ, URZ, URZ, URZ ;  /* 0x0000003f3f3ff290 */ /* 0x000ff2000fffe03f */
[----:B------:R2:W-:Y:S01]  /*2f3c0*/  STL.64 [R1+0x110], R12 ;  /* 0x0001100c01007387 */ /* 0x0005e20000100a00 */
[----:B------:R5:W-:Y:S01]  /*2f3d0*/  STL.64 [R1+0x118], R14 ;  /* 0x0001180e01007387 */ /* 0x000be20000100a00 */
[----:B--2---:R-:W-:Y:S02]  /*2f3e0*/  MOV R12, R6 ;  /* 0x00000006000c7202 */ /* 0x004fe40000000f00 */
[----:B----4-:R-:W-:Y:S01]  /*2f3f0*/  MOV R13, R7 ;  /* 0x00000007000d7202 */ /* 0x010fe20000000f00 */
[----:B------:R-:W2:Y:S01]  /*2f400*/  LDL.LU R6, [R1+0x3108] ;  /* 0x0031080001067983 */ /* 0x000ea20000300800 */
[----:B------:R-:W2:Y:S02]  /*2f410*/  LDL.LU R7, [R1+0x3104] ;  /* 0x0031040001077983 */ /* 0x000ea40000300800 */
[----:B-----5:R-:W-:Y:S02]  /*2f420*/  IMAD.MOV.U32 R14, RZ, RZ, R3 ;  /* 0x000000ffff0e7224 */ /* 0x020fe400078e0003 */
[----:B------:R-:W4:Y:S01]  /*2f430*/  LDL.LU R3, [R1+0x3100] ;  /* 0x0031000001037983 */ /* 0x000f220000300800 */
[-C--:B---3--:R-:W-:Y:S03]  /*2f440*/  HMMA.16816.F32.BF16 R16, R16, R4.reuse, R20 ;  /* 0x000000041010723c */ /* 0x088fe60000041814 */
[----:B------:R-:W3:Y:S01]  /*2f450*/  LDL.LU.64 R22, [R1+0x30f8] ;  /* 0x0030f80001167983 */ /* 0x000ee20000300a00 */
[----:B------:R-:W3:Y:S11]  /*2f460*/  LDL.LU.64 R20, [R1+0x30f0] ;  /* 0x0030f00001147983 */ /* 0x000ef60000300a00 */
[----:B------:R-:W-:Y:S08]  /*2f470*/  @!UPT UIADD3 URZ, URZ, URZ, URZ ;  /* 0x0000003f3f3ff290 */ /* 0x000ff0000fffe03f */
[----:B------:R-:W-:Y:S01]  /*2f480*/  STL.64 [R1+0xf0], R16 ;  /* 0x0000f01001007387 */ /* 0x000fe20000100a00 */
[----:B------:R0:W-:Y:S03]  /*2f490*/  STL.64 [R1+0xf8], R18 ;  /* 0x0000f81201007387 */ /* 0x0001e60000100a00 */
[----:B0-----:R-:W5:Y:S01]  /*2f4a0*/  LDL R19, [R1+0xbfc] ;  /* 0x000bfc0001137983 */ /* 0x001f620000100800 */
[----:B---3--:R-:W-:Y:S03]  /*2f4b0*/  HMMA.16816.F32.BF16 R20, R20, R4, R24 ;  /* 0x000000041414723c */ /* 0x008fe60000041818 */
[----:B------:R-:W3:Y:S01]  /*2f4c0*/  LDL.LU.64 R26, [R1+0x30e8] ;  /* 0x0030e800011a7983 */ /* 0x000ee20000300a00 */
[----:B------:R-:W3:Y:S11]  /*2f4d0*/  LDL.LU.64 R24, [R1+0x30e0] ;  /* 0x0030e00001187983 */ /* 0x000ef60000300a00 */
[----:B------:R-:W-:Y:S08]  /*2f4e0*/  @!UPT UIADD3 URZ, URZ, URZ, URZ ;  /* 0x0000003f3f3ff290 */ /* 0x000ff0000fffe03f */
[----:B------:R0:W-:Y:S01]  /*2f4f0*/  STL.64 [R1+0xd0], R20 ;  /* 0x0000d01401007387 */ /* 0x0001e20000100a00 */
[----:B------:R1:W-:Y:S03]  /*2f500*/  STL.64 [R1+0xd8], R22 ;  /* 0x0000d81601007387 */ /* 0x0003e60000100a00 */
[----:B0-----:R-:W3:Y:S01]  /*2f510*/  LDL.LU R20, [R1+0x70] ;  /* 0x0000700001147983 */ /* 0x001ee20000300800 */
[----:B------:R-:W3:Y:S02]  /*2f520*/  LDL.LU R21, [R1+0x74] ;  /* 0x0000740001157983 */ /* 0x000ee40000300800 */
[----:B-1----:R-:W3:Y:S01]  /*2f530*/  LDL.LU R22, [R1+0x78] ;  /* 0x0000780001167983 */ /* 0x002ee20000300800 */
[----:B------:R-:W-:-:S07]  /*2f540*/  MOV R15, R0 ;  /* 0x00000000000f7202 */ /* 0x000fce0000000f00 */
[----:B--2---:R-:W-:Y:S01]  /*2f550*/  HMMA.16816.F32.BF16 R12, R8, R6, R12 ;  /* 0x00000006080c723c */ /* 0x004fe2000004180c */
[----:B------:R-:W0:Y:S01]  /*2f560*/  LDSM.16.MT88.4 R8, [R2+0x1e080] ;  /* 0x01e080000208783b */ /* 0x000e220000004200 */
[----:B----4-:R-:W-:Y:S02]  /*2f570*/  MOV R23, R3 ;  /* 0x0000000300177202 */ /* 0x010fe40000000f00 */
[----:B0-----:R-:W-:Y:S01]  /*2f580*/  MOV R17, R8 ;  /* 0x0000000800117202 */ /* 0x001fe20000000f00 */
[----:B------:R-:W-:-:S04]  /*2f590*/  IMAD.MOV.U32 R16, RZ, RZ, R9 ;  /* 0x000000ffff107224 */ /* 0x000fc800078e0009 */
[----:B---3--:R-:W-:Y:S07]  /*2f5a0*/  HMMA.16816.F32.BF16 R24, R24, R4, R20 ;  /* 0x000000041818723c */ /* 0x008fee0000041814 */
[----:B------:R-:W-:Y:S02]  /*2f5b0*/  MOV R5, R10 ;  /* 0x0000000a00057202 */ /* 0x000fe40000000f00 */
[----:B------:R-:W-:Y:S02]  /*2f5c0*/  MOV R4, R11 ;  /* 0x0000000b00047202 */ /* 0x000fe40000000f00 */
[----:B------:R-:W0:Y:S11]  /*2f5d0*/  LDSM.16.MT88.4 R8, [R2+0x1e100] ;  /* 0x01e100000208783b */ /* 0x000e360000004200 */
[----:B------:R-:W-:Y:S02]  /*2f5e0*/  @!UPT UIADD3 URZ, URZ, URZ, URZ ;  /* 0x0000003f3f3ff290 */ /* 0x000fe4000fffe03f */
[----:B------:R-:W-:Y:S01]  /*2f5f0*/  IMAD.MOV.U32 R3, RZ, RZ, R26 ;  /* 0x000000ffff037224 */ /* 0x000fe200078e001a */
[----:B------:R-:W-:Y:S04]  /*2f600*/  STL.64 [R1+0xb0], R24 ;  /* 0x0000b01801007387 */ /* 0x000fe80000100a00 */
[----:B------:R1:W-:Y:S04]  /*2f610*/  STL [R1+0x3020], R3 ;  /* 0x0030200301007387 */ /* 0x0003e80000100800 */
[----:B-1----:R-:W2:Y:S01]  /*2f620*/  LDL R3, [R1+0xbf8] ;  /* 0x000bf80001037983 */ /* 0x002ea20000100800 */
[----:B------:R0:W-:Y:S02]  /*2f630*/  STL.64 [R1+0x80], R12 ;  /* 0x0000800c01007387 */ /* 0x0001e40000100a00 */
[----:B------:R1:W-:Y:S01]  /*2f640*/  STL.64 [R1+0x88], R14 ;  /* 0x0000880e01007387 */ /* 0x0003e20000100a00 */
[----:B0-----:R-:W-:Y:S01]  /*2f650*/  MOV R13, R10 ;  /* 0x0000000a000d7202 */ /* 0x001fe20000000f00 */
[----:B-1----:R-:W-:Y:S01]  /*2f660*/  IMAD.MOV.U32 R15, RZ, RZ, R8 ;  /* 0x000000ffff0f7224 */ /* 0x002fe200078e0008 */
[----:B------:R-:W-:Y:S01]  /*2f670*/  MOV R14, R9 ;  /* 0x00000009000e7202 */ /* 0x000fe20000000f00 */
[----:B------:R-:W-:-:S02]  /*2f680*/  IMAD.MOV.U32 R12, RZ, RZ, R11 ;  /* 0x000000ffff0c7224 */ /* 0x000fc400078e000b */
[----:B------:R-:W0:Y:S02]  /*2f690*/  LDSM.16.MT88.4 R8, [R2+0x1e180] ;  /* 0x01e180000208783b */ /* 0x000e240000004200 */
[----:B0-----:R-:W-:Y:S02]  /*2f6a0*/  MOV R22, R8 ;  /* 0x0000000800167202 */ /* 0x001fe40000000f00 */
[----:B------:R-:W-:Y:S01]  /*2f6b0*/  MOV R21, R9 ;  /* 0x0000000900157202 */ /* 0x000fe20000000f00 */
[----:B------:R-:W-:Y:S01]  /*2f6c0*/  IMAD.MOV.U32 R20, RZ, RZ, R10 ;  /* 0x000000ffff147224 */ /* 0x000fe200078e000a */
[----:B------:R-:W-:Y:S02]  /*2f6d0*/  MOV R18, R11 ;  /* 0x0000000b00127202 */ /* 0x000fe40000000f00 */
[----:B-----5:R-:W0:Y:S02]  /*2f6e0*/  LDSM.16.MT88.4 R8, [R19+0x1e000] ;  /* 0x01e000001308783b */ /* 0x020e240000004200 */
[----:B0-----:R-:W-:Y:S01]  /*2f6f0*/  MOV R26, R8 ;  /* 0x00000008001a7202 */ /* 0x001fe20000000f00 */
[----:B------:R-:W-:Y:S01]  /*2f700*/  IMAD.MOV.U32 R25, RZ, RZ, R9 ;  /* 0x000000ffff197224 */ /* 0x000fe200078e0009 */
[----:B------:R-:W-:-:S02]  /*2f710*/  MOV R24, R10 ;  /* 0x0000000a00187202 */ /* 0x000fc40000000f00 */
[----:B------:R-:W-:Y:S02]  /*2f720*/  MOV R23, R11 ;  /* 0x0000000b00177202 */ /* 0x000fe40000000f00 */
[----:B------:R-:W0:Y:S04]  /*2f730*/  LDSM.16.MT88.4 R8, [R19+0x1e080] ;  /* 0x01e080001308783b */ /* 0x000e280000004200 */
[----:B0-----:R0:W-:Y:S01]  /*2f740*/  STL.64 [R1+0x3068], R10 ;  /* 0x0030680a01007387 */ /* 0x0011e20000100a00 */
[----:B------:R1:W-:Y:S01]  /*2f750*/  STL.64 [R1+0x3060], R8 ;  /* 0x0030600801007387 */ /* 0x0003e20000100a00 */
[----:B0-----:R-:W-:Y:S01]  /*2f760*/  MOV R10, R24 ;  /* 0x00000018000a7202 */ /* 0x001fe20000000f00 */
[----:B------:R-:W-:Y:S02]  /*2f770*/  IMAD.MOV.U32 R11, RZ, RZ, R23 ;  /* 0x000000ffff0b7224 */ /* 0x000fe400078e0017 */
[----:B-1----:R-:W-:Y:S01]  /*2f780*/  IMAD.MOV.U32 R8, RZ, RZ, R26 ;  /* 0x000000ffff087224 */ /* 0x002fe200078e001a */
[----:B------:R-:W-:-:S02]  /*2f790*/  MOV R9, R25 ;  /* 0x0000001900097202 */ /* 0x000fc40000000f00 */
[----:B------:R0:W-:Y:S03]  /*2f7a0*/  STL.64 [R1+0x3088], R10 ;  /* 0x0030880a01007387 */ /* 0x0001e60000100a00 */
[----:B------:R1:W-:Y:S02]  /*2f7b0*/  STL.64 [R1+0x3080], R8 ;  /* 0x0030800801007387 */ /* 0x0003e40000100a00 */
[----:B0-----:R-:W-:Y:S01]  /*2f7c0*/  IMAD.MOV.U32 R10, RZ, RZ, R20 ;  /* 0x000000ffff0a7224 */ /* 0x001fe200078e0014 */
[----:B------:R-:W-:Y:S02]  /*2f7d0*/  MOV R11, R18 ;  /* 0x00000012000b7202 */ /* 0x000fe40000000f00 */
[----:B-1----:R-:W-:Y:S02]  /*2f7e0*/  MOV R8, R22 ;  /* 0x0000001600087202 */ /* 0x002fe40000000f00 */
[----:B------:R-:W-:Y:S01]  /*2f7f0*/  MOV R9, R21 ;  /* 0x0000001500097202 */ /* 0x000fe20000000f00 */
[----:B------:R0:W-:Y:S04]  /*2f800*/  STL.64 [R1+0x30a8], R10 ;  /* 0x0030a80a01007387 */ /* 0x0001e80000100a00 */
[----:B------:R1:W-:Y:S01]  /*2f810*/  STL.64 [R1+0x30a0], R8 ;  /* 0x0030a00801007387 */ /* 0x0003e20000100a00 */
[----:B0-----:R-:W-:-:S02]  /*2f820*/  MOV R10, R13 ;  /* 0x0000000d000a7202 */ /* 0x001fc40000000f00 */
[----:B-1----:R-:W-:Y:S01]  /*2f830*/  MOV R8, R15 ;  /* 0x0000000f00087202 */ /* 0x002fe20000000f00 */
[----:B------:R-:W-:Y:S01]  /*2f840*/  IMAD.MOV.U32 R9, RZ, RZ, R14 ;  /* 0x000000ffff097224 */ /* 0x000fe200078e000e */
[----:B------:R-:W-:Y:S02]  /*2f850*/  MOV R11, R12 ;  /* 0x0000000c000b7202 */ /* 0x000fe40000000f00 */
[----:B------:R-:W0:Y:S04]  /*2f860*/  LDSM.16.MT88.4 R12, [R19+0x1e100] ;  /* 0x01e10000130c783b */ /* 0x000e280000004200 */
[----:B------:R-:W-:Y:S01]  /*2f870*/  STL.64 [R1+0x30c8], R10 ;  /* 0x0030c80a01007387 */ /* 0x000fe20000100a00 */
[----:B------:R-:W-:Y:S03]  /*2f880*/  STL.64 [R1+0x30c0], R8 ;  /* 0x0030c00801007387 */ /* 0x000fe60000100a00 */
[----:B0-----:R-:W-:Y:S01]  /*2f890*/  STL.64 [R1+0x3058], R14 ;  /* 0x0030580e01007387 */ /* 0x001fe20000100a00 */
[----:B------:R0:W-:Y:S03]  /*2f8a0*/  STL.64 [R1+0x3050], R12 ;  /* 0x0030500c01007387 */ /* 0x0001e60000100a00 */
[----:B0-----:R-:W3:Y:S01]  /*2f8b0*/  LDL.LU R12, [R1+0xc0] ;  /* 0x0000c000010c7983 */ /* 0x001ee20000300800 */
[----:B------:R-:W3:Y:S02]  /*2f8c0*/  LDL.LU R13, [R1+0xc4] ;  /* 0x0000c400010d7983 */ /* 0x000ee40000300800 */
[----:B------:R-:W4:Y:S02]  /*2f8d0*/  LDL.LU R14, [R1+0xc8] ;  /* 0x0000c800010e7983 */ /* 0x000f240000300800 */
[----:B------:R-:W4:Y:S01]  /*2f8e0*/  LDL.LU R15, [R1+0xcc] ;  /* 0x0000cc00010f7983 */ /* 0x000f220000300800 */
[----:B--2---:R-:W-:Y:S04]  /*2f8f0*/  LDSM.16.MT88.4 R20, [R3+0x1e000] ;  /* 0x01e000000314783b */ /* 0x004fe80000004200 */
[----:B----4-:R-:W-:Y:S01]  /*2f900*/  STL.64 [R1+0x3078], R14 ;  /* 0x0030780e01007387 */ /* 0x010fe20000100a00 */
[----:B---3--:R0:W-:Y:S03]  /*2f910*/  STL.64 [R1+0x3070], R12 ;  /* 0x0030700c01007387 */ /* 0x0081e60000100a00 */
        /* <DEDUP_REMOVED lines=18> */
[----:B------:R-:W0:Y:S04]  /*2fa40*/  LDSM.16.MT88.4 R16, [R19+0x1e180] ;  /* 0x01e180001310783b */ /* 0x000e280000004200 */
[----:B---3--:R-:W-:Y:S01]  /*2fa50*/  STL.64 [R1+0x30d8], R14 ;  /* 0x0030d80e01007387 */ /* 0x008fe20000100a00 */
[----:B--2---:R1:W-:Y:S03]  /*2fa60*/  STL.64 [R1+0x30d0], R12 ;  /* 0x0030d00c01007387 */ /* 0x0043e60000100a00 */
[----:B-1----:R-:W2:Y:S01]  /*2fa70*/  LDL.LU R12, [R1+0x130] ;  /* 0x00013000010c7983 */ /* 0x002ea20000300800 */
[----:B------:R-:W2:Y:S02]  /*2fa80*/  LDL.LU R13, [R1+0x134] ;  /* 0x00013400010d7983 */ /* 0x000ea40000300800 */
[----:B------:R-:W2:Y:S02]  /*2fa90*/  LDL.LU R14, [R1+0x138] ;  /* 0x00013800010e7983 */ /* 0x000ea40000300800 */
[----:B------:R-:W2:Y:S01]  /*2faa0*/  LDL.LU R15, [R1+0x13c] ;  /* 0x00013c00010f7983 */ /* 0x000ea20000300800 */
[----:B------:R-:W-:Y:S01]  /*2fab0*/  MOV R10, R5 ;  /* 0x00000005000a7202 */ /* 0x000fe20000000f00 */
[----:B------:R-:W-:Y:S01]  /*2fac0*/  IMAD.MOV.U32 R11, RZ, RZ, R4 ;  /* 0x000000ffff0b7224 */ /* 0x000fe200078e0004 */
        /* <DEDUP_REMOVED lines=49> */
[----:B------:R1:W-:Y:S03]  /*2fde0*/  STL.64 [R1+0x108], R10 ;  /* 0x0001080a01007387 */ /* 0x0003e60000100a00 */
[----:B0-----:R-:W2:Y:S01]  /*2fdf0*/  LDL.LU R8, [R1+0x50] ;  /* 0x0000500001087983 */ /* 0x001ea20000300800 */
[----:B------:R-:W2:Y:S02]  /*2fe00*/  LDL.LU R9, [R1+0x54] ;  /* 0x0000540001097983 */ /* 0x000ea40000300800 */
[----:B-1----:R-:W2:Y:S02]  /*2fe10*/  LDL.LU R10, [R1+0x58] ;  /* 0x00005800010a7983 */ /* 0x002ea40000300800 */
[----:B------:R-:W2:Y:S01]  /*2fe20*/  LDL.LU R11, [R1+0x5c] ;  /* 0x00005c00010b7983 */ /* 0x000ea20000300800 */
[-C--:B---3--:R-:W-:Y:S01]  /*2fe30*/  HMMA.16816.F32.BF16 R12, R12, R6.reuse, R16 ;  /* 0x000000060c0c723c */ /* 0x088fe20000041810 */
[----:B------:R-:W4:Y:S01]  /*2fe40*/  LDL.LU.64 R18, [R1+0x3048] ;  /* 0x0030480001127983 */ /* 0x000f220000300a00 */
[----:B------:R-:W4:Y:S11]  /*2fe50*/  LDL.LU.64 R16, [R1+0x3040] ;  /* 0x0030400001107983 */ /* 0x000f360000300a00 */
[----:B------:R-:W-:Y:S10]  /*2fe60*/  @!UPT UIADD3 URZ, URZ, URZ, URZ ;  /* 0x0000003f3f3ff290 */ /* 0x000ff4000fffe03f */
[----:B------:R0:W-:Y:S01]  /*2fe70*/  STL.64 [R1+0xe0], R12 ;  /* 0x0000e00c01007387 */ /* 0x0001e20000100a00 */
[----:B------:R1:W-:Y:S03]  /*2fe80*/  STL.64 [R1+0xe8], R14 ;  /* 0x0000e80e01007387 */ /* 0x0003e60000100a00 */
[----:B0-----:R-:W3:Y:S01]  /*2fe90*/  LDL.LU R12, [R1+0x60] ;  /* 0x00006000010c7983 */ /* 0x001ee20000300800 */
[----:B------:R-:W3:Y:S01]  /*2fea0*/  LDL.LU R13, [R1+0x64] ;  /* 0x00006400010d7983 */ /* 0x000ee20000300800 */
[----:B-1----:R-:W-:Y:S02]  /*2feb0*/  MOV R14, R28 ;  /* 0x0000001c000e7202 */ /* 0x002fe40000000f00 */
[----:B------:R-:W5:Y:S01]  /*2fec0*/  LDL.LU R28, [R1+0x3038] ;  /* 0x00303800011c7983 */ /* 0x000f620000300800 */
[----:B----4-:R-:W-:Y:S03]  /*2fed0*/  HMMA.16816.F32.BF16 R16, R16, R6, R20 ;  /* 0x000000061010723c */ /* 0x010fe60000041814 */
[----:B------:R-:W3:Y:S01]  /*2fee0*/  LDL.LU.64 R22, [R1+0x3030] ;  /* 0x0030300001167983 */ /* 0x000ee20000300a00 */
[----:B------:R-:W3:Y:S01]  /*2fef0*/  LDL.LU.64 R20, [R1+0x3028] ;  /* 0x0030280001147983 */ /* 0x000ee20000300a00 */
[----:B------:R-:W-:-:S02]  /*2ff00*/  MOV R0, R27 ;  /* 0x0000001b00007202 */ /* 0x000fc40000000f00 */
[----:B------:R-:W2:Y:S01]  /*2ff10*/  LDSM.16.MT88.4 R24, [R3+0x1e080] ;  /* 0x01e080000318783b */ /* 0x000ea20000004200 */
[----:B------:R-:W-:-:S07]  /*2ff20*/  MOV R15, R29 ;  /* 0x0000001d000f7202 */ /* 0x000fce0000000f00 */
[-C--:B---3--:R-:W-:Y:S01]  /*2ff30*/  HMMA.16816.F32.BF16 R12, R20, R6.reuse, R12 ;  /* 0x00000006140c723c */ /* 0x088fe2000004180c */
[----:B-----5:R-:W-:Y:S11]  /*2ff40*/  LDSM.16.MT88.4 R20, [R28+0x1e180] ;  /* 0x01e180001c14783b */ /* 0x020ff60000004200 */
[----:B------:R-:W-:Y:S11]  /*2ff50*/  @!UPT UIADD3 URZ, URZ, URZ, URZ ;  /* 0x0000003f3f3ff290 */ /* 0x000ff6000fffe03f */
[----:B------:R-:W-:Y:S01]  /*2ff60*/  STL.64 [R1+0xa0], R12 ;  /* 0x0000a00c01007387 */ /* 0x000fe20000100a00 */
[----:B------:R-:W-:Y:S02]  /*2ff70*/  STL.64 [R1+0xc0], R16 ;  /* 0x0000c01001007387 */ /* 0x000fe40000100a00 */
[----:B------:R2:W-:Y:S02]  /*2ff80*/  STL.64 [R1+0xc8], R18 ;  /* 0x0000c81201007387 */ /* 0x0005e40000100a00 */
[----:B--2---:R-:W-:Y:S01]  /*2ff90*/  HMMA.16816.F32.BF16 R16, R24, R6, R8 ;  /* 0x000000061810723c */ /* 0x004fe20000041808 */
[----:B------:R-:W0:Y:S01]  /*2ffa0*/  LDSM.16.MT88.4 R8, [R3+0x1e100] ;  /* 0x01e100000308783b */ /* 0x000e220000004200 */
[----:B------:R-:W-:-:S03]  /*2ffb0*/  IMAD.MOV.U32 R29, RZ, RZ, R15 ;  /* 0x000000ffff1d7224 */ /* 0x000fc600078e000f */
[----:B------:R-:W-:Y:S01]  /*2ffc0*/  STL [R1+0xa8], R14 ;  /* 0x0000a80e01007387 */ /* 0x000fe20000100800 */
[----:B0-----:R-:W-:Y:S02]  /*2ffd0*/  MOV R13, R8 ;  /* 0x00000008000d7202 */ /* 0x001fe40000000f00 */
[----:B------:R-:W-:Y:S01]  /*2ffe0*/  MOV R12, R9 ;  /* 0x00000009000c7202 */ /* 0x000fe20000000f00 */
[----:B------:R-:W-:Y:S01]  /*2fff0*/  IMAD.MOV.U32 R5, RZ, RZ, R10 ;  /* 0x000000ffff057224 */ /* 0x000fe200078e000a */
[----:B------:R-:W-:Y:S02]  /*30000*/  MOV R4, R11 ;  /* 0x0000000b00047202 */ /* 0x000fe40000000f00 */
[----:B------:R-:W0:Y:S04]  /*30010*/  LDSM.16.MT88.4 R8, [R3+0x1e180] ;  /* 0x01e180000308783b */ /* 0x000e280000004200 */
[----:B------:R-:W-:Y:S07]  /*30020*/  STL [R1+0x2f88], R29 ;  /* 0x002f881d01007387 */ /* 0x000fee0000100800 */
[----:B------:R0:W-:Y:S02]  /*30030*/  STL.64 [R1+0x70], R16 ;  /* 0x0000701001007387 */ /* 0x0001e40000100a00 */
[----:B0-----:R-:W-:Y:S01]  /*30040*/  MOV R17, R8 ;  /* 0x0000000800117202 */ /* 0x001fe20000000f00 */
[----:B------:R-:W-:Y:S01]  /*30050*/  IMAD.MOV.U32 R16, RZ, RZ, R9 ;  /* 0x000000ffff107224 */ /* 0x000fe200078e0009 */
[----:B------:R-:W-:-:S02]  /*30060*/  MOV R15, R10 ;  /* 0x0000000a000f7202 */ /* 0x000fc40000000f00 */
[----:B------:R-:W-:Y:S02]  /*30070*/  MOV R14, R11 ;  /* 0x0000000b000e7202 */ /* 0x000fe40000000f00 */
[----:B------:R-:W0:Y:S04]  /*30080*/  LDSM.16.MT88.4 R8, [R28+0x1e000] ;  /* 0x01e000001c08783b */ /* 0x000e280000004200 */
[----:B------:R-:W-:Y:S01]  /*30090*/  STL.64 [R1+0x78], R18 ;  /* 0x0000781201007387 */ /* 0x000fe20000100a00 */
[----:B------:R-:W2:Y:S03]  /*300a0*/  LDL.LU R3, [R1+0x3020] ;  /* 0x0030200001037983 */ /* 0x000ea60000300800 */
[----:B0-----:R0:W-:Y:S01]  /*300b0*/  STL.64 [R1+0x2fd8], R10 ;  /* 0x002fd80a01007387 */ /* 0x0011e20000100a00 */
[----:B------:R1:W-:Y:S01]  /*300c0*/  STL.64 [R1+0x2fd0], R8 ;  /* 0x002fd00801007387 */ /* 0x0003e20000100a00 */
[----:B0-----:R-:W-:Y:S01]  /*300d0*/  MOV R10, R15 ;  /* 0x0000000f000a7202 */ /* 0x001fe20000000f00 */
[----:B------:R-:W-:-:S02]  /*300e0*/  IMAD.MOV.U32 R11, RZ, RZ, R14 ;  /* 0x000000ffff0b7224 */ /* 0x000fc400078e000e */
[----:B-1----:R-:W-:Y:S01]  /*300f0*/  IMAD.MOV.U32 R8, RZ, RZ, R17 ;  /* 0x000000ffff087224 */ /* 0x002fe200078e0011 */
[----:B------:R-:W-:Y:S02]  /*30100*/  MOV R9, R16 ;  /* 0x0000001000097202 */ /* 0x000fe40000000f00 */
[----:B------:R-:W-:Y:S04]  /*30110*/  LDSM.16.MT88.4 R16, [R28+0x1e100] ;  /* 0x01e100001c10783b */ /* 0x000fe80000004200 */
[----:B------:R-:W-:Y:S01]  /*30120*/  STL.64 [R1+0x2ff8], R10 ;  /* 0x002ff80a01007387 */ /* 0x000fe20000100a00 */
[----:B------:R0:W-:Y:S02]  /*30130*/  STL.64 [R1+0x2ff0], R8 ;  /* 0x002ff00801007387 */ /* 0x0001e40000100a00 */
[----:B0-----:R-:W-:-:S02]  /*30140*/  MOV R8, R13 ;  /* 0x0000000d00087202 */ /* 0x001fc40000000f00 */
[----:B------:R-:W-:Y:S02]  /*30150*/  MOV R9, R12 ;  /* 0x0000000c00097202 */ /* 0x000fe40000000f00 */
[----:B------:R-:W0:Y:S01]  /*30160*/  LDSM.16.MT88.4 R12, [R28+0x1e080] ;  /* 0x01e080001c0c783b */ /* 0x000e220000004200 */
[----:B------:R-:W-:Y:S01]  /*30170*/  IMAD.MOV.U32 R10, RZ, RZ, R5 ;  /* 0x000000ffff0a7224 */ /* 0x000fe200078e0005 */
[----:B------:R-:W-:-:S05]  /*30180*/  MOV R11, R4 ;  /* 0x00000004000b7202 */ /* 0x000fca0000000f00 */
[----:B------:R-:W-:Y:S01]  /*30190*/  STL.64 [R1+0x3018], R10 ;  /* 0x0030180a01007387 */ /* 0x000fe20000100a00 */
[----:B------:R-:W-:Y:S02]  /*301a0*/  STL.64 [R1+0x3010], R8 ;  /* 0x0030100801007387 */ /* 0x000fe40000100a00 */
[----:B------:R-:W1:Y:S01]  /*301b0*/  LDSM.16.MT88.4 R8, [R2+0x20000] ;  /* 0x020000000208783b */ /* 0x000e620000004200 */
[----:B0-----:R-:W-:Y:S03]  /*301c0*/  STL.64 [R1+0x2fc8], R14 ;  /* 0x002fc80e01007387 */ /* 0x001fe60000100a00 */
[----:B------:R0:W-:Y:S02]  /*301d0*/  STL.64 [R1+0x2fc0], R12 ;  /* 0x002fc00c01007387 */ /* 0x0001e40000100a00 */
[----:B0-----:R-:W3:Y:S01]  /*301e0*/  LDL.LU R12, [R1+0x110] ;  /* 0x00011000010c7983 */ /* 0x001ee20000300800 */
[----:B------:R-:W3:Y:S02]  /*301f0*/  LDL.LU R13, [R1+0x114] ;  /* 0x00011400010d7983 */ /* 0x000ee40000300800 */
[----:B------:R-:W4:Y:S02]  /*30200*/  LDL.LU R14, [R1+0x118] ;  /* 0x00011800010e7983 */ /* 0x000f240000300800 */
[----:B------:R-:W4:Y:S01]  /*30210*/  LDL.LU R15, [R1+0x11c] ;  /* 0x00011c00010f7983 */ /* 0x000f220000300800 */
[----:B------:R-:W5:Y:S04]  /*30220*/  LDL R27, [R1+0x9b8] ;  /* 0x0009b800011b7983 */ /* 0x000f680000100800 */
[----:B----4-:R-:W-:Y:S01]  /*30230*/  STL.64 [R1+0x2fe8], R14 ;  /* 0x002fe80e01007387 */ /* 0x010fe20000100a00 */
[----:B---3--:R0:W-:Y:S03]  /*30240*/  STL.64 [R1+0x2fe0], R12 ;  /* 0x002fe00c01007387 */ /* 0x0081e60000100a00 */
[----:B-----5:R-:W3:Y:S04]  /*30250*/  LDSM.16.M88.4 R24, [R27+0x40200] ;  /* 0x040200001b18783b */ /* 0x020ee80000000200 */
[----:B0-----:R-:W4:Y:S01]  /*30260*/  LDL.LU R12, [R1+0x140] ;  /* 0x00014000010c7983 */ /* 0x001f220000300800 */
[----:B------:R-:W4:Y:S02]  /*30270*/  LDL.LU R13, [R1+0x144] ;  /* 0x00014400010d7983 */ /* 0x000f240000300800 */
[----:B------:R-:W5:Y:S02]  /*30280*/  LDL.LU R14, [R1+0x148] ;  /* 0x00014800010e7983 */ /* 0x000f640000300800 */
[----:B------:R-:W5:Y:S01]  /*30290*/  LDL.LU R15, [R1+0x14c] ;  /* 0x00014c00010f7983 */ /* 0x000f620000300800 */
[----:B-1----:R-:W-:Y:S01]  /*302a0*/  MOV R4, R8 ;  /* 0x0000000800047202 */ /* 0x002fe20000000f00 */
[----:B------:R-:W-:Y:S01]  /*302b0*/  IMAD.MOV.U32 R5, RZ, RZ, R9 ;  /* 0x000000ffff057224 */ /* 0x000fe200078e0009 */
[----:B------:R-:W-:Y:S01]  /*302c0*/  MOV R29, R11 ;  /* 0x0000000b001d7202 */ /* 0x000fe20000000f00 */
[----:B-----5:R-:W-:Y:S01]  /*302d0*/  STL.64 [R1+0x3008], R14 ;  /* 0x0030080e01007387 */ /* 0x020fe20000100a00 */
[----:B----4-:R0:W-:Y:S03]  /*302e0*/  STL.64 [R1+0x3000], R12 ;  /* 0x0030000c01007387 */ /* 0x0101e60000100a00 */
        /* <DEDUP_REMOVED lines=9> */
[----:B------:R-:W5:Y:S01]  /*30380*/  LDL.LU R19, [R1+0xfc] ;  /* 0x0000fc0001137983 */ /* 0x000f620000300800 */
[----:B------:R-:W-:Y:S01]  /*30390*/  STL.64 [R1+0x2fa8], R22 ;  /* 0x002fa81601007387 */ /* 0x000fe20000100a00 */
[----:B------:R0:W-:Y:S03]  /*303a0*/  STL.64 [R1+0x2fa0], R20 ;  /* 0x002fa01401007387 */ /* 0x0001e60000100a00 */
[----:B0-----:R-:W2:Y:S01]  /*303b0*/  LDL.LU R20, [R1+0xd0] ;  /* 0x0000d00001147983 */ /* 0x001ea20000300800 */
[----:B------:R-:W2:Y:S02]  /*303c0*/  LDL.LU R21, [R1+0xd4] ;  /* 0x0000d40001157983 */ /* 0x000ea40000300800 */
[----:B------:R-:W2:Y:S02]  /*303d0*/  LDL.LU R22, [R1+0xd8] ;  /* 0x0000d80001167983 */ /* 0x000ea40000300800 */
[----:B------:R-:W2:Y:S01]  /*303e0*/  LDL.LU R23, [R1+0xdc] ;  /* 0x0000dc0001177983 */ /* 0x000ea20000300800 */
[----:B------:R-:W-:Y:S01]  /*303f0*/  STL [R1+0x2ef0], R28 ;  /* 0x002ef01c01007387 */ /* 0x000fe20000100800 */
[----:B------:R-:W-:Y:S02]  /*30400*/  STL [R1+0x38], R10 ;  /* 0x0000380a01007387 */ /* 0x000fe40000100800 */
[----:B------:R-:W0:Y:S04]  /*30410*/  LDSM.16.MT88.4 R8, [R2+0x20080] ;  /* 0x020080000208783b */ /* 0x000e280000004200 */
[----:B---3--:R-:W-:Y:S01]  /*30420*/  STL [R1+0x2e6c], R26 ;  /* 0x002e6c1a01007387 */ /* 0x008fe20000100800 */
[----:B------:R-:W-:Y:S04]  /*30430*/  STL [R1+0x2e68], R27 ;  /* 0x002e681b01007387 */ /* 0x000fe80000100800 */
[----:B0-----:R-:W-:Y:S01]  /*30440*/  STL.64 [R1+0x20], R8 ;  /* 0x0000200801007387 */ /* 0x001fe20000100a00 */
[----:B------:R0:W-:Y:S03]  /*30450*/  STL.64 [R1+0x28], R10 ;  /* 0x0000280a01007387 */ /* 0x0001e60000100a00 */
[----:B0-----:R-:W4:Y:S01]  /*30460*/  LDL.LU.64 R10, [R1+0x3018] ;  /* 0x00301800010a7983 */ /* 0x001f220000300a00 */
[----:B------:R-:W4:Y:S02]  /*30470*/  LDL.LU.64 R8, [R1+0x3010] ;  /* 0x0030100001087983 */ /* 0x000f240000300a00 */
[-C--:B----4-:R-:W-:Y:S01]  /*30480*/  HMMA.16816.F32.BF16 R8, R8, R6.reuse, R12 ;  /* 0x000000060808723c */ /* 0x090fe2000004180c */
[----:B------:R-:W3:Y:S01]  /*30490*/  LDL.LU.64 R14, [R1+0x3008] ;  /* 0x00300800010e7983 */ /* 0x000ee20000300a00 */
[----:B------:R-:W3:Y:S11]  /*304a0*/  LDL.LU.64 R12, [R1+0x3000] ;  /* 0x00300000010c7983 */ /* 0x000ef60000300a00 */
[----:B------:R-:W-:Y:S10]  /*304b0*/  @!UPT UIADD3 URZ, URZ, URZ, URZ ;  /* 0x0000003f3f3ff290 */ /* 0x000ff4000fffe03f */
[----:B------:R-:W-:Y:S01]  /*304c0*/  STL.64 [R1+0x60], R8 ;  /* 0x0000600801007387 */ /* 0x000fe20000100a00 */
[----:B------:R0:W-:Y:S01]  /*304d0*/  STL [R1+0x68], R10 ;  /* 0x0000680a01007387 */ /* 0x0001e20000100800 */
[----:B------:R-:W-:Y:S02]  /*304e0*/  MOV R28, R11 ;  /* 0x0000000b001c7202 */ /* 0x000fe40000000f00 */
[----:B0-----:R-:W3:Y:S01]  /*304f0*/  LDL.LU.64 R10, [R1+0x2ff8] ;  /* 0x002ff800010a7983 */ /* 0x001ee20000300a00 */
[----:B------:R-:W3:Y:S02]  /*30500*/  LDL.LU.64 R8, [R1+0x2ff0] ;  /* 0x002ff00001087983 */ /* 0x000ee40000300a00 */
[-C--:B---3--:R-:W-:Y:S01]  /*30510*/  HMMA.16816.F32.BF16 R8, R8, R6.reuse, R12 ;  /* 0x000000060808723c */ /* 0x088fe2000004180c */
[----:B------:R-:W3:Y:S01]  /*30520*/  LDL.LU.64 R14, [R1+0x2fe8] ;  /* 0x002fe800010e7983 */ /* 0x000ee20000300a00 */
[----:B------:R-:W3:Y:S11]  /*30530*/  LDL.LU.64 R12, [R1+0x2fe0] ;  /* 0x002fe000010c7983 */ /* 0x000ef60000300a00 */
[----:B------:R-:W-:Y:S11]  /*30540*/  @!UPT UIADD3 URZ, URZ, URZ, URZ ;  /* 0x0000003f3f3ff290 */ /* 0x000ff6000fffe03f */
[----:B------:R-:W-:Y:S01]  /*30550*/  IMAD.MOV.U32 R27, RZ, RZ, R10 ;  /* 0x000000ffff1b7224 */ /* 0x000fe200078e000a */
[----:B------:R0:W-:Y:S01]  /*30560*/  STL.64 [R1+0x150], R8 ;  /* 0x0001500801007387 */ /* 0x0001e20000100a00 */
[----:B------:R-:W-:Y:S02]  /*30570*/  MOV R26, R11 ;  /* 0x0000000b001a7202 */ /* 0x000fe40000000f00 */
[----:B------:R-:W3:Y:S01]  /*30580*/  LDL.LU.64 R10, [R1+0x2fd8] ;  /* 0x002fd800010a7983 */ /* 0x000ee20000300a00 */
[----:B0-----:R-:W3:Y:S01]  /*30590*/  LDL.LU.64 R8, [R1+0x2fd0] ;  /* 0x002fd00001087983 */ /* 0x001ee20000300a00 */
[----:B------:R0:W-:Y:S03]  /*305a0*/  STL [R1+0x2ec8], R27 ;  /* 0x002ec81b01007387 */ /* 0x0001e60000100800 */
[----:B0-----:R-:W4:Y:S01]  /*305b0*/  LDL R27, [R1+0xbf8] ;  /* 0x000bf800011b7983 */ /* 0x001f220000100800 */
[----:B---3--:R-:W-:Y:S03]  /*305c0*/  HMMA.16816.F32.BF16 R8, R8, R6, R12 ;  /* 0x000000060808723c */ /* 0x008fe6000004180c */
[----:B----4-:R-:W-:Y:S01]  /*305d0*/  STL.64 [R1+0x2f98], R26 ;  /* 0x002f981a01007387 */ /* 0x010fe20000100a00 */
[----:B------:R0:W-:Y:S03]  /*305e0*/  STL.64 [R1+0x2f90], R24 ;  /* 0x002f901801007387 */ /* 0x0001e60000100a00 */
[----:B0-----:R-:W3:Y:S01]  /*305f0*/  LDL.LU R24, [R1+0xb0] ;  /* 0x0000b00001187983 */ /* 0x001ee20000300800 */
[----:B------:R-:W3:Y:S02]  /*30600*/  LDL.LU R25, [R1+0xb4] ;  /* 0x0000b40001197983 */ /* 0x000ee40000300800 */
[----:B------:R-:W5:Y:S02]  /*30610*/  LDL.LU.64 R14, [R1+0x2fc8] ;  /* 0x002fc800010e7983 */ /* 0x000f640000300a00 */
[----:B------:R-:W5:Y:S02]  /*30620*/  LDL.LU.64 R12, [R1+0x2fc0] ;  /* 0x002fc000010c7983 */ /* 0x000f640000300a00 */
[----:B------:R-:W-:-:S09]  /*30630*/  IMAD.MOV.U32 R27, RZ, RZ, R0 ;  /* 0x000000ffff1b7224 */ /* 0x000fd200078e0000 */
[----:B------:R-:W-:Y:S01]  /*30640*/  STL.64 [R1+0x140], R8 ;  /* 0x0001400801007387 */ /* 0x000fe20000100a00 */
[----:B------:R-:W-:Y:S02]  /*30650*/  MOV R0, R11 ;  /* 0x0000000b00007202 */ /* 0x000fe40000000f00 */
[----:B------:R-:W4:Y:S01]  /*30660*/  LDL R11, [R1+0xbfc] ;  /* 0x000bfc00010b7983 */ /* 0x000f220000100800 */
[-C--:B-----5:R-:W-:Y:S01]  /*30670*/  HMMA.16816.F32.BF16 R12, R12, R6.reuse, R16 ;  /* 0x000000060c0c723c */ /* 0x0a0fe20000041810 */
[----:B------:R-:W2:Y:S01]  /*30680*/  LDL.LU.64 R18, [R1+0x2fb8] ;  /* 0x002fb80001127983 */ /* 0x000ea20000300a00 */
[----:B------:R-:W2:Y:S11]  /*30690*/  LDL.LU.64 R16, [R1+0x2fb0] ;  /* 0x002fb00001107983 */ /* 0x000eb60000300a00 */
[----:B------:R-:W-:Y:S10]  /*306a0*/  @!UPT UIADD3 URZ, URZ, URZ, URZ ;  /* 0x0000003f3f3ff290 */ /* 0x000ff4000fffe03f */
[----:B------:R0:W-:Y:S01]  /*306b0*/  STL.64 [R1+0x110], R12 ;  /* 0x0001100c01007387 */ /* 0x0001e20000100a00 */
[----:B------:R1:W-:Y:S03]  /*306c0*/  STL.64 [R1+0x118], R14 ;  /* 0x0001180e01007387 */ /* 0x0003e60000100a00 */
[----:B0-----:R-:W5:Y:S01]  /*306d0*/  LDL.LU R12, [R1+0x20] ;  /* 0x00002000010c7983 */ /* 0x001f620000300800 */
[----:B------:R-:W5:Y:S02]  /*306e0*/  LDL.LU R13, [R1+0x24] ;  /* 0x00002400010d7983 */ /* 0x000f640000300800 */
[----:B-1----:R-:W5:Y:S02]  /*306f0*/  LDL.LU R14, [R1+0x28] ;  /* 0x00002800010e7983 */ /* 0x002f640000300800 */
[----:B------:R-:W5:Y:S01]  /*30700*/  LDL.LU R15, [R1+0x2c] ;  /* 0x00002c00010f7983 */ /* 0x000f620000300800 */
[-C--:B--2---:R-:W-:Y:S01]  /*30710*/  HMMA.16816.F32.BF16 R16, R16, R6.reuse, R20 ;  /* 0x000000061010723c */ /* 0x084fe20000041814 */
[----:B------:R-:W3:Y:S01]  /*30720*/  LDL.LU.64 R22, [R1+0x2fa8] ;  /* 0x002fa80001167983 */ /* 0x000ee20000300a00 */
[----:B------:R-:W3:Y:S01]  /*30730*/  LDL.LU.64 R20, [R1+0x2fa0] ;  /* 0x002fa00001147983 */ /* 0x000ee20000300a00 */
[----:B------:R-:W-:Y:S11]  /*30740*/  MOV R26, R3 ;  /* 0x00000003001a7202 */ /* 0x000ff60000000f00 */
[----:B------:R-:W-:Y:S09]  /*30750*/  @!UPT UIADD3 URZ, URZ, URZ, URZ ;  /* 0x0000003f3f3ff290 */ /* 0x000ff2000fffe03f */
[----:B------:R0:W-:Y:S01]  /*30760*/  STL.64 [R1+0xf0], R16 ;  /* 0x0000f01001007387 */ /* 0x0001e20000100a00 */
[----:B------:R1:W-:Y:S03]  /*30770*/  STL.64 [R1+0xf8], R18 ;  /* 0x0000f81201007387 */ /* 0x0003e60000100a00 */
[----:B0-----:R-:W5:Y:S01]  /*30780*/  LDL.LU R16, [R1+0x40] ;  /* 0x0000400001107983 */ /* 0x001f620000300800 */
[----:B------:R-:W5:Y:S02]  /*30790*/  LDL.LU R17, [R1+0x44] ;  /* 0x0000440001117983 */ /* 0x000f640000300800 */
[----:B-1----:R-:W5:Y:S02]  /*307a0*/  LDL.LU R18, [R1+0x48] ;  /* 0x0000480001127983 */ /* 0x002f640000300800 */
[----:B------:R-:W5:Y:S01]  /*307b0*/  LDL.LU R19, [R1+0x4c] ;  /* 0x00004c0001137983 */ /* 0x000f620000300800 */
[----:B---3--:R-:W-:Y:S01]  /*307c0*/  HMMA.16816.F32.BF16 R20, R20, R6, R24 ;  /* 0x000000061414723c */ /* 0x008fe20000041818 */
[----:B------:R-:W2:Y:S01]  /*307d0*/  LDL.LU.64 R26, [R1+0x2f98] ;  /* 0x002f9800011a7983 */ /* 0x000ea20000300a00 */
[----:B------:R-:W3:Y:S11]  /*307e0*/  LDL.LU.64 R24, [R1+0x2f90] ;  /* 0x002f900001187983 */ /* 0x000ef60000300a00 */
[----:B------:R-:W-:Y:S10]  /*307f0*/  @!UPT UIADD3 URZ, URZ, URZ, URZ ;  /* 0x0000003f3f3ff290 */ /* 0x000ff4000fffe03f */
[----:B------:R0:W-:Y:S01]  /*30800*/  STL.64 [R1+0xd0], R20 ;  /* 0x0000d01401007387 */ /* 0x0001e20000100a00 */
[----:B------:R1:W-:Y:S03]  /*30810*/  STL.64 [R1+0xd8], R22 ;  /* 0x0000d81601007387 */ /* 0x0003e60000100a00 */
[----:B0-----:R-:W3:Y:S01]  /*30820*/  LDL.LU R20, [R1+0x80] ;  /* 0x0000800001147983 */ /* 0x001ee20000300800 */
[----:B------:R-:W3:Y:S02]  /*30830*/  LDL.LU R21, [R1+0x84] ;  /* 0x0000840001157983 */ /* 0x000ee40000300800 */
[----:B-1----:R-:W3:Y:S02]  /*30840*/  LDL.LU R22, [R1+0x88] ;  /* 0x0000880001167983 */ /* 0x002ee40000300800 */
[----:B------:R-:W3:Y:S01]  /*30850*/  LDL.LU R23, [R1+0x8c] ;  /* 0x00008c0001177983 */ /* 0x000ee20000300800 */
[----:B------:R-:W3:Y:S01]  /*30860*/  LDL.LU R6, [R1+0x38] ;  /* 0x0000380001067983 */ /* 0x000ee20000300800 */
[----:B------:R-:W-:Y:S01]  /*30870*/  IMAD.MOV.U32 R7, RZ, RZ, R29 ;  /* 0x000000ffff077224 */ /* 0x000fe200078e001d */
[----:B------:R-:W-:-:S06]  /*30880*/  MOV R3, R10 ;  /* 0x0000000a00037202 */ /* 0x000fcc0000000f00 */
[-C--:B---3--:R-:W-:Y:S01]  /*30890*/  HMMA.16816.F32.BF16 R20, R4, R24.reuse, R20 ;  /* 0x000000180414723c */ /* 0x088fe20000041814 */
[----:B------:R-:W0:Y:S07]  /*308a0*/  LDSM.16.MT88.4 R4, [R2+0x20100] ;  /* 0x020100000204783b */ /* 0x000e2e0000004200 */
[----:B-----5:R-:W-:Y:S07]  /*308b0*/  HMMA.16816.F32.BF16 R16, R12, R24, R16 ;  /* 0x000000180c10723c */ /* 0x020fee0000041810 */
[----:B0-----:R-:W-:-:S02]  /*308c0*/  MOV R15, R4 ;  /* 0x00000004000f7202 */ /* 0x001fc40000000f00 */
[----:B------:R-:W-:Y:S01]  /*308d0*/  MOV R14, R5 ;  /* 0x00000005000e7202 */ /* 0x000fe20000000f00 */
[----:B------:R-:W-:Y:S01]  /*308e0*/  IMAD.MOV.U32 R13, RZ, RZ, R6 ;  /* 0x000000ffff0d7224 */ /* 0x000fe200078e0006 */
[----:B------:R-:W-:Y:S02]  /*308f0*/  MOV R12, R7 ;  /* 0x00000007000c7202 */ /* 0x000fe40000000f00 */
[----:B------:R-:W0:Y:S04]  /*30900*/  LDSM.16.MT88.4 R4, [R2+0x20180] ;  /* 0x020180000204783b */ /* 0x000e280000004200 */
[----:B------:R-:W-:Y:S01]  /*30910*/  STL.64 [R1+0xb0], R20 ;  /* 0x0000b01401007387 */ /* 0x000fe20000100a00 */
[----:B------:R-:W-:Y:S05]  /*30920*/  STL.64 [R1+0xb8], R22 ;  /* 0x0000b81601007387 */ /* 0x000fea0000100a00 */
[----:B------:R-:W-:Y:S02]  /*30930*/  STL.64 [R1+0x90], R16 ;  /* 0x0000901001007387 */ /* 0x000fe40000100a00 */
[----:B------:R0:W-:Y:S02]  /*30940*/  STL.64 [R1+0x98], R18 ;  /* 0x0000981201007387 */ /* 0x0001e40000100a00 */
[----:B0-----:R-:W-:Y:S01]  /*30950*/  MOV R19, R4 ;  /* 0x0000000400137202 */ /* 0x001fe20000000f00 */
[----:B------:R-:W-:Y:S01]  /*30960*/  IMAD.MOV.U32 R18, RZ, RZ, R5 ;  /* 0x000000ffff127224 */ /* 0x000fe200078e0005 */
[----:B------:R-:W-:-:S02]  /*30970*/  MOV R17, R6 ;  /* 0x0000000600117202 */ /* 0x000fc40000000f00 */
[----:B------:R-:W-:Y:S02]  /*30980*/  MOV R16, R7 ;  /* 0x0000000700107202 */ /* 0x000fe40000000f00 */
[----:B----4-:R-:W0:Y:S02]  /*30990*/  LDSM.16.MT88.4 R4, [R11+0x20000] ;  /* 0x020000000b04783b */ /* 0x010e240000004200 */
[----:B0-----:R-:W-:Y:S01]  /*309a0*/  IMAD.MOV.U32 R23, RZ, RZ, R4 ;  /* 0x000000ffff177224 */ /* 0x001fe200078e0004 */
[----:B------:R-:W-:Y:S02]  /*309b0*/  MOV R22, R5 ;  /* 0x0000000500167202 */ /* 0x000fe40000000f00 */
[----:B------:R-:W-:Y:S01]  /*309c0*/  MOV R21, R6 ;  /* 0x0000000600157202 */ /* 0x000fe20000000f00 */
[----:B------:R-:W-:Y:S02]  /*309d0*/  IMAD.MOV.U32 R20, RZ, RZ, R7 ;  /* 0x000000ffff147224 */ /* 0x000fe400078e0007 */
[----:B------:R-:W0:Y:S02]  /*309e0*/  LDSM.16.MT88.4 R4, [R11+0x20080] ;  /* 0x020080000b04783b */ /* 0x000e240000004200 */
[----:B0-----:R-:W-:-:S02]  /*309f0*/  MOV R29, R4 ;  /* 0x00000004001d7202 */ /* 0x001fc40000000f00 */
[----:B------:R-:W-:Y:S01]  /*30a00*/  MOV R10, R5 ;  /* 0x00000005000a7202 */ /* 0x000fe20000000f00 */
[----:B------:R-:W-:Y:S01]  /*30a10*/  IMAD.MOV.U32 R9, RZ, RZ, R6 ;  /* 0x000000ffff097224 */ /* 0x000fe200078e0006 */
[----:B------:R-:W-:Y:S02]  /*30a20*/  MOV R8, R7 ;  /* 0x0000000700087202 */ /* 0x000fe40000000f00 */
[----:B------:R-:W0:Y:S04]  /*30a30*/  LDSM.16.MT88.4 R4, [R11+0x20100] ;  /* 0x020100000b04783b */ /* 0x000e280000004200 */
[----:B0-----:R0:W-:Y:S01]  /*30a40*/  STL.64 [R1+0x2f10], R6 ;  /* 0x002f100601007387 */ /* 0x0011e20000100a00 */
[----:B------:R1:W-:Y:S01]  /*30a50*/  STL.64 [R1+0x2f08], R4 ;  /* 0x002f080401007387 */ /* 0x0003e20000100a00 */
[----:B0-----:R-:W-:Y:S01]  /*30a60*/  MOV R6, R9 ;  /* 0x0000000900067202 */ /* 0x001fe20000000f00 */
[----:B-1----:R-:W-:Y:S01]  /*30a70*/  IMAD.MOV.U32 R5, RZ, RZ, R10 ;  /* 0x000000ffff057224 */ /* 0x002fe200078e000a */
[----:B------:R-:W-:-:S02]  /*30a80*/  MOV R7, R8 ;  /* 0x0000000800077202 */ /* 0x000fc40000000f00 */
[----:B------:R-:W0:Y:S01]  /*30a90*/  LDSM.16.MT88.4 R8, [R11+0x20180] ;  /* 0x020180000b08783b */ /* 0x000e220000004200 */
[----:B------:R-:W-:Y:S02]  /*30aa0*/  MOV R4, R29 ;  /* 0x0000001d00047202 */ /* 0x000fe40000000f00 */
[----:B------:R-:W3:Y:S02]  /*30ab0*/  LDL.LU R29, [R1+0x2f88] ;  /* 0x002f8800011d7983 */ /* 0x000ee40000300800 */
[----:B------:R1:W-:Y:S01]  /*30ac0*/  STL.64 [R1+0x2f30], R6 ;  /* 0x002f300601007387 */ /* 0x0003e20000100a00 */
[----:B------:R4:W-:Y:S01]  /*30ad0*/  STL.64 [R1+0x2f28], R4 ;  /* 0x002f280401007387 */ /* 0x0009e20000100a00 */
[----:B-1----:R-:W-:Y:S01]  /*30ae0*/  MOV R6, R21 ;  /* 0x0000001500067202 */ /* 0x002fe20000000f00 */
[----:B------:R-:W-:Y:S02]  /*30af0*/  IMAD.MOV.U32 R7, RZ, RZ, R20 ;  /* 0x000000ffff077224 */ /* 0x000fe400078e0014 */
[----:B----4-:R-:W-:Y:S01]  /*30b00*/  IMAD.MOV.U32 R4, RZ, RZ, R23 ;  /* 0x000000ffff047224 */ /* 0x010fe200078e0017 */
[----:B------:R-:W-:-:S02]  /*30b10*/  MOV R5, R22 ;  /* 0x0000001600057202 */ /* 0x000fc40000000f00 */
[----:B------:R-:W-:Y:S03]  /*30b20*/  STL.64 [R1+0x2f50], R6 ;  /* 0x002f500601007387 */ /* 0x000fe60000100a00 */
[----:B------:R-:W-:Y:S01]  /*30b30*/  STL.64 [R1+0x2f48], R4 ;  /* 0x002f480401007387 */ /* 0x000fe20000100a00 */
[----:B--2---:R-:W-:Y:S04]  /*30b40*/  LDSM.16.MT88.4 R20, [R27+0x20100] ;  /* 0x020100001b14783b */ /* 0x004fe80000004200 */
[----:B0-----:R-:W-:Y:S01]  /*30b50*/  STL.64 [R1+0x2f00], R10 ;  /* 0x002f000a01007387 */ /* 0x001fe20000100a00 */
[----:B------:R0:W-:Y:S03]  /*30b60*/  STL.64 [R1+0x2ef8], R8 ;  /* 0x002ef80801007387 */ /* 0x0001e60000100a00 */
[----:B0-----:R-:W2:Y:S01]  /*30b70*/  LDL.LU R8, [R1+0xe0] ;  /* 0x0000e00001087983 */ /* 0x001ea20000300800 */
[----:B------:R-:W2:Y:S02]  /*30b80*/  LDL.LU R9, [R1+0xe4] ;  /* 0x0000e40001097983 */ /* 0x000ea40000300800 */
[----:B------:R-:W4:Y:S02]  /*30b90*/  LDL.LU R10, [R1+0xe8] ;  /* 0x0000e800010a7983 */ /* 0x000f240000300800 */
[----:B------:R-:W4:Y:S02]  /*30ba0*/  LDL.LU R11, [R1+0xec] ;  /* 0x0000ec00010b7983 */ /* 0x000f240000300800 */
[----:B------:R-:W-:Y:S01]  /*30bb0*/  IMAD.MOV.U32 R6, RZ, RZ, R17 ;  /* 0x000000ffff067224 */ /* 0x000fe200078e0011 */
[----:B------:R-:W-:-:S02]  /*30bc0*/  MOV R7, R16 ;  /* 0x0000001000077202 */ /* 0x000fc40000000f00 */
[----:B------:R-:W-:Y:S02]  /*30bd0*/  MOV R4, R19 ;  /* 0x0000001300047202 */ /* 0x000fe40000000f00 */
[----:B------:R-:W-:Y:S02]  /*30be0*/  MOV R5, R18 ;  /* 0x0000001200057202 */ /* 0x000fe40000000f00 */
[----:B------:R-:W-:Y:S04]  /*30bf0*/  LDSM.16.MT88.4 R16, [R27+0x20080] ;  /* 0x020080001b10783b */ /* 0x000fe80000004200 */
[----:B------:R-:W-:Y:S01]  /*30c00*/  STL.64 [R1+0x2f70], R6 ;  /* 0x002f700601007387 */ /* 0x000fe20000100a00 */
[----:B------:R-:W-:Y:S03]  /*30c10*/  STL.64 [R1+0x2f68], R4 ;  /* 0x002f680401007387 */ /* 0x000fe60000100a00 */
[----:B----4-:R-:W-:Y:S01]  /*30c20*/  STL.64 [R1+0x2f20], R10 ;  /* 0x002f200a01007387 */ /* 0x010fe20000100a00 */
[----:B--2---:R0:W-:Y:S03]  /*30c30*/  STL.64 [R1+0x2f18], R8 ;  /* 0x002f180801007387 */ /* 0x0041e60000100a00 */
[----:B0-----:R-:W2:Y:S01]  /*30c40*/  LDL.LU R8, [R1+0x100] ;  /* 0x0001000001087983 */ /* 0x001ea20000300800 */
[----:B------:R-:W2:Y:S02]  /*30c50*/  LDL.LU R9, [R1+0x104] ;  /* 0x0001040001097983 */ /* 0x000ea40000300800 */
[----:B------:R-:W4:Y:S02]  /*30c60*/  LDL.LU R10, [R1+0x108] ;  /* 0x00010800010a7983 */ /* 0x000f240000300800 */
[----:B------:R-:W4:Y:S02]  /*30c70*/  LDL.LU R11, [R1+0x10c] ;  /* 0x00010c00010b7983 */ /* 0x000f240000300800 */
        /* <DEDUP_REMOVED lines=11> */
[----:B------:R-:W4:Y:S01]  /*30d30*/  LDL.LU R11, [R1+0x13c] ;  /* 0x00013c00010b7983 */ /* 0x000f220000300800 */
[----:B------:R-:W-:Y:S01]  /*30d40*/  MOV R4, R15 ;  /* 0x0000000f00047202 */ /* 0x000fe20000000f00 */
[----:B------:R-:W-:Y:S01]  /*30d50*/  IMAD.MOV.U32 R5, RZ, RZ, R14 ;  /* 0x000000ffff057224 */ /* 0x000fe200078e000e */
[----:B------:R-:W-:-:S02]  /*30d60*/  MOV R6, R13 ;  /* 0x0000000d00067202 */ /* 0x000fc40000000f00 */
[----:B------:R-:W-:Y:S02]  /*30d70*/  MOV R7, R12 ;  /* 0x0000000c00077202 */ /* 0x000fe40000000f00 */
[----:B------:R-:W0:Y:S04]  /*30d80*/  LDSM.16.MT88.4 R12, [R27+0x20000] ;  /* 0x020000001b0c783b */ /* 0x000e280000004200 */
[----:B----4-:R-:W-:Y:S01]  /*30d90*/  STL.64 [R1+0x2f80], R10 ;  /* 0x002f800a01007387 */ /* 0x010fe20000100a00 */
[----:B--2---:R1:W-:Y:S03]  /*30da0*/  STL.64 [R1+0x2f78], R8 ;  /* 0x002f780801007387 */ /* 0x0043e60000100a00 */
[----:B-1----:R-:W2:Y:S01]  /*30db0*/  LDL.LU R8, [R1+0x160] ;  /* 0x0001600001087983 */ /* 0x002ea20000300800 */
[----:B------:R-:W2:Y:S02]  /*30dc0*/  LDL.LU R9, [R1+0x164] ;  /* 0x0001640001097983 */ /* 0x000ea40000300800 */
[----:B------:R-:W2:Y:S02]  /*30dd0*/  LDL.LU R10, [R1+0x168] ;  /* 0x00016800010a7983 */ /* 0x000ea40000300800 */
[----:B------:R-:W2:Y:S01]  /*30de0*/  LDL.LU R11, [R1+0x16c] ;  /* 0x00016c00010b7983 */ /* 0x000ea20000300800 */
[----:B0-----:R-:W-:Y:S01]  /*30df0*/  STL.64 [R1+0x2ee8], R14 ;  /* 0x002ee80e01007387 */ /* 0x001fe20000100a00 */
        /* <DEDUP_REMOVED lines=10> */
[----:B---3--:R-:W-:Y:S01]  /*30ea0*/  IMAD.MOV.U32 R19, RZ, RZ, R29 ;  /* 0x000000ffff137224 */ /* 0x008fe200078e001d */
[-C--:B--2---:R-:W-:Y:S01]  /*30eb0*/  HMMA.16816.F32.BF16 R4, R4, R24.reuse, R8 ;  /* 0x000000180404723c */ /* 0x084fe20000041808 */
[----:B------:R-:W2:Y:S01]  /*30ec0*/  LDL.LU.64 R10, [R1+0x2f80] ;  /* 0x002f8000010a7983 */ /* 0x000ea20000300a00 */
[----:B------:R-:W2:Y:S11]  /*30ed0*/  LDL.LU.64 R8, [R1+0x2f78] ;  /* 0x002f780001087983 */ /* 0x000eb60000300a00 */
[----:B------:R-:W-:Y:S10]  /*30ee0*/  @!UPT UIADD3 URZ, URZ, URZ, URZ ;  /* 0x0000003f3f3ff290 */ /* 0x000ff4000fffe03f */
[----:B------:R-:W-:Y:S01]  /*30ef0*/  STL.64 [R1+0x50], R4 ;  /* 0x0000500401007387 */ /* 0x000fe20000100a00 */
[----:B------:R0:W-:Y:S01]  /*30f00*/  STL [R1+0x58], R6 ;  /* 0x0000580601007387 */ /* 0x0001e20000100800 */
[----:B------:R-:W-:Y:S02]  /*30f10*/  MOV R29, R7 ;  /* 0x00000007001d7202 */ /* 0x000fe40000000f00 */
[----:B0-----:R-:W2:Y:S01]  /*30f20*/  LDL.LU.64 R6, [R1+0x2f70] ;  /* 0x002f700001067983 */ /* 0x001ea20000300a00 */
[----:B------:R-:W2:Y:S02]  /*30f30*/  LDL.LU.64 R4, [R1+0x2f68] ;  /* 0x002f680001047983 */ /* 0x000ea40000300a00 */
        /* <DEDUP_REMOVED lines=26> */
[----:B------:R-:W4:Y:S01]  /*310e0*/  LDL.LU.64 R10, [R1+0x2f00] ;  /* 0x002f0000010a7983 */ /* 0x000f220000300a00 */
[----:B------:R-:W4:Y:S11]  /*310f0*/  LDL.LU.64 R8, [R1+0x2ef8] ;  /* 0x002ef80001087983 */ /* 0x000f360000300a00 */
[----:B------:R-:W-:Y:S10]  /*31100*/  @!UPT UIADD3 URZ, URZ, URZ, URZ ;  /* 0x0000003f3f3ff290 */ /* 0x000ff4000fffe03f */
[----:B------:R0:W-:Y:S01]  /*31110*/  STL.64 [R1+0x100], R4 ;  /* 0x0001000401007387 */ /* 0x0001e20000100a00 */
[----:B------:R1:W-:Y:S03]  /*31120*/  STL.64 [R1+0x108], R6 ;  /* 0x0001080601007387 */ /* 0x0003e60000100a00 */
[----:B0-----:R-:W2:Y:S01]  /*31130*/  LDL.LU R4, [R1+0x60] ;  /* 0x0000600001047983 */ /* 0x001ea20000300800 */
[----:B------:R-:W2:Y:S02]  /*31140*/  LDL.LU R5, [R1+0x64] ;  /* 0x0000640001057983 */ /* 0x000ea40000300800 */
[----:B-1----:R-:W2:Y:S01]  /*31150*/  LDL.LU R6, [R1+0x68] ;  /* 0x0000680001067983 */ /* 0x002ea20000300800 */
[----:B------:R-:W-:Y:S02]  /*31160*/  MOV R7, R28 ;  /* 0x0000001c00077202 */ /* 0x000fe40000000f00 */
[----:B------:R-:W3:Y:S01]  /*31170*/  LDL.LU R28, [R1+0x2ef0] ;  /* 0x002ef000011c7983 */ /* 0x000ee20000300800 */
[-C--:B----4-:R-:W-:Y:S03]  /*31180*/  HMMA.16816.F32.BF16 R8, R8, R24.reuse, R12 ;  /* 0x000000180808723c */ /* 0x090fe6000004180c */
[----:B------:R-:W5:Y:S01]  /*31190*/  LDL.LU.64 R14, [R1+0x2ee8] ;  /* 0x002ee800010e7983 */ /* 0x000f620000300a00 */
[----:B------:R-:W5:Y:S11]  /*311a0*/  LDL.LU.64 R12, [R1+0x2ee0] ;  /* 0x002ee000010c7983 */ /* 0x000f760000300a00 */
[----:B------:R-:W-:Y:S08]  /*311b0*/  @!UPT UIADD3 URZ, URZ, URZ, URZ ;  /* 0x0000003f3f3ff290 */ /* 0x000ff0000fffe03f */
[----:B------:R0:W-:Y:S01]  /*311c0*/  STL.64 [R1+0xe0], R8 ;  /* 0x0000e00801007387 */ /* 0x0001e20000100a00 */
[----:B------:R1:W-:Y:S03]  /*311d0*/  STL.64 [R1+0xe8], R10 ;  /* 0x0000e80a01007387 */ /* 0x0003e60000100a00 */
[----:B0-----:R-:W4:Y:S01]  /*311e0*/  LDL.LU R8, [R1+0x70] ;  /* 0x0000700001087983 */ /* 0x001f220000300800 */
[----:B------:R-:W4:Y:S02]  /*311f0*/  LDL.LU R9, [R1+0x74] ;  /* 0x0000740001097983 */ /* 0x000f240000300800 */
[----:B-1----:R-:W4:Y:S02]  /*31200*/  LDL.LU R10, [R1+0x78] ;  /* 0x00007800010a7983 */ /* 0x002f240000300800 */
[----:B------:R-:W4:Y:S01]  /*31210*/  LDL.LU R11, [R1+0x7c] ;  /* 0x00007c00010b7983 */ /* 0x000f220000300800 */
[-C--:B-----5:R-:W-:Y:S01]  /*31220*/  HMMA.16816.F32.BF16 R12, R12, R24.reuse, R16 ;  /* 0x000000180c0c723c */ /* 0x0a0fe20000041810 */
[----:B------:R-:W4:Y:S01]  /*31230*/  LDL.LU.64 R18, [R1+0x2ed8] ;  /* 0x002ed80001127983 */ /* 0x000f220000300a00 */
[----:B------:R-:W4:Y:S06]  /*31240*/  LDL.LU.64 R16, [R1+0x2ed0] ;  /* 0x002ed00001107983 */ /* 0x000f2c0000300a00 */
[-C--:B--2---:R-:W-:Y:S01]  /*31250*/  HMMA.16816.F32.BF16 R4, R20, R24.reuse, R4 ;  /* 0x000000181404723c */ /* 0x084fe20000041804 */
[----:B------:R0:W1:Y:S11]  /*31260*/  LDSM.16.MT88.4 R20, [R27+0x20180] ;  /* 0x020180001b14783b */ /* 0x0000760000004200 */
[----:B------:R-:W-:Y:S03]  /*31270*/  @!UPT UIADD3 URZ, URZ, URZ, URZ ;  /* 0x0000003f3f3ff290 */ /* 0x000fe6000fffe03f */
[----:B------:R-:W-:Y:S01]  /*31280*/  STL.64 [R1+0xc0], R12 ;  /* 0x0000c00c01007387 */ /* 0x000fe20000100a00 */
[----:B------:R-:W-:Y:S02]  /*31290*/  STL.64 [R1+0xc8], R14 ;  /* 0x0000c80e01007387 */ /* 0x000fe40000100a00 */
[----:B---3--:R-:W2:Y:S01]  /*312a0*/  LDSM.16.MT88.4 R12, [R28+0x20080] ;  /* 0x020080001c0c783b */ /* 0x008ea20000004200 */
[----:B----4-:R-:W-:Y:S01]  /*312b0*/  HMMA.16816.F32.BF16 R8, R16, R24, R8 ;  /* 0x000000181008723c */ /* 0x010fe20000041808 */
[----:B------:R-:W-:Y:S11]  /*312c0*/  LDSM.16.MT88.4 R16, [R28+0x20000] ;  /* 0x020000001c10783b */ /* 0x000ff60000004200 */
[----:B------:R-:W-:Y:S11]  /*312d0*/  @!UPT UIADD3 URZ, URZ, URZ, URZ ;  /* 0x0000003f3f3ff290 */ /* 0x000ff6000fffe03f */
[----:B------:R-:W-:Y:S01]  /*312e0*/  STL.64 [R1+0xa0], R8 ;  /* 0x0000a00801007387 */ /* 0x000fe20000100a00 */
[----:B------:R-:W-:Y:S02]  /*312f0*/  STL.64 [R1+0xa8], R10 ;  /* 0x0000a80a01007387 */ /* 0x000fe40000100a00 */
[----:B0-----:R-:W3:Y:S02]  /*31300*/  LDL.LU R27, [R1+0x2ec8] ;  /* 0x002ec800011b7983 */ /* 0x001ee40000300800 */
[----:B------:R-:W-:Y:S01]  /*31310*/  STL.64 [R1+0x80], R4 ;  /* 0x0000800401007387 */ /* 0x000fe20000100a00 */
[----:B------:R-:W-:Y:S04]  /*31320*/  STL.64 [R1+0x88], R6 ;  /* 0x0000880601007387 */ /* 0x000fe80000100a00 */
[----:B------:R-:W0:Y:S01]  /*31330*/  LDSM.16.MT88.4 R8, [R28+0x20100] ;  /* 0x020100001c08783b */ /* 0x000e220000004200 */
[----:B-1----:R-:W-:Y:S02]  /*31340*/  STL.64 [R1+0x2ec0], R22 ;  /* 0x002ec01601007387 */ /* 0x002fe40000100a00 */
[----:B------:R-:W-:Y:S02]  /*31350*/  STL.64 [R1+0x2eb8], R20 ;  /* 0x002eb81401007387 */ /* 0x000fe40000100a00 */
[----:B--2---:R-:W-:Y:S01]  /*31360*/  STL [R1+0x2ea4], R12 ;  /* 0x002ea40c01007387 */ /* 0x004fe20000100800 */
[----:B------:R-:W-:Y:S04]  /*31370*/  STL [R1+0x2ea0], R13 ;  /* 0x002ea00d01007387 */ /* 0x000fe80000100800 */
[----:B------:R-:W1:Y:S01]  /*31380*/  LDSM.16.MT88.4 R4, [R28+0x20180] ;  /* 0x020180001c04783b */ /* 0x000e620000004200 */
[----:B------:R-:W-:Y:S02]  /*31390*/  STL [R1+0x2e9c], R14 ;  /* 0x002e9c0e01007387 */ /* 0x000fe40000100800 */
[----:B------:R-:W-:Y:S01]  /*313a0*/  STL [R1+0x2e98], R15 ;  /* 0x002e980f01007387 */ /* 0x000fe20000100800 */
[----:B------:R-:W2:Y:S01]  /*313b0*/  LDSM.16.MT88.4 R20, [R2+0x22000] ;  /* 0x022000000214783b */ /* 0x000ea20000004200 */
[----:B------:R-:W4:Y:S03]  /*313c0*/  LDSM.16.MT88.4 R12, [R2+0x22080] ;  /* 0x02208000020c783b */ /* 0x000f260000004200 */
[----:B0-----:R-:W-:Y:S01]  /*313d0*/  STL.64 [R1+0x2e90], R10 ;  /* 0x002e900a01007387 */ /* 0x001fe20000100a00 */
[----:B------:R0:W-:Y:S03]  /*313e0*/  STL.64 [R1+0x2e88], R8 ;  /* 0x002e880801007387 */ /* 0x0001e60000100a00 */
[----:B0-----:R-:W5:Y:S01]  /*313f0*/  LDL.LU R8, [R1+0x150] ;  /* 0x0001500001087983 */ /* 0x001f620000300800 */
[----:B------:R-:W5:Y:S02]  /*31400*/  LDL.LU R9, [R1+0x154] ;  /* 0x0001540001097983 */ /* 0x000f640000300800 */
[----:B-1----:R4:W-:Y:S02]  /*31410*/  STL.64 [R1+0x2e80], R6 ;  /* 0x002e800601007387 */ /* 0x0029e40000100a00 */
[----:B------:R0:W-:Y:S01]  /*31420*/  STL.64 [R1+0x2e78], R4 ;  /* 0x002e780401007387 */ /* 0x0001e20000100a00 */
[----:B------:R-:W-:Y:S01]  /*31430*/  STL [R1+0x2e74], R28 ;  /* 0x002e741c01007387 */ /* 0x000fe20000100800 */
[----:B--2---:R-:W-:Y:S02]  /*31440*/  STL.64 [R1+0x30], R20 ;  /* 0x0000301401007387 */ /* 0x004fe40000100a00 */
[----:B------:R-:W-:Y:S02]  /*31450*/  STL.64 [R1+0x38], R22 ;  /* 0x0000381601007387 */ /* 0x000fe40000100a00 */
[----:B------:R-:W-:Y:S01]  /*31460*/  LDSM.16.MT88.4 R20, [R2+0x22180] ;  /* 0x022180000214783b */ /* 0x000fe20000004200 */
[----:B----4-:R-:W-:Y:S01]  /*31470*/  MOV R7, R12 ;  /* 0x0000000c00077202 */ /* 0x010fe20000000f00 */
[----:B------:R-:W-:Y:S01]  /*31480*/  IMAD.MOV.U32 R6, RZ, RZ, R13 ;  /* 0x000000ffff067224 */ /* 0x000fe200078e000d */
[----:B0-----:R-:W-:-:S02]  /*31490*/  MOV R5, R14 ;  /* 0x0000000e00057202 */ /* 0x001fc40000000f00 */
[----:B------:R-:W-:Y:S02]  /*314a0*/  MOV R4, R15 ;  /* 0x0000000f00047202 */ /* 0x000fe40000000f00 */
[----:B------:R-:W0:Y:S01]  /*314b0*/  LDSM.16.MT88.4 R12, [R2+0x22100] ;  /* 0x02210000020c783b */ /* 0x000e220000004200 */
[----:B------:R-:W-:Y:S02]  /*314c0*/  MOV R11, R26 ;  /* 0x0000001a000b7202 */ /* 0x000fe40000000f00 */
[----:B0-----:R-:W-:Y:S01]  /*314d0*/  MOV R26, R14 ;  /* 0x0000000e001a7202 */ /* 0x001fe20000000f00 */
[----:B------:R-:W-:Y:S01]  /*314e0*/  IMAD.MOV.U32 R28, RZ, RZ, R12 ;  /* 0x000000ffff1c7224 */ /* 0x000fe200078e000c */
[----:B------:R-:W-:Y:S01]  /*314f0*/  MOV R29, R13 ;  /* 0x0000000d001d7202 */ /* 0x000fe20000000f00 */
[----:B------:R-:W-:Y:S01]  /*31500*/  IMAD.MOV.U32 R14, RZ, RZ, R22 ;  /* 0x000000ffff0e7224 */ /* 0x000fe200078e0016 */
[----:B------:R-:W-:Y:S02]  /*31510*/  MOV R12, R20 ;  /* 0x00000014000c7202 */ /* 0x000fe40000000f00 */
[----:B------:R-:W-:Y:S01]  /*31520*/  MOV R13, R21 ;  /* 0x00000015000d7202 */ /* 0x000fe20000000f00 */
[----:B---3--:R-:W-:-:S02]  /*31530*/  IMAD.MOV.U32 R10, RZ, RZ, R27 ;  /* 0x000000ffff0a7224 */ /* 0x008fc400078e001b */
[----:B------:R-:W-:Y:S01]  /*31540*/  IMAD.MOV.U32 R27, RZ, RZ, R15 ;  /* 0x000000ffff1b7224 */ /* 0x000fe200078e000f */
[----:B------:R-:W-:Y:S02]  /*31550*/  MOV R15, R23 ;  /* 0x00000017000f7202 */ /* 0x000fe40000000f00 */
[----:B------:R-:W5:Y:S01]  /*31560*/  LDL.LU.64 R22, [R1+0x2ec0] ;  /* 0x002ec00001167983 */ /* 0x000f620000300a00 */
[----:B------:R-:W5:Y:S02]  /*31570*/  LDL.LU.64 R20, [R1+0x2eb8] ;  /* 0x002eb80001147983 */ /* 0x000f640000300a00 */
[----:B------:R-:W-:Y:S02]  /*31580*/  STL.64 [R1+0x2eb0], R14 ;  /* 0x002eb00e01007387 */ /* 0x000fe40000100a00 */
[----:B------:R0:W-:Y:S02]  /*31590*/  STL.64 [R1+0x2ea8], R12 ;  /* 0x002ea80c01007387 */ /* 0x0001e40000100a00 */
[----:B0-----:R-:W2:Y:S01]  /*315a0*/  LDL.LU R12, [R1+0x140] ;  /* 0x00014000010c7983 */ /* 0x001ea20000300800 */
[----:B------:R-:W2:Y:S02]  /*315b0*/  LDL.LU R13, [R1+0x144] ;  /* 0x00014400010d7983 */ /* 0x000ea40000300800 */
[----:B------:R-:W-:Y:S01]  /*315c0*/  STL [R1+0x2d88], R2 ;  /* 0x002d880201007387 */ /* 0x000fe20000100800 */
[-C--:B-----5:R-:W-:Y:S11]  /*315d0*/  HMMA.16816.F32.BF16 R8, R20, R24.reuse, R8 ;  /* 0x000000181408723c */ /* 0x0a0ff60000041808 */
[----:B------:R-:W-:Y:S11]  /*315e0*/  @!UPT UIADD3 URZ, URZ, URZ, URZ ;  /* 0x0000003f3f3ff290 */ /* 0x000ff6000fffe03f */
[----:B------:R-:W-:Y:S01]  /*315f0*/  @!UPT UIADD3 URZ, URZ, URZ, URZ ;  /* 0x0000003f3f3ff290 */ /* 0x000fe2000fffe03f */
[----:B------:R-:W-:Y:S01]  /*31600*/  STL.64 [R1+0x70], R8 ;  /* 0x0000700801007387 */ /* 0x000fe20000100a00 */
[----:B------:R-:W3:Y:S02]  /*31610*/  LDL R22, [R1+0xbfc] ;  /* 0x000bfc0001167983 */ /* 0x000ee40000100800 */
[----:B------:R-:W3:Y:S01]  /*31620*/  LDL R23, [R1+0xbf8] ;  /* 0x000bf80001177983 */ /* 0x000ee20000100800 */
[----:B------:R-:W-:Y:S01]  /*31630*/  MOV R21, R6 ;  /* 0x0000000600157202 */ /* 0x000fe20000000f00 */
[----:B------:R-:W-:Y:S02]  /*31640*/  IMAD.MOV.U32 R20, RZ, RZ, R7 ;  /* 0x000000ffff147224 */ /* 0x000fe400078e0007 */
[----:B------:R-:W-:Y:S01]  /*31650*/  IMAD.MOV.U32 R15, RZ, RZ, R0 ;  /* 0x000000ffff0f7224 */ /* 0x000fe200078e0000 */
[----:B------:R-:W-:Y:S02]  /*31660*/  MOV R14, R3 ;  /* 0x00000003000e7202 */ /* 0x000fe40000000f00 */
[----:B------:R-:W-:Y:S01]  /*31670*/  MOV R0, R10 ;  /* 0x0000000a00007202 */ /* 0x000fe20000000f00 */
[----:B------:R-:W-:Y:S01]  /*31680*/  MOV R3, R11 ;  /* 0x0000000b00037202 */ /* 0x000fe20000000f00 */
[----:B---3--:R0:W-:Y:S02]  /*31690*/  STL.64 [R1+0x2e20], R22 ;  /* 0x002e201601007387 */ /* 0x0081e40000100a00 */
[----:B0-----:R-:W-:Y:S01]  /*316a0*/  IMAD.MOV.U32 R23, RZ, RZ, R4 ;  /* 0x000000ffff177224 */ /* 0x001fe200078e0004 */
[----:B------:R-:W-:Y:S01]  /*316b0*/  MOV R22, R5 ;  /* 0x0000000500167202 */ /* 0x000fe20000000f00 */
[----:B------:R-:W3:Y:S01]  /*316c0*/  LDL.LU R4, [R1+0xf0] ;  /* 0x0000f00001047983 */ /* 0x000ee20000300800 */
[----:B------:R-:W3:Y:S02]  /*316d0*/  LDL.LU R5, [R1+0xf4] ;  /* 0x0000f40001057983 */ /* 0x000ee40000300800 */
[----:B------:R-:W3:Y:S02]  /*316e0*/  LDL.LU R6, [R1+0xf8] ;  /* 0x0000f80001067983 */ /* 0x000ee40000300800 */
[----:B------:R-:W3:Y:S01]  /*316f0*/  LDL.LU R7, [R1+0xfc] ;  /* 0x0000fc0001077983 */ /* 0x000ee20000300800 */
[----:B------:R-:W4:Y:S01]  /*31700*/  LDL.LU R8, [R1+0x110] ;  /* 0x0001100001087983 */ /* 0x000f220000300800 */
[----:B------:R-:W4:Y:S02]  /*31710*/  LDL.LU R9, [R1+0x114] ;  /* 0x0001140001097983 */ /* 0x000f240000300800 */
[----:B------:R-:W4:Y:S02]  /*31720*/  LDL.LU R10, [R1+0x118] ;  /* 0x00011800010a7983 */ /* 0x000f240000300800 */
[----:B------:R-:W4:Y:S01]  /*31730*/  LDL.LU R11, [R1+0x11c] ;  /* 0x00011c00010b7983 */ /* 0x000f220000300800 */
[----:B------:R-:W-:Y:S01]  /*31740*/  STL.64 [R1+0x2e40], R22 ;  /* 0x002e401601007387 */ /* 0x000fe20000100a00 */
[----:B------:R0:W-:Y:S03]  /*31750*/  STL.64 [R1+0x2e38], R20 ;  /* 0x002e381401007387 */ /* 0x0001e60000100a00 */
[----:B0-----:R-:W5:Y:S01]  /*31760*/  LDL.LU R20, [R1+0x30] ;  /* 0x0000300001147983 */ /* 0x001f620000300800 */
[----:B------:R-:W5:Y:S02]  /*31770*/  LDL.LU R21, [R1+0x34] ;  /* 0x0000340001157983 */ /* 0x000f640000300800 */
[----:B------:R-:W3:Y:S02]  /*31780*/  LDL.LU R22, [R1+0x38] ;  /* 0x0000380001167983 */ /* 0x000ee40000300800 */
[----:B------:R-:W3:Y:S01]  /*31790*/  LDL.LU R23, [R1+0x3c] ;  /* 0x00003c0001177983 */ /* 0x000ee20000300800 */
[----:B--2---:R-:W-:Y:S01]  /*317a0*/  HMMA.16816.F32.BF16 R16, R16, R24, R12 ;  /* 0x000000181010723c */ /* 0x004fe2000004180c */
[----:B---3--:R-:W-:Y:S01]  /*317b0*/  STL.64 [R1+0x2e60], R22 ;  /* 0x002e601601007387 */ /* 0x008fe20000100a00 */
[----:B-----5:R0:W-:Y:S03]  /*317c0*/  STL.64 [R1+0x2e58], R20 ;  /* 0x002e581401007387 */ /* 0x0201e60000100a00 */
[----:B0-----:R-:W2:Y:S01]  /*317d0*/  LDL.LU R20, [R1+0xd0] ;  /* 0x0000d00001147983 */ /* 0x001ea20000300800 */
[----:B------:R-:W2:Y:S02]  /*317e0*/  LDL.LU R21, [R1+0xd4] ;  /* 0x0000d40001157983 */ /* 0x000ea40000300800 */
[----:B------:R-:W2:Y:S02]  /*317f0*/  LDL.LU R22, [R1+0xd8] ;  /* 0x0000d80001167983 */ /* 0x000ea40000300800 */
[----:B------:R-:W2:Y:S01]  /*31800*/  LDL.LU R23, [R1+0xdc] ;  /* 0x0000dc0001177983 */ /* 0x000ea20000300800 */
[----:B------:R-:W3:Y:S01]  /*31810*/  LDL.LU.64 R14, [R1+0x2eb0] ;  /* 0x002eb000010e7983 */ /* 0x000ee20000300a00 */
[----:B------:R-:W5:Y:S11]  /*31820*/  LDL.LU.64 R12, [R1+0x2ea8] ;  /* 0x002ea800010c7983 */ /* 0x000f760000300a00 */
[----:B------:R-:W-:Y:S02]  /*31830*/  STL.64 [R1+0x60], R16 ;  /* 0x0000601001007387 */ /* 0x000fe40000100a00 */
[----:B------:R3:W-:Y:S01]  /*31840*/  STL [R1+0x68], R18 ;  /* 0x0000681201007387 */ /* 0x0007e20000100800 */
[----:B------:R-:W-:-:S02]  /*31850*/  MOV R2, R19 ;  /* 0x0000001300027202 */ /* 0x000fc40000000f00 */
[----:B---3--:R-:W-:Y:S02]  /*31860*/  MOV R18, R14 ;  /* 0x0000000e00127202 */ /* 0x008fe40000000f00 */
[----:B-----5:R-:W-:Y:S02]  /*31870*/  MOV R16, R12 ;  /* 0x0000000c00107202 */ /* 0x020fe40000000f00 */
[----:B------:R-:W-:Y:S01]  /*31880*/  MOV R19, R15 ;  /* 0x0000000f00137202 */ /* 0x000fe20000000f00 */
[----:B------:R-:W4:Y:S01]  /*31890*/  LDL.LU R12, [R1+0x2ea4] ;  /* 0x002ea400010c7983 */ /* 0x000f220000300800 */
[----:B------:R-:W-:Y:S02]  /*318a0*/  IMAD.MOV.U32 R17, RZ, RZ, R13 ;  /* 0x000000ffff117224 */ /* 0x000fe400078e000d */
[----:B------:R-:W4:Y:S02]  /*318b0*/  LDL.LU R13, [R1+0x2ea0] ;  /* 0x002ea000010d7983 */ /* 0x000f240000300800 */
[----:B------:R-:W4:Y:S01]  /*318c0*/  LDL.LU R14, [R1+0x2e9c] ;  /* 0x002e9c00010e7983 */ /* 0x000f220000300800 */
[----:B------:R-:W4:Y:S01]  /*318d0*/  LDL.LU R15, [R1+0x2e98] ;  /* 0x002e9800010f7983 */ /* 0x000f220000300800 */
[----:B------:R-:W-:Y:S02]  /*318e0*/  STL.64 [R1+0x2e30], R18 ;  /* 0x002e301201007387 */ /* 0x000fe40000100a00 */
[----:B------:R0:W-:Y:S02]  /*318f0*/  STL.64 [R1+0x2e28], R16 ;  /* 0x002e281001007387 */ /* 0x0001e40000100a00 */
[----:B0-----:R-:W3:Y:S01]  /*31900*/  LDL.LU R16, [R1+0x90] ;  /* 0x0000900001107983 */ /* 0x001ee20000300800 */
[----:B------:R-:W3:Y:S02]  /*31910*/  LDL.LU R17, [R1+0x94] ;  /* 0x0000940001117983 */ /* 0x000ee40000300800 */
[----:B------:R-:W5:Y:S02]  /*31920*/  LDL.LU R18, [R1+0x98] ;  /* 0x0000980001127983 */ /* 0x000f640000300800 */
[----:B------:R-:W5:Y:S01]  /*31930*/  LDL.LU R19, [R1+0x9c] ;  /* 0x00009c0001137983 */ /* 0x000f620000300800 */
[-C--:B----4-:R-:W-:Y:S01]  /*31940*/  HMMA.16816.F32.BF16 R12, R12, R24.reuse, R8 ;  /* 0x000000180c0c723c */ /* 0x090fe20000041808 */
[----:B-----5:R-:W-:Y:S01]  /*31950*/  STL.64 [R1+0x2e50], R18 ;  /* 0x002e501201007387 */ /* 0x020fe20000100a00 */
[----:B---3--:R0:W-:Y:S03]  /*31960*/  STL.64 [R1+0x2e48], R16 ;  /* 0x002e481001007387 */ /* 0x0081e60000100a00 */
[----:B0-----:R-:W3:Y:S01]  /*31970*/  LDL.LU R16, [R1+0xb0] ;  /* 0x0000b00001107983 */ /* 0x001ee20000300800 */
[----:B------:R-:W3:Y:S02]  /*31980*/  LDL.LU R17, [R1+0xb4] ;  /* 0x0000b40001117983 */ /* 0x000ee40000300800 */
[----:B------:R-:W3:Y:S02]  /*31990*/  LDL.LU R18, [R1+0xb8] ;  /* 0x0000b80001127983 */ /* 0x000ee40000300800 */
[----:B------:R-:W3:Y:S01]  /*319a0*/  LDL.LU R19, [R1+0xbc] ;  /* 0x0000bc0001137983 */ /* 0x000ee20000300800 */
[----:B------:R-:W4:Y:S01]  /*319b0*/  LDL.LU.64 R10, [R1+0x2e90] ;  /* 0x002e9000010a7983 */ /* 0x000f220000300a00 */
[----:B------:R-:W4:Y:S11]  /*319c0*/  LDL.LU.64 R8, [R1+0x2e88] ;  /* 0x002e880001087983 */ /* 0x000f360000300a00 */
[----:B------:R0:W-:Y:S02]  /*319d0*/  STL.64 [R1+0x160], R12 ;  /* 0x0001600c01007387 */ /* 0x0001e40000100a00 */
[----:B------:R1:W-:Y:S01]  /*319e0*/  STL.64 [R1+0x168], R14 ;  /* 0x0001680e01007387 */ /* 0x0003e20000100a00 */
[----:B0-----:R-:W5:Y:S01]  /*319f0*/  LDL.LU R12, [R1+0x40] ;  /* 0x00004000010c7983 */ /* 0x001f620000300800 */
[----:B------:R-:W5:Y:S02]  /*31a00*/  LDL.LU R13, [R1+0x44] ;  /* 0x00004400010d7983 */ /* 0x000f640000300800 */
[----:B-1----:R-:W5:Y:S02]  /*31a10*/  LDL.LU R14, [R1+0x48] ;  /* 0x00004800010e7983 */ /* 0x002f640000300800 */
[----:B------:R-:W5:Y:S01]  /*31a20*/  LDL.LU R15, [R1+0x4c] ;  /* 0x00004c00010f7983 */ /* 0x000f620000300800 */
[-C--:B----4-:R-:W-:Y:S01]  /*31a30*/  HMMA.16816.F32.BF16 R8, R8, R24.reuse, R4 ;  /* 0x000000180808723c */ /* 0x090fe20000041804 */
[----:B------:R-:W2:Y:S01]  /*31a40*/  LDL.LU.64 R6, [R1+0x2e80] ;  /* 0x002e800001067983 */ /* 0x000ea20000300a00 */
[----:B------:R-:W2:Y:S11]  /*31a50*/  LDL.LU.64 R4, [R1+0x2e78] ;  /* 0x002e780001047983 */ /* 0x000eb60000300a00 */
[----:B------:R-:W-:Y:S10]  /*31a60*/  @!UPT UIADD3 URZ, URZ, URZ, URZ ;  /* 0x0000003f3f3ff290 */ /* 0x000ff4000fffe03f */
[----:B------:R0:W-:Y:S01]  /*31a70*/  STL.64 [R1+0x140], R8 ;  /* 0x0001400801007387 */ /* 0x0001e20000100a00 */
[----:B------:R1:W-:Y:S02]  /*31a80*/  STL.64 [R1+0x148], R10 ;  /* 0x0001480a01007387 */ /* 0x0003e40000100a00 */
[----:B0-----:R-:W-:Y:S01]  /*31a90*/  IMAD.MOV.U32 R8, RZ, RZ, R28 ;  /* 0x000000ffff087224 */ /* 0x001fe200078e001c */
[----:B------:R-:W-:Y:S01]  /*31aa0*/  MOV R9, R29 ;  /* 0x0000001d00097202 */ /* 0x000fe20000000f00 */
[----:B------:R-:W4:Y:S01]  /*31ab0*/  LDL.LU R28, [R1+0x2e74] ;  /* 0x002e7400011c7983 */ /* 0x000f220000300800 */
[----:B------:R-:W3:Y:S01]  /*31ac0*/  LDL.LU R29, [R1+0x2e70] ;  /* 0x002e7000011d7983 */ /* 0x000ee20000300800 */
[----:B-1----:R-:W-:Y:S01]  /*31ad0*/  MOV R10, R26 ;  /* 0x0000001a000a7202 */ /* 0x002fe20000000f00 */
[----:B------:R-:W-:Y:S01]  /*31ae0*/  IMAD.MOV.U32 R11, RZ, RZ, R27 ;  /* 0x000000ffff0b7224 */ /* 0x000fe200078e001b */
[----:B------:R-:W3:Y:S01]  /*31af0*/  LDL.LU R26, [R1+0x2e6c] ;  /* 0x002e6c00011a7983 */ /* 0x000ee20000300800 */
[----:B------:R-:W3:Y:S01]  /*31b00*/  LDL.LU R27, [R1+0x2e68] ;  /* 0x002e6800011b7983 */ /* 0x000ee20000300800 */
[----:B--2---:R-:W-:Y:S02]  /*31b10*/  HMMA.16816.F32.BF16 R4, R4, R24, R20 ;  /* 0x000000180404723c */ /* 0x004fe40000041814 */
[----:B------:R-:W3:Y:S01]  /*31b20*/  LDL.LU.64 R22, [R1+0x2e60] ;  /* 0x002e600001167983 */ /* 0x000ee20000300a00 */
[----:B------:R-:W3:Y:S11]  /*31b30*/  LDL.LU.64 R20, [R1+0x2e58] ;  /* 0x002e580001147983 */ /* 0x000ef60000300a00 */
[----:B------:R-:W-:Y:S09]  /*31b40*/  @!UPT UIADD3 URZ, URZ, URZ, URZ ;  /* 0x0000003f3f3ff290 */ /* 0x000ff2000fffe03f */
[----:B------:R0:W-:Y:S01]  /*31b50*/  STL.64 [R1+0x110], R4 ;  /* 0x0001100401007387 */ /* 0x0001e20000100a00 */
[----:B------:R1:W-:Y:S03]  /*31b60*/  STL.64 [R1+0x118], R6 ;  /* 0x0001180601007387 */ /* 0x0003e60000100a00 */
[----:B0-----:R-:W2:Y:S01]  /*31b70*/  LDL.LU R4, [R1+0x50] ;  /* 0x0000500001047983 */ /* 0x001ea20000300800 */
[----:B------:R-:W2:Y:S02]  /*31b80*/  LDL.LU R5, [R1+0x54] ;  /* 0x0000540001057983 */ /* 0x000ea40000300800 */
[----:B-1----:R-:W2:Y:S01]  /*31b90*/  LDL.LU R6, [R1+0x58] ;  /* 0x0000580001067983 */ /* 0x002ea20000300800 */
[-C--:B---3--:R-:W-:Y:S01]  /*31ba0*/  HMMA.16816.F32.BF16 R20, R20, R26.reuse, R16 ;  /* 0x0000001a1414723c */ /* 0x088fe20000041810 */
[----:B------:R-:W3:Y:S01]  /*31bb0*/  LDL.LU.64 R18, [R1+0x2e50] ;  /* 0x002e500001127983 */ /* 0x000ee20000300a00 */
[----:B------:R-:W3:Y:S11]  /*31bc0*/  LDL.LU.64 R16, [R1+0x2e48] ;  /* 0x002e480001107983 */ /* 0x000ef60000300a00 */
[----:B------:R-:W-:Y:S10]  /*31bd0*/  @!UPT UIADD3 URZ, URZ, URZ, URZ ;  /* 0x0000003f3f3ff290 */ /* 0x000ff4000fffe03f */
[----:B------:R-:W-:Y:S01]  /*31be0*/  STL.64 [R1+0xf0], R20 ;  /* 0x0000f01401007387 */ /* 0x000fe20000100a00 */
[----:B------:R0:W-:Y:S03]  /*31bf0*/  STL.64 [R1+0xf8], R22 ;  /* 0x0000f81601007387 */ /* 0x0001e60000100a00 */
[----:B0-----:R-:W3:Y:S01]  /*31c00*/  LDL.LU.64 R22, [R1+0x2e40] ;  /* 0x002e400001167983 */ /* 0x001ee20000300a00 */
[----:B------:R-:W3:Y:S01]  /*31c10*/  LDL.LU.64 R20, [R1+0x2e38] ;  /* 0x002e380001147983 */ /* 0x000ee20000300a00 */
[----:B------:R-:W-:Y:S01]  /*31c20*/  MOV R7, R29 ;  /* 0x0000001d00077202 */ /* 0x000fe20000000f00 */
[-C--:B---3--:R-:W-:Y:S01]  /*31c30*/  HMMA.16816.F32.BF16 R20, R20, R26.reuse, R16 ;  /* 0x0000001a1414723c */ /* 0x088fe20000041810 */
[----:B------:R-:W5:Y:S01]  /*31c40*/  LDL.LU.64 R18, [R1+0x2e30] ;  /* 0x002e300001127983 */ /* 0x000f620000300a00 */
[----:B------:R-:W5:Y:S11]  /*31c50*/  LDL.LU.64 R16, [R1+0x2e28] ;  /* 0x002e280001107983 */ /* 0x000f760000300a00 */
[----:B------:R-:W-:Y:S10]  /*31c60*/  @!UPT UIADD3 URZ, URZ, URZ, URZ ;  /* 0x0000003f3f3ff290 */ /* 0x000ff4000fffe03f */
[----:B------:R-:W-:Y:S01]  /*31c70*/  STL.64 [R1+0xd0], R20 ;  /* 0x0000d01401007387 */ /* 0x000fe20000100a00 */
[----:B------:R0:W-:Y:S01]  /*31c80*/  STL [R1+0xd8], R22 ;  /* 0x0000d81601007387 */ /* 0x0001e20000100800 */
[----:B------:R-:W-:Y:S02]  /*31c90*/  MOV R29, R23 ;  /* 0x00000017001d7202 */ /* 0x000fe40000000f00 */
[----:B0-----:R-:W3:Y:S01]  /*31ca0*/  LDL.LU.64 R22, [R1+0x2e20] ;  /* 0x002e200001167983 */ /* 0x001ee20000300a00 */
[-C--:B--2---:R-:W-:Y:S02]  /*31cb0*/  HMMA.16816.F32.BF16 R4, R8, R26.reuse, R4 ;  /* 0x0000001a0804723c */ /* 0x084fe40000041804 */
[----:B------:R-:W-:Y:S11]  /*31cc0*/  STL [R1+0x2d40], R29 ;  /* 0x002d401d01007387 */ /* 0x000ff60000100800 */
[----:B------:R-:W-:Y:S10]  /*31cd0*/  @!UPT UIADD3 URZ, URZ, URZ, URZ ;  /* 0x0000003f3f3ff290 */ /* 0x000ff4000fffe03f */
[----:B------:R-:W-:Y:S01]  /*31ce0*/  STL.64 [R1+0x90], R4 ;  /* 0x0000900401007387 */ /* 0x000fe20000100a00 */
[----:B------:R-:W-:Y:S03]  /*31cf0*/  STL.64 [R1+0x98], R6 ;  /* 0x0000980601007387 */ /* 0x000fe60000100a00 */
[----:B---3--:R-:W0:Y:S01]  /*31d00*/  LDSM.16.MT88.4 R4, [R22+0x22000] ;  /* 0x022000001604783b */ /* 0x008e220000004200 */
[----:B-----5:R-:W-:Y:S07]  /*31d10*/  HMMA.16816.F32.BF16 R8, R16, R26, R12 ;  /* 0x0000001a1008723c */ /* 0x020fee000004180c */
[----:B0-----:R-:W-:Y:S01]  /*31d20*/  IMAD.MOV.U32 R15, RZ, RZ, R4 ;  /* 0x000000ffff0f7224 */ /* 0x001fe200078e0004 */
[----:B------:R-:W-:-:S02]  /*31d30*/  MOV R14, R5 ;  /* 0x00000005000e7202 */ /* 0x000fc40000000f00 */
[----:B------:R-:W-:Y:S01]  /*31d40*/  MOV R13, R6 ;  /* 0x00000006000d7202 */ /* 0x000fe20000000f00 */
[----:B------:R-:W-:Y:S02]  /*31d50*/  IMAD.MOV.U32 R12, RZ, RZ, R7 ;  /* 0x000000ffff0c7224 */ /* 0x000fe400078e0007 */
[----:B------:R-:W0:Y:S10]  /*31d60*/  LDSM.16.MT88.4 R4, [R22+0x22080] ;  /* 0x022080001604783b */ /* 0x000e340000004200 */
[----:B------:R-:W-:Y:S01]  /*31d70*/  STL.64 [R1+0x50], R8 ;  /* 0x0000500801007387 */ /* 0x000fe20000100a00 */
[----:B0-----:R-:W-:-:S02]  /*31d80*/  MOV R19, R4 ;  /* 0x0000000400137202 */ /* 0x001fc40000000f00 */
[----:B------:R-:W-:Y:S01]  /*31d90*/  MOV R18, R5 ;  /* 0x0000000500127202 */ /* 0x000fe20000000f00 */
[----:B------:R-:W-:Y:S01]  /*31da0*/  IMAD.MOV.U32 R17, RZ, RZ, R6 ;  /* 0x000000ffff117224 */ /* 0x000fe200078e0006 */
[----:B------:R-:W-:Y:S02]  /*31db0*/  MOV R16, R7 ;  /* 0x0000000700107202 */ /* 0x000fe40000000f00 */
[----:B------:R-:W0:Y:S04]  /*31dc0*/  LDSM.16.MT88.4 R4, [R22+0x22100] ;  /* 0x022100001604783b */ /* 0x000e280000004200 */
[----:B------:R0:W-:Y:S02]  /*31dd0*/  STL.64 [R1+0x58], R10 ;  /* 0x0000580a01007387 */ /* 0x0001e40000100a00 */
[----:B0-----:R-:W-:Y:S01]  /*31de0*/  MOV R11, R4 ;  /* 0x00000004000b7202 */ /* 0x001fe20000000f00 */
[----:B------:R-:W-:Y:S01]  /*31df0*/  IMAD.MOV.U32 R10, RZ, RZ, R5 ;  /* 0x000000ffff0a7224 */ /* 0x000fe200078e0005 */
[----:B------:R-:W-:-:S02]  /*31e00*/  MOV R9, R6 ;  /* 0x0000000600097202 */ /* 0x000fc40000000f00 */
[----:B------:R-:W-:Y:S02]  /*31e10*/  MOV R8, R7 ;  /* 0x0000000700087202 */ /* 0x000fe40000000f00 */
[----:B------:R-:W0:Y:S02]  /*31e20*/  LDSM.16.MT88.4 R4, [R22+0x22180] ;  /* 0x022180001604783b */ /* 0x000e240000004200 */
[----:B0-----:R-:W-:Y:S01]  /*31e30*/  IMAD.MOV.U32 R24, RZ, RZ, R4 ;  /* 0x000000ffff187224 */ /* 0x001fe200078e0004 */
[----:B------:R-:W-:Y:S02]  /*31e40*/  MOV R22, R5 ;  /* 0x0000000500167202 */ /* 0x000fe40000000f00 */
[----:B------:R-:W-:Y:S01]  /*31e50*/  MOV R21, R6 ;  /* 0x0000000600157202 */ /* 0x000fe20000000f00 */
[----:B------:R-:W-:Y:S02]  /*31e60*/  IMAD.MOV.U32 R20, RZ, RZ, R7 ;  /* 0x000000ffff147224 */ /* 0x000fe400078e0007 */
[----:B------:R-:W0:Y:S04]  /*31e70*/  LDSM.16.MT88.4 R4, [R23+0x22000] ;  /* 0x022000001704783b */ /* 0x000e280000004200 */
[----:B0-----:R0:W-:Y:S01]  /*31e80*/  STL.64 [R1+0x2da8], R6 ;  /* 0x002da80601007387 */ /* 0x0011e20000100a00 */
[----:B------:R1:W-:Y:S02]  /*31e90*/  STL.64 [R1+0x2da0], R4 ;  /* 0x002da00401007387 */ /* 0x0003e40000100a00 */
[----:B0-----:R-:W-:Y:S01]  /*31ea0*/  IMAD.MOV.U32 R6, RZ, RZ, R21 ;  /* 0x000000ffff067224 */ /* 0x001fe200078e0015 */
[----:B------:R-:W-:-:S02]  /*31eb0*/  MOV R7, R20 ;  /* 0x0000001400077202 */ /* 0x000fc40000000f00 */
[----:B-1----:R-:W-:Y:S02]  /*31ec0*/  MOV R4, R24 ;  /* 0x0000001800047202 */ /* 0x002fe40000000f00 */
[----:B------:R-:W-:Y:S01]  /*31ed0*/  MOV R5, R22 ;  /* 0x0000001600057202 */ /* 0x000fe20000000f00 */
[----:B------:R0:W-:Y:S04]  /*31ee0*/  STL.64 [R1+0x2dc8], R6 ;  /* 0x002dc80601007387 */ /* 0x0001e80000100a00 */
[----:B------:R1:W-:Y:S01]  /*31ef0*/  STL.64 [R1+0x2dc0], R4 ;  /* 0x002dc00401007387 */ /* 0x0003e20000100a00 */
[----:B0-----:R-:W-:Y:S02]  /*31f00*/  MOV R6, R9 ;  /* 0x0000000900067202 */ /* 0x001fe40000000f00 */
[----:B-1----:R-:W-:Y:S01]  /*31f10*/  MOV R4, R11 ;  /* 0x0000000b00047202 */ /* 0x002fe20000000f00 */
[----:B------:R-:W-:Y:S01]  /*31f20*/  IMAD.MOV.U32 R5, RZ, RZ, R10 ;  /* 0x000000ffff057224 */ /* 0x000fe200078e000a */
[----:B------:R-:W-:-:S02]  /*31f30*/  MOV R7, R8 ;  /* 0x0000000800077202 */ /* 0x000fc40000000f00 */
[----:B------:R-:W0:Y:S04]  /*31f40*/  LDSM.16.MT88.4 R8, [R23+0x22080] ;  /* 0x022080001708783b */ /* 0x000e280000004200 */
[----:B------:R-:W-:Y:S01]  /*31f50*/  STL.64 [R1+0x2de8], R6 ;  /* 0x002de80601007387 */ /* 0x000fe20000100a00 */
[----:B------:R-:W-:Y:S03]  /*31f60*/  STL.64 [R1+0x2de0], R4 ;  /* 0x002de00401007387 */ /* 0x000fe60000100a00 */
[----:B0-----:R-:W-:Y:S01]  /*31f70*/  STL.64 [R1+0x2d98], R10 ;  /* 0x002d980a01007387 */ /* 0x001fe20000100a00 */
[----:B------:R0:W-:Y:S03]  /*31f80*/  STL.64 [R1+0x2d90], R8 ;  /* 0x002d900801007387 */ /* 0x0001e60000100a00 */
[----:B0-----:R-:W2:Y:S01]  /*31f90*/  LDL.LU R8, [R1+0xc0] ;  /* 0x0000c00001087983 */ /* 0x001ea20000300800 */
[----:B------:R-:W2:Y:S02]  /*31fa0*/  LDL.LU R9, [R1+0xc4] ;  /* 0x0000c40001097983 */ /* 0x000ea40000300800 */
[----:B------:R-:W3:Y:S02]  /*31fb0*/  LDL.LU R10, [R1+0xc8] ;  /* 0x0000c800010a7983 */ /* 0x000ee40000300800 */
[----:B------:R-:W3:Y:S01]  /*31fc0*/  LDL.LU R11, [R1+0xcc] ;  /* 0x0000cc00010b7983 */ /* 0x000ee20000300800 */
[----:B------:R-:W-:Y:S01]  /*31fd0*/  MOV R6, R17 ;  /* 0x0000001100067202 */ /* 0x000fe20000000f00 */
[----:B------:R-:W-:-:S02]  /*31fe0*/  IMAD.MOV.U32 R7, RZ, RZ, R16 ;  /* 0x000000ffff077224 */ /* 0x000fc400078e0010 */
[----:B------:R-:W-:Y:S01]  /*31ff0*/  IMAD.MOV.U32 R4, RZ, RZ, R19 ;  /* 0x000000ffff047224 */ /* 0x000fe200078e0013 */
[----:B------:R-:W-:Y:S02]  /*32000*/  MOV R5, R18 ;  /* 0x0000001200057202 */ /* 0x000fe40000000f00 */
[----:B------:R-:W-:Y:S04]  /*32010*/  LDSM.16.MT88.4 R16, [R23+0x22180] ;  /* 0x022180001710783b */ /* 0x000fe80000004200 */
[----:B------:R-:W-:Y:S01]  /*32020*/  STL.64 [R1+0x2e08], R6 ;  /* 0x002e080601007387 */ /* 0x000fe20000100a00 */
[----:B------:R-:W-:Y:S03]  /*32030*/  STL.64 [R1+0x2e00], R4 ;  /* 0x002e000401007387 */ /* 0x000fe60000100a00 */
        /* <DEDUP_REMOVED lines=17> */
[----:B------:R-:W3:Y:S01]  /*32150*/  LDL.LU R11, [R1+0x12c] ;  /* 0x00012c00010b7983 */ /* 0x000ee20000300800 */
[----:B------:R-:W-:-:S02]  /*32160*/  MOV R4, R15 ;  /* 0x0000000f00047202 */ /* 0x000fc40000000f00 */
[----:B------:R-:W-:Y:S01]  /*32170*/  MOV R5, R14 ;  /* 0x0000000e00057202 */ /* 0x000fe20000000f00 */
[----:B------:R-:W-:Y:S01]  /*32180*/  IMAD.MOV.U32 R6, RZ, RZ, R13 ;  /* 0x000000ffff067224 */ /* 0x000fe200078e000d */
[----:B------:R-:W-:Y:S02]  /*32190*/  MOV R7, R12 ;  /* 0x0000000c00077202 */ /* 0x000fe40000000f00 */
[----:B------:R-:W0:Y:S02]  /*321a0*/  LDSM.16.MT88.4 R12, [R23+0x22100] ;  /* 0x02210000170c783b */ /* 0x000e240000004200 */
[----:B----4-:R-:W1:Y:S02]  /*321b0*/  LDSM.16.MT88.4 R20, [R28+0x22000] ;  /* 0x022000001c14783b */ /* 0x010e640000004200 */
[----:B---3--:R-:W-:Y:S02]  /*321c0*/  STL.64 [R1+0x2e18], R10 ;  /* 0x002e180a01007387 */ /* 0x008fe40000100a00 */
        /* <DEDUP_REMOVED lines=57> */
[----:B0-----:R-:W1:Y:S01]  /*32560*/  LDL.LU R4, [R1+0x60] ;  /* 0x0000600001047983 */ /* 0x001e620000300800 */
[----:B------:R-:W1:Y:S02]  /*32570*/  LDL.LU R5, [R1+0x64] ;  /* 0x0000640001057983 */ /* 0x000e640000300800 */
[----:B--2---:R-:W1:Y:S02]  /*32580*/  LDL.LU R6, [R1+0x68] ;  /* 0x0000680001067983 */ /* 0x004e640000300800 */
[----:B------:R-:W-:Y:S02]  /*32590*/  IMAD.MOV.U32 R7, RZ, RZ, R2 ;  /* 0x000000ffff077224 */ /* 0x000fe400078e0002 */
[----:B------:R-:W2:Y:S01]  /*325a0*/  LDL.LU R2, [R1+0x2d88] ;  /* 0x002d880001027983 */ /* 0x000ea20000300800 */
[-C--:B---3--:R-:W-:Y:S03]  /*325b0*/  HMMA.16816.F32.BF16 R8, R8, R26.reuse, R12 ;  /* 0x0000001a0808723c */ /* 0x088fe6000004180c */
[----:B------:R-:W4:Y:S01]  /*325c0*/  LDL.LU.64 R14, [R1+0x2d80] ;  /* 0x002d8000010e7983 */ /* 0x000f220000300a00 */
[----:B------:R-:W4:Y:S11]  /*325d0*/  LDL.LU.64 R12, [R1+0x2d78] ;  /* 0x002d7800010c7983 */ /* 0x000f360000300a00 */
[----:B------:R-:W-:Y:S08]  /*325e0*/  @!UPT UIADD3 URZ, URZ, URZ, URZ ;  /* 0x0000003f3f3ff290 */ /* 0x000ff0000fffe03f */
[----:B------:R0:W-:Y:S01]  /*325f0*/  STL.64 [R1+0xe0], R8 ;  /* 0x0000e00801007387 */ /* 0x0001e20000100a00 */
[----:B------:R3:W-:Y:S03]  /*32600*/  STL.64 [R1+0xe8], R10 ;  /* 0x0000e80a01007387 */ /* 0x0007e60000100a00 */
[----:B0-----:R-:W5:Y:S01]  /*32610*/  LDL.LU R8, [R1+0x70] ;  /* 0x0000700001087983 */ /* 0x001f620000300800 */
[----:B------:R-:W5:Y:S01]  /*32620*/  LDL.LU R9, [R1+0x74] ;  /* 0x0000740001097983 */ /* 0x000f620000300800 */
[----:B---3--:R-:W-:Y:S02]  /*32630*/  MOV R10, R0 ;  /* 0x00000000000a7202 */ /* 0x008fe40000000f00 */
[----:B------:R-:W3:Y:S01]  /*32640*/  LDL.LU R0, [R1+0x2d70] ;  /* 0x002d700001007983 */ /* 0x000ee20000300800 */
[-C--:B----4-:R-:W-:Y:S03]  /*32650*/  HMMA.16816.F32.BF16 R12, R12, R26.reuse, R16 ;  /* 0x0000001a0c0c723c */ /* 0x090fe60000041810 */
[----:B------:R-:W5:Y:S01]  /*32660*/  LDL.LU.64 R18, [R1+0x2d68] ;  /* 0x002d680001127983 */ /* 0x000f620000300a00 */
[----:B------:R-:W5:Y:S01]  /*32670*/  LDL.LU.64 R16, [R1+0x2d60] ;  /* 0x002d600001107983 */ /* 0x000f620000300a00 */
[----:B------:R-:W-:Y:S11]  /*32680*/  MOV R11, R3 ;  /* 0x00000003000b7202 */ /* 0x000ff60000000f00 */
[----:B------:R-:W-:Y:S07]  /*32690*/  @!UPT UIADD3 URZ, URZ, URZ, URZ ;  /* 0x0000003f3f3ff290 */ /* 0x000fee000fffe03f */
[----:B------:R-:W-:Y:S01]  /*326a0*/  STL.64 [R1+0xc0], R12 ;  /* 0x0000c00c01007387 */ /* 0x000fe20000100a00 */
[----:B------:R-:W-:Y:S01]  /*326b0*/  STL.64 [R1+0xc8], R14 ;  /* 0x0000c80e01007387 */ /* 0x000fe20000100a00 */
[-C--:B-1----:R-:W-:Y:S01]  /*326c0*/  HMMA.16816.F32.BF16 R4, R20, R26.reuse, R4 ;  /* 0x0000001a1404723c */ /* 0x082fe20000041804 */
[----:B--2---:R-:W-:Y:S01]  /*326d0*/  LDSM.16.MT88.4 R20, [R2+0x24080] ;  /* 0x024080000214783b */ /* 0x004fe20000004200 */
[----:B------:R-:W-:Y:S06]  /*326e0*/  LDSM.16.MT88.4 R12, [R28+0x22100] ;  /* 0x022100001c0c783b */ /* 0x000fec0000004200 */
[----:B-----5:R-:W-:Y:S01]  /*326f0*/  HMMA.16816.F32.BF16 R8, R16, R26, R8 ;  /* 0x0000001a1008723c */ /* 0x020fe20000041808 */
[----:B------:R-:W-:Y:S11]  /*32700*/  LDSM.16.MT88.4 R16, [R28+0x22080] ;  /* 0x022080001c10783b */ /* 0x000ff60000004200 */
[----:B------:R-:W-:Y:S11]  /*32710*/  @!UPT UIADD3 URZ, URZ, URZ, URZ ;  /* 0x0000003f3f3ff290 */ /* 0x000ff6000fffe03f */
[----:B------:R-:W-:Y:S01]  /*32720*/  @!UPT UIADD3 URZ, URZ, URZ, URZ ;  /* 0x0000003f3f3ff290 */ /* 0x000fe2000fffe03f */
[----:B------:R-:W-:Y:S01]  /*32730*/  MOV R24, R11 ;  /* 0x0000000b00187202 */ /* 0x000fe20000000f00 */
[----:B------:R-:W-:Y:S01]  /*32740*/  IMAD.MOV.U32 R25, RZ, RZ, R10 ;  /* 0x000000ffff197224 */ /* 0x000fe200078e000a */
[----:B------:R-:W-:Y:S03]  /*32750*/  STL.64 [R1+0xb0], R8 ;  /* 0x0000b00801007387 */ /* 0x000fe60000100a00 */
[----:B------:R-:W-:Y:S02]  /*32760*/  STL [R1+0x2d48], R24 ;  /* 0x002d481801007387 */ /* 0x000fe40000100800 */
[----:B------:R-:W0:Y:S01]  /*32770*/  LDSM.16.MT88.4 R8, [R28+0x22180] ;  /* 0x022180001c08783b */ /* 0x000e220000004200 */
[----:B------:R1:W-:Y:S04]  /*32780*/  STL [R1+0x2cc8], R25 ;  /* 0x002cc81901007387 */ /* 0x0003e80000100800 */
[----:B-1----:R-:W2:Y:S01]  /*32790*/  LDL R25, [R1+0xbfc] ;  /* 0x000bfc0001197983 */ /* 0x002ea20000100800 */
[----:B------:R-:W-:Y:S02]  /*327a0*/  STL.64 [R1+0x80], R4 ;  /* 0x0000800401007387 */ /* 0x000fe40000100a00 */
[----:B------:R-:W-:Y:S02]  /*327b0*/  STL.64 [R1+0x88], R6 ;  /* 0x0000880601007387 */ /* 0x000fe40000100a00 */
[----:B---3--:R-:W1:Y:S04]  /*327c0*/  LDSM.16.M88.4 R4, [R0+0x40200] ;  /* 0x040200000004783b */ /* 0x008e680000000200 */
[----:B0-----:R-:W-:Y:S01]  /*327d0*/  STL [R1+0x2d5c], R8 ;  /* 0x002d5c0801007387 */ /* 0x001fe20000100800 */
[----:B------:R-:W-:Y:S02]  /*327e0*/  STL [R1+0x2d58], R9 ;  /* 0x002d580901007387 */ /* 0x000fe40000100800 */
[----:B------:R-:W-:Y:S02]  /*327f0*/  STL [R1+0x2d54], R10 ;  /* 0x002d540a01007387 */ /* 0x000fe40000100800 */
[----:B------:R-:W-:Y:S02]  /*32800*/  STL [R1+0x2d50], R11 ;  /* 0x002d500b01007387 */ /* 0x000fe40000100800 */
[----:B------:R-:W0:Y:S04]  /*32810*/  LDSM.16.MT88.4 R8, [R2+0x24000] ;  /* 0x024000000208783b */ /* 0x000e280000004200 */
[----:B------:R3:W-:Y:S01]  /*32820*/  STL [R1+0x2d4c], R28 ;  /* 0x002d4c1c01007387 */ /* 0x0007e20000100800 */
[----:B------:R-:W-:-:S02]  /*32830*/  MOV R24, R22 ;  /* 0x0000001600187202 */ /* 0x000fc40000000f00 */
[----:B------:R-:W-:Y:S01]  /*32840*/  MOV R29, R23 ;  /* 0x00000017001d7202 */ /* 0x000fe20000000f00 */
[----:B-1----:R-:W-:Y:S01]  /*32850*/  STL [R1+0x2bdc], R6 ;  /* 0x002bdc0601007387 */ /* 0x002fe20000100800 */
[----:B---3--:R-:W-:-:S03]  /*32860*/  IMAD.MOV.U32 R28, RZ, RZ, R21 ;  /* 0x000000ffff1c7224 */ /* 0x008fc600078e0015 */
[----:B0-----:R-:W-:Y:S01]  /*32870*/  STL.64 [R1+0x30], R8 ;  /* 0x0000300801007387 */ /* 0x001fe20000100a00 */
[----:B------:R0:W-:Y:S02]  /*32880*/  STL.64 [R1+0x38], R10 ;  /* 0x0000380a01007387 */ /* 0x0001e40000100a00 */
[----:B0-----:R-:W-:Y:S02]  /*32890*/  MOV R11, R20 ;  /* 0x00000014000b7202 */ /* 0x001fe40000000f00 */
[----:B------:R-:W0:Y:S04]  /*328a0*/  LDSM.16.MT88.4 R20, [R2+0x24100] ;  /* 0x024100000214783b */ /* 0x000e280000004200 */
[----:B------:R-:W-:Y:S01]  /*328b0*/  STL [R1+0x2bd8], R7 ;  /* 0x002bd80701007387 */ /* 0x000fe20000100800 */
[----:B0-----:R-:W-:Y:S01]  /*328c0*/  IMAD.MOV.U32 R8, RZ, RZ, R21 ;  /* 0x000000ffff087224 */ /* 0x001fe200078e0015 */
[----:B------:R-:W-:-:S02]  /*328d0*/  MOV R9, R22 ;  /* 0x0000001600097202 */ /* 0x000fc40000000f00 */
[----:B------:R-:W-:Y:S01]  /*328e0*/  STL [R1+0x10], R20 ;  /* 0x0000101401007387 */ /* 0x000fe20000100800 */
[----:B------:R-:W-:Y:S02]  /*328f0*/  MOV R10, R23 ;  /* 0x00000017000a7202 */ /* 0x000fe40000000f00 */
[----:B------:R-:W0:Y:S04]  /*32900*/  LDSM.16.MT88.4 R20, [R2+0x24180] ;  /* 0x024180000214783b */ /* 0x000e280000004200 */
[----:B0-----:R-:W-:Y:S01]  /*32910*/  IMAD.MOV.U32 R7, RZ, RZ, R20 ;  /* 0x000000ffff077224 */ /* 0x001fe200078e0014 */
[----:B------:R-:W-:Y:S02]  /*32920*/  MOV R6, R21 ;  /* 0x0000001500067202 */ /* 0x000fe40000000f00 */
[----:B------:R-:W-:Y:S01]  /*32930*/  MOV R3, R22 ;  /* 0x0000001600037202 */ /* 0x000fe20000000f00 */
[----:B------:R-:W-:-:S02]  /*32940*/  IMAD.MOV.U32 R0, RZ, RZ, R23 ;  /* 0x000000ffff007224 */ /* 0x000fc400078e0017 */
[----:B------:R-:W-:Y:S01]  /*32950*/  STL.64 [R1+0x2d38], R6 ;  /* 0x002d380601007387 */ /* 0x000fe20000100a00 */
[----:B------:R0:W-:Y:S03]  /*32960*/  STL.64 [R1+0x2d30], R4 ;  /* 0x002d300401007387 */ /* 0x0001e60000100a00 */
[----:B0-----:R-:W3:Y:S01]  /*32970*/  LDL.LU R4, [R1+0x140] ;  /* 0x0001400001047983 */ /* 0x001ee20000300800 */
[----:B------:R-:W3:Y:S02]  /*32980*/  LDL.LU R5, [R1+0x144] ;  /* 0x0001440001057983 */ /* 0x000ee40000300800 */
[----:B------:R-:W3:Y:S02]  /*32990*/  LDL.LU R6, [R1+0x148] ;  /* 0x0001480001067983 */ /* 0x000ee40000300800 */
[----:B------:R-:W3:Y:S01]  /*329a0*/  LDL.LU R7, [R1+0x14c] ;  /* 0x00014c0001077983 */ /* 0x000ee20000300800 */
[----:B--2---:R-:W0:Y:S04]  /*329b0*/  LDSM.16.MT88.4 R20, [R25+0x24000] ;  /* 0x024000001914783b */ /* 0x004e280000004200 */
[----:B0-----:R-:W-:Y:S01]  /*329c0*/  STL.64 [R1+0x2cd8], R22 ;  /* 0x002cd81601007387 */ /* 0x001fe20000100a00 */
[----:B------:R0:W-:Y:S03]  /*329d0*/  STL.64 [R1+0x2cd0], R20 ;  /* 0x002cd01401007387 */ /* 0x0001e60000100a00 */
[----:B0-----:R-:W2:Y:S01]  /*329e0*/  LDL.LU R20, [R1+0x160] ;  /* 0x0001600001147983 */ /* 0x001ea20000300800 */
[----:B------:R-:W2:Y:S02]  /*329f0*/  LDL.LU R21, [R1+0x164] ;  /* 0x0001640001157983 */ /* 0x000ea40000300800 */
[----:B------:R-:W2:Y:S02]  /*32a00*/  LDL.LU R22, [R1+0x168] ;  /* 0x0001680001167983 */ /* 0x000ea40000300800 */
[----:B------:R-:W2:Y:S01]  /*32a10*/  LDL.LU R23, [R1+0x16c] ;  /* 0x00016c0001177983 */ /* 0x000ea20000300800 */
[-C--:B---3--:R-:W-:Y:S08]  /*32a20*/  HMMA.16816.F32.BF16 R4, R12, R26.reuse, R4 ;  /* 0x0000001a0c04723c */ /* 0x088ff00000041804 */
[----:B--2---:R-:W-:Y:S01]  /*32a30*/  HMMA.16816.F32.BF16 R16, R16, R26, R20 ;  /* 0x0000001a1010723c */ /* 0x004fe20000041814 */
[----:B------:R-:W2:Y:S11]  /*32a40*/  LDL.LU R20, [R1+0x50] ;  /* 0x0000500001147983 */ /* 0x000eb60000300800 */
[----:B------:R-:W-:Y:S11]  /*32a50*/  @!UPT UIADD3 URZ, URZ, URZ, URZ ;  /* 0x0000003f3f3ff290 */ /* 0x000ff6000fffe03f */
[----:B------:R0:W-:Y:S01]  /*32a60*/  STL.64 [R1+0x70], R16 ;  /* 0x0000701001007387 */ /* 0x0001e20000100a00 */
[----:B------:R1:W-:Y:S02]  /*32a70*/  STL.64 [R1+0x78], R18 ;  /* 0x0000781201007387 */ /* 0x0003e40000100a00 */
[----:B------:R3:W-:Y:S02]  /*32a80*/  STL.64 [R1+0x160], R4 ;  /* 0x0001600401007387 */ /* 0x0007e40000100a00 */
[----:B------:R4:W-:Y:S01]  /*32a90*/  STL.64 [R1+0x168], R6 ;  /* 0x0001680601007387 */ /* 0x0009e20000100a00 */
[----:B------:R-:W2:Y:S01]  /*32aa0*/  LDL.LU R21, [R1+0x54] ;  /* 0x0000540001157983 */ /* 0x000ea20000300800 */
[----:B------:R-:W5:Y:S02]  /*32ab0*/  LDL.LU R22, [R1+0x58] ;  /* 0x0000580001167983 */ /* 0x000f640000300800 */
[----:B------:R-:W5:Y:S01]  /*32ac0*/  LDL.LU R23, [R1+0x5c] ;  /* 0x00005c0001177983 */ /* 0x000f620000300800 */
[----:B0-----:R-:W2:Y:S01]  /*32ad0*/  LDL.LU R16, [R1+0x30] ;  /* 0x0000300001107983 */ /* 0x001ea20000300800 */
[----:B------:R-:W2:Y:S02]  /*32ae0*/  LDL.LU R17, [R1+0x34] ;  /* 0x0000340001117983 */ /* 0x000ea40000300800 */
[----:B-1----:R-:W2:Y:S02]  /*32af0*/  LDL.LU R18, [R1+0x38] ;  /* 0x0000380001127983 */ /* 0x002ea40000300800 */
[----:B------:R-:W2:Y:S01]  /*32b00*/  LDL.LU R19, [R1+0x3c] ;  /* 0x00003c0001137983 */ /* 0x000ea20000300800 */
[----:B---3--:R-:W3:Y:S01]  /*32b10*/  LDL.LU R4, [R1+0x110] ;  /* 0x0001100001047983 */ /* 0x008ee20000300800 */
[----:B------:R-:W3:Y:S02]  /*32b20*/  LDL.LU R5, [R1+0x114] ;  /* 0x0001140001057983 */ /* 0x000ee40000300800 */
[----:B----4-:R-:W3:Y:S02]  /*32b30*/  LDL.LU R6, [R1+0x118] ;  /* 0x0001180001067983 */ /* 0x010ee40000300800 */
[----:B------:R-:W3:Y:S01]  /*32b40*/  LDL.LU R7, [R1+0x11c] ;  /* 0x00011c0001077983 */ /* 0x000ee20000300800 */
[----:B-----5:R-:W-:Y:S01]  /*32b50*/  STL.64 [R1+0x2ce8], R22 ;  /* 0x002ce81601007387 */ /* 0x020fe20000100a00 */
[----:B--2---:R0:W-:Y:S03]  /*32b60*/  STL.64 [R1+0x2ce0], R20 ;  /* 0x002ce01401007387 */ /* 0x0041e60000100a00 */
[----:B0-----:R-:W2:Y:S01]  /*32b70*/  LDL.LU R20, [R1+0x10] ;  /* 0x0000100001147983 */ /* 0x001ea20000300800 */
[----:B------:R-:W-:Y:S01]  /*32b80*/  MOV R22, R9 ;  /* 0x0000000900167202 */ /* 0x000fe20000000f00 */
[----:B------:R-:W-:Y:S01]  /*32b90*/  IMAD.MOV.U32 R23, RZ, RZ, R10 ;  /* 0x000000ffff177224 */ /* 0x000fe200078e000a */
[----:B------:R-:W-:-:S02]  /*32ba0*/  MOV R21, R8 ;  /* 0x0000000800157202 */ /* 0x000fc40000000f00 */
[----:B------:R-:W3:Y:S01]  /*32bb0*/  LDL.LU R8, [R1+0x2d5c] ;  /* 0x002d5c0001087983 */ /* 0x000ee20000300800 */
[----:B------:R-:W3:Y:S02]  /*32bc0*/  LDL.LU R9, [R1+0x2d58] ;  /* 0x002d580001097983 */ /* 0x000ee40000300800 */
[----:B------:R-:W3:Y:S02]  /*32bd0*/  LDL.LU R10, [R1+0x2d54] ;  /* 0x002d5400010a7983 */ /* 0x000ee40000300800 */
[----:B------:R0:W-:Y:S02]  /*32be0*/  STL.64 [R1+0x2d08], R22 ;  /* 0x002d081601007387 */ /* 0x0001e40000100a00 */
[----:B0-----:R-:W-:Y:S01]  /*32bf0*/  IMAD.MOV.U32 R22, RZ, RZ, R24 ;  /* 0x000000ffff167224 */ /* 0x001fe200078e0018 */
[----:B------:R-:W-:Y:S01]  /*32c00*/  MOV R23, R29 ;  /* 0x0000001d00177202 */ /* 0x000fe20000000f00 */
[----:B--2---:R0:W-:Y:S02]  /*32c10*/  STL.64 [R1+0x2d00], R20 ;  /* 0x002d001401007387 */ /* 0x0041e40000100a00 */
[----:B0-----:R-:W-:-:S02]  /*32c20*/  MOV R20, R11 ;  /* 0x0000000b00147202 */ /* 0x001fc40000000f00 */
[----:B------:R-:W-:Y:S01]  /*32c30*/  MOV R21, R28 ;  /* 0x0000001c00157202 */ /* 0x000fe20000000f00 */
[----:B------:R-:W3:Y:S01]  /*32c40*/  LDL.LU R11, [R1+0x2d50] ;  /* 0x002d5000010b7983 */ /* 0x000ee20000300800 */
[----:B------:R-:W2:Y:S02]  /*32c50*/  LDL.LU R28, [R1+0x2d4c] ;  /* 0x002d4c00011c7983 */ /* 0x000ea40000300800 */
[----:B------:R-:W4:Y:S02]  /*32c60*/  LDL.LU R24, [R1+0x2d48] ;  /* 0x002d480001187983 */ /* 0x000f240000300800 */
[----:B------:R-:W5:Y:S01]  /*32c70*/  LDL.LU R29, [R1+0x2d44] ;  /* 0x002d4400011d7983 */ /* 0x000f620000300800 */
[----:B------:R-:W-:Y:S01]  /*32c80*/  STL.64 [R1+0x2d28], R22 ;  /* 0x002d281601007387 */ /* 0x000fe20000100a00 */
[----:B------:R0:W-:Y:S03]  /*32c90*/  STL.64 [R1+0x2d20], R20 ;  /* 0x002d201401007387 */ /* 0x0001e60000100a00 */
[----:B0-----:R-:W2:Y:S01]  /*32ca0*/  LDL.LU R20, [R1+0xf0] ;  /* 0x0000f00001147983 */ /* 0x001ea20000300800 */
[----:B------:R-:W2:Y:S02]  /*32cb0*/  LDL.LU R21, [R1+0xf4] ;  /* 0x0000f40001157983 */ /* 0x000ea40000300800 */
[----:B------:R-:W2:Y:S02]  /*32cc0*/  LDL.LU R22, [R1+0xf8] ;  /* 0x0000f80001167983 */ /* 0x000ea40000300800 */
[----:B------:R-:W2:Y:S01]  /*32cd0*/  LDL.LU R23, [R1+0xfc] ;  /* 0x0000fc0001177983 */ /* 0x000ea20000300800 */
[----:B------:R-:W2:Y:S01]  /*32ce0*/  LDL.LU R12, [R1+0x40] ;  /* 0x00004000010c7983 */ /* 0x000ea20000300800 */
[----:B------:R-:W2:Y:S02]  /*32cf0*/  LDL.LU R13, [R1+0x44] ;  /* 0x00004400010d7983 */ /* 0x000ea40000300800 */
[----:B------:R-:W2:Y:S01]  /*32d00*/  LDL.LU R14, [R1+0x48] ;  /* 0x00004800010e7983 */ /* 0x000ea20000300800 */
[----:B-----5:R-:W-:-:S02]  /*32d10*/  MOV R15, R29 ;  /* 0x0000001d000f7202 */ /* 0x020fc40000000f00 */
[----:B------:R-:W5:Y:S04]  /*32d20*/  LDL.LU R29, [R1+0x2d40] ;  /* 0x002d4000011d7983 */ /* 0x000f680000300800 */
[----:B--2---:R-:W-:Y:S01]  /*32d30*/  STL.64 [R1+0x2cf8], R14 ;  /* 0x002cf80e01007387 */ /* 0x004fe20000100a00 */
[----:B------:R0:W-:Y:S03]  /*32d40*/  STL.64 [R1+0x2cf0], R12 ;  /* 0x002cf00c01007387 */ /* 0x0001e60000100a00 */
[----:B0-----:R-:W2:Y:S01]  /*32d50*/  LDL.LU R12, [R1+0x90] ;  /* 0x00009000010c7983 */ /* 0x001ea20000300800 */
[----:B------:R-:W2:Y:S02]  /*32d60*/  LDL.LU R13, [R1+0x94] ;  /* 0x00009400010d7983 */ /* 0x000ea40000300800 */
[----:B------:R-:W2:Y:S02]  /*32d70*/  LDL.LU R14, [R1+0x98] ;  /* 0x00009800010e7983 */ /* 0x000ea40000300800 */
[----:B------:R-:W2:Y:S01]  /*32d80*/  LDL.LU R15, [R1+0x9c] ;  /* 0x00009c00010f7983 */ /* 0x000ea20000300800 */
[----:B---3--:R-:W-:Y:S01]  /*32d90*/  HMMA.16816.F32.BF16 R8, R8, R26, R4 ;  /* 0x0000001a0808723c */ /* 0x008fe20000041804 */
[----:B--2---:R-:W-:Y:S01]  /*32da0*/  STL.64 [R1+0x2d18], R14 ;  /* 0x002d180e01007387 */ /* 0x004fe20000100a00 */
[----:B------:R0:W-:Y:S03]  /*32db0*/  STL.64 [R1+0x2d10], R12 ;  /* 0x002d100c01007387 */ /* 0x0001e60000100a00 */
[----:B0-----:R-:W2:Y:S01]  /*32dc0*/  LDL.LU R12, [R1+0xd0] ;  /* 0x0000d000010c7983 */ /* 0x001ea20000300800 */
[----:B------:R-:W2:Y:S02]  /*32dd0*/  LDL.LU R13, [R1+0xd4] ;  /* 0x0000d400010d7983 */ /* 0x000ea40000300800 */
[----:B------:R-:W2:Y:S02]  /*32de0*/  LDL.LU R14, [R1+0xd8] ;  /* 0x0000d800010e7983 */ /* 0x000ea40000300800 */
[----:B------:R-:W3:Y:S01]  /*32df0*/  LDL.LU.64 R6, [R1+0x2d38] ;  /* 0x002d380001067983 */ /* 0x000ee20000300a00 */
[----:B------:R-:W2:Y:S11]  /*32e00*/  LDL.LU.64 R4, [R1+0x2d30] ;  /* 0x002d300001047983 */ /* 0x000eb60000300a00 */
[----:B------:R-:W-:Y:S01]  /*32e10*/  @!UPT UIADD3 URZ, URZ, URZ, URZ ;  /* 0x0000003f3f3ff290 */ /* 0x000fe2000fffe03f */
[----:B------:R-:W-:Y:S02]  /*32e20*/  STL.64 [R1+0x120], R8 ;  /* 0x0001200801007387 */ /* 0x000fe40000100a00 */
[----:B------:R0:W-:Y:S02]  /*32e30*/  STL.64 [R1+0x128], R10 ;  /* 0x0001280a01007387 */ /* 0x0001e40000100a00 */
[----:B-----5:R-:W-:Y:S01]  /*32e40*/  IMAD.MOV.U32 R15, RZ, RZ, R29 ;  /* 0x000000ffff0f7224 */ /* 0x020fe200078e001d */
[----:B--2---:R-:W-:Y:S01]  /*32e50*/  HMMA.16816.F32.BF16 R16, R16, R4, R20 ;  /* 0x000000041010723c */ /* 0x004fe20000041814 */
[----:B------:R-:W2:Y:S01]  /*32e60*/  LDL.LU.64 R22, [R1+0x2d28] ;  /* 0x002d280001167983 */ /* 0x000ea20000300a00 */
[----:B------:R-:W2:Y:S01]  /*32e70*/  LDL.LU.64 R20, [R1+0x2d20] ;  /* 0x002d200001147983 */ /* 0x000ea20000300a00 */
[----:B0-----:R-:W-:Y:S01]  /*32e80*/  MOV R11, R0 ;  /* 0x00000000000b7202 */ /* 0x001fe20000000f00 */
[----:B------:R-:W-:Y:S01]  /*32e90*/  IMAD.MOV.U32 R10, RZ, RZ, R3 ;  /* 0x000000ffff0a7224 */ /* 0x000fe200078e0003 */
[----:B---3--:R-:W-:-:S02]  /*32ea0*/  MOV R8, R7 ;  /* 0x0000000700087202 */ /* 0x008fc40000000f00 */
[----:B------:R-:W-:Y:S11]  /*32eb0*/  MOV R9, R6 ;  /* 0x0000000600097202 */ /* 0x000ff60000000f00 */
[----:B------:R-:W-:Y:S06]  /*32ec0*/  @!UPT UIADD3 URZ, URZ, URZ, URZ ;  /* 0x0000003f3f3ff290 */ /* 0x000fec000fffe03f */
[----:B------:R-:W-:Y:S02]  /*32ed0*/  MOV R0, R19 ;  /* 0x0000001300007202 */ /* 0x000fe40000000f00 */
[----:B------:R-:W-:Y:S01]  /*32ee0*/  MOV R3, R18 ;  /* 0x0000001200037202 */ /* 0x000fe20000000f00 */
[----:B------:R-:W-:Y:S01]  /*32ef0*/  IMAD.MOV.U32 R29, RZ, RZ, R17 ;  /* 0x000000ffff1d7224 */ /* 0x000fe200078e0011 */
[----:B------:R-:W-:Y:S01]  /*32f00*/  MOV R7, R16 ;  /* 0x0000001000077202 */ /* 0x000fe20000000f00 */
[----:B------:R-:W3:Y:S01]  /*32f10*/  LDL R19, [R1+0xbf8] ;  /* 0x000bf80001137983 */ /* 0x000ee20000100800 */
[----:B------:R-:W-:Y:S02]  /*32f20*/  STL [R1+0x2bec], R0 ;  /* 0x002bec0001007387 */ /* 0x000fe40000100800 */
[----:B------:R-:W-:Y:S02]  /*32f30*/  STL [R1+0x2be8], R3 ;  /* 0x002be80301007387 */ /* 0x000fe40000100800 */
[----:B------:R-:W-:Y:S01]  /*32f40*/  STL [R1+0x2be4], R29 ;  /* 0x002be41d01007387 */ /* 0x000fe20000100800 */
[----:B------:R-:W-:Y:S01]  /*32f50*/  STL [R1+0x2be0], R7 ;  /* 0x002be00701007387 */ /* 0x000fe20000100800 */
[-C--:B--2---:R-:W-:Y:S03]  /*32f60*/  HMMA.16816.F32.BF16 R20, R20, R4.reuse, R12 ;  /* 0x000000041414723c */ /* 0x084fe6000004180c */
[----:B------:R-:W2:Y:S01]  /*32f70*/  LDL.LU.64 R14, [R1+0x2d18] ;  /* 0x002d1800010e7983 */ /* 0x000ea20000300a00 */
[----:B------:R-:W2:Y:S11]  /*32f80*/  LDL.LU.64 R12, [R1+0x2d10] ;  /* 0x002d1000010c7983 */ /* 0x000eb60000300a00 */
[----:B------:R-:W-:Y:S08]  /*32f90*/  @!UPT UIADD3 URZ, URZ, URZ, URZ ;  /* 0x0000003f3f3ff290 */ /* 0x000ff0000fffe03f */
[----:B------:R-:W-:Y:S01]  /*32fa0*/  STL.64 [R1+0xf0], R20 ;  /* 0x0000f01401007387 */ /* 0x000fe20000100a00 */
[----:B------:R0:W-:Y:S02]  /*32fb0*/  STL [R1+0xf8], R22 ;  /* 0x0000f81601007387 */ /* 0x0001e40000100800 */
[----:B------:R-:W-:Y:S02]  /*32fc0*/  IMAD.MOV.U32 R6, RZ, RZ, R23 ;  /* 0x000000ffff067224 */ /* 0x000fe400078e0017 */
[----:B0-----:R-:W2:Y:S01]  /*32fd0*/  LDL.LU.64 R22, [R1+0x2d08] ;  /* 0x002d080001167983 */ /* 0x001ea20000300a00 */
[----:B------:R-:W2:Y:S02]  /*32fe0*/  LDL.LU.64 R20, [R1+0x2d00] ;  /* 0x002d000001147983 */ /* 0x000ea40000300a00 */
[----:B------:R0:W-:Y:S01]  /*32ff0*/  STL [R1+0x2bf0], R6 ;  /* 0x002bf00601007387 */ /* 0x0001e20000100800 */
        /* <DEDUP_REMOVED lines=8> */
[----:B------:R-:W5:Y:S01]  /*33080*/  LDL.LU.64 R22, [R1+0x2ce8] ;  /* 0x002ce80001167983 */ /* 0x000f620000300a00 */
[----:B------:R-:W5:Y:S02]  /*33090*/  LDL.LU.64 R20, [R1+0x2ce0] ;  /* 0x002ce00001147983 */ /* 0x000f640000300a00 */
[----:B------:R-:W-:Y:S02]  /*330a0*/  STL [R1+0x2c00], R7 ;  /* 0x002c000701007387 */ /* 0x000fe40000100800 */
[----:B------:R-:W-:Y:S01]  /*330b0*/  STL [R1+0x2bfc], R29 ;  /* 0x002bfc1d01007387 */ /* 0x000fe20000100800 */
[----:B------:R-:W-:Y:S01]  /*330c0*/  STL [R1+0x2bf8], R3 ;  /* 0x002bf80301007387 */ /* 0x000fe20000100800 */
[----:B------:R-:W-:Y:S01]  /*330d0*/  STL [R1+0x2bf4], R0 ;  /* 0x002bf40001007387 */ /* 0x000fe20000100800 */
[----:B-----5:R-:W-:Y:S02]  /*330e0*/  HMMA.16816.F32.BF16 R8, R8, R4, R20 ;  /* 0x000000040808723c */ /* 0x020fe40000041814 */
[----:B------:R-:W2:Y:S01]  /*330f0*/  LDL.LU.64 R22, [R1+0x2cd8] ;  /* 0x002cd80001167983 */ /* 0x000ea20000300a00 */
[----:B------:R-:W2:Y:S11]  /*33100*/  LDL.LU.64 R20, [R1+0x2cd0] ;  /* 0x002cd00001147983 */ /* 0x000eb60000300a00 */
[----:B------:R-:W-:Y:S09]  /*33110*/  @!UPT UIADD3 URZ, URZ, URZ, URZ ;  /* 0x0000003f3f3ff290 */ /* 0x000ff2000fffe03f */
[----:B------:R-:W-:Y:S01]  /*33120*/  STL.64 [R1+0xa0], R8 ;  /* 0x0000a00801007387 */ /* 0x000fe20000100a00 */
[----:B------:R2:W-:Y:S01]  /*33130*/  STL [R1+0xa8], R10 ;  /* 0x0000a80a01007387 */ /* 0x0005e20000100800 */
[----:B0-----:R-:W-:-:S05]  /*33140*/  MOV R6, R11 ;  /* 0x0000000b00067202 */ /* 0x001fca0000000f00 */
[----:B------:R-:W-:Y:S01]  /*33150*/  STL [R1+0x2c04], R6 ;  /* 0x002c040601007387 */ /* 0x000fe20000100800 */
[----:B--2---:R-:W-:Y:S11]  /*33160*/  HMMA.16816.F32.BF16 R8, R20, R4, R12 ;  /* 0x000000041408723c */ /* 0x004ff6000004180c */
[----:B------:R-:W-:Y:S11]  /*33170*/  @!UPT UIADD3 URZ, URZ, URZ, URZ ;  /* 0x0000003f3f3ff290 */ /* 0x000ff6000fffe03f */
[----:B------:R-:W-:Y:S02]  /*33180*/  @!UPT UIADD3 URZ, URZ, URZ, URZ ;  /* 0x0000003f3f3ff290 */ /* 0x000fe4000fffe03f */
[----:B------:R-:W-:Y:S01]  /*33190*/  IMAD.MOV.U32 R7, RZ, RZ, R8 ;  /* 0x000000ffff077224 */ /* 0x000fe200078e0008 */
[----:B------:R-:W-:Y:S02]  /*331a0*/  MOV R29, R9 ;  /* 0x00000009001d7202 */ /* 0x000fe40000000f00 */
[----:B------:R-:W-:Y:S01]  /*331b0*/  MOV R3, R10 ;  /* 0x0000000a00037202 */ /* 0x000fe20000000f00 */
[----:B------:R-:W-:Y:S02]  /*331c0*/  IMAD.MOV.U32 R0, RZ, RZ, R11 ;  /* 0x000000ffff007224 */ /* 0x000fe400078e000b */
[----:B------:R-:W0:Y:S04]  /*331d0*/  LDSM.16.MT88.4 R8, [R25+0x24080] ;  /* 0x024080001908783b */ /* 0x000e280000004200 */
[----:B------:R-:W-:Y:S01]  /*331e0*/  STL [R1+0x2c10], R3 ;  /* 0x002c100301007387 */ /* 0x000fe20000100800 */
[----:B------:R-:W-:Y:S02]  /*331f0*/  STL [R1+0x2c0c], R29 ;  /* 0x002c0c1d01007387 */ /* 0x000fe40000100800 */
[----:B------:R1:W-:Y:S01]  /*33200*/  STL [R1+0x2c08], R7 ;  /* 0x002c080701007387 */ /* 0x0003e20000100800 */
[----:B0-----:R-:W-:-:S02]  /*33210*/  MOV R16, R8 ;  /* 0x0000000800107202 */ /* 0x001fc40000000f00 */
[----:B-1----:R-:W-:Y:S01]  /*33220*/  MOV R7, R9 ;  /* 0x0000000900077202 */ /* 0x002fe20000000f00 */
[----:B------:R-:W-:Y:S01]  /*33230*/  IMAD.MOV.U32 R6, RZ, RZ, R10 ;  /* 0x000000ffff067224 */ /* 0x000fe200078e000a */
[----:B------:R-:W-:Y:S02]  /*33240*/  MOV R3, R11 ;  /* 0x0000000b00037202 */ /* 0x000fe40000000f00 */
[----:B------:R-:W0:Y:S02]  /*33250*/  LDSM.16.MT88.4 R8, [R25+0x24100] ;  /* 0x024100001908783b */ /* 0x000e240000004200 */
[----:B0-----:R-:W-:Y:S01]  /*33260*/  MOV R15, R8 ;  /* 0x00000008000f7202 */ /* 0x001fe20000000f00 */
[----:B------:R-:W-:Y:S01]  /*33270*/  IMAD.MOV.U32 R14, RZ, RZ, R9 ;  /* 0x000000ffff0e7224 */ /* 0x000fe200078e0009 */
[----:B------:R-:W-:Y:S02]  /*33280*/  MOV R13, R10 ;  /* 0x0000000a000d7202 */ /* 0x000fe40000000f00 */
[----:B------:R-:W-:-:S02]  /*33290*/  MOV R12, R11 ;  /* 0x0000000b000c7202 */ /* 0x000fc40000000f00 */
[----:B------:R0:W1:Y:S04]  /*332a0*/  LDSM.16.MT88.4 R8, [R25+0x24180] ;  /* 0x024180001908783b */ /* 0x0000680000004200 */
[----:B0-----:R-:W2:Y:S01]  /*332b0*/  LDL.LU R25, [R1+0x2cc8] ;  /* 0x002cc80001197983 */ /* 0x001ea20000300800 */
[----:B-1----:R-:W-:Y:S01]  /*332c0*/  IMAD.MOV.U32 R21, RZ, RZ, R8 ;  /* 0x000000ffff157224 */ /* 0x002fe200078e0008 */
[----:B------:R-:W-:Y:S02]  /*332d0*/  MOV R20, R9 ;  /* 0x0000000900147202 */ /* 0x000fe40000000f00 */
[----:B------:R-:W-:Y:S01]  /*332e0*/  MOV R18, R10 ;  /* 0x0000000a00127202 */ /* 0x000fe20000000f00 */
[----:B------:R-:W-:Y:S02]  /*332f0*/  IMAD.MOV.U32 R17, RZ, RZ, R11 ;  /* 0x000000ffff117224 */ /* 0x000fe400078e000b */
[----:B---3--:R-:W0:Y:S02]  /*33300*/  LDSM.16.MT88.4 R8, [R19+0x24000] ;  /* 0x024000001308783b */ /* 0x008e240000004200 */
[----:B0-----:R-:W-:-:S02]  /*33310*/  MOV R27, R8 ;  /* 0x00000008001b7202 */ /* 0x001fc40000000f00 */
[----:B------:R-:W-:Y:S01]  /*33320*/  MOV R26, R9 ;  /* 0x00000009001a7202 */ /* 0x000fe20000000f00 */
[----:B------:R-:W-:Y:S01]  /*33330*/  IMAD.MOV.U32 R23, RZ, RZ, R10 ;  /* 0x000000ffff177224 */ /* 0x000fe200078e000a */
[----:B------:R-:W-:Y:S02]  /*33340*/  MOV R22, R11 ;  /* 0x0000000b00167202 */ /* 0x000fe40000000f00 */
[----:B------:R-:W0:Y:S04]  /*33350*/  LDSM.16.MT88.4 R8, [R19+0x24080] ;  /* 0x024080001308783b */ /* 0x000e280000004200 */
[----:B0-----:R0:W-:Y:S01]  /*33360*/  STL.64 [R1+0x2c50], R10 ;  /* 0x002c500a01007387 */ /* 0x0011e20000100a00 */
[----:B------:R1:W-:Y:S01]  /*33370*/  STL.64 [R1+0x2c48], R8 ;  /* 0x002c480801007387 */ /* 0x0003e20000100a00 */
[----:B0-----:R-:W-:-:S02]  /*33380*/  MOV R10, R23 ;  /* 0x00000017000a7202 */ /* 0x001fc40000000f00 */
[----:B------:R-:W-:Y:S02]  /*33390*/  MOV R11, R22 ;  /* 0x00000016000b7202 */ /* 0x000fe40000000f00 */
[----:B-1----:R-:W-:Y:S01]  /*333a0*/  MOV R8, R27 ;  /* 0x0000001b00087202 */ /* 0x002fe20000000f00 */
[----:B------:R-:W-:Y:S02]  /*333b0*/  IMAD.MOV.U32 R9, RZ, RZ, R26 ;  /* 0x000000ffff097224 */ /* 0x000fe400078e001a */
[----:B------:R0:W-:Y:S03]  /*333c0*/  STL.64 [R1+0x2c70], R10 ;  /* 0x002c700a01007387 */ /* 0x0001e60000100a00 */
[----:B------:R1:W-:Y:S01]  /*333d0*/  STL.64 [R1+0x2c68], R8 ;  /* 0x002c680801007387 */ /* 0x0003e20000100a00 */
[----:B0-----:R-:W-:Y:S01]  /*333e0*/  MOV R10, R18 ;  /* 0x00000012000a7202 */ /* 0x001fe20000000f00 */
[----:B------:R-:W-:-:S02]  /*333f0*/  IMAD.MOV.U32 R11, RZ, RZ, R17 ;  /* 0x000000ffff0b7224 */ /* 0x000fc400078e0011 */
[----:B-1----:R-:W-:Y:S01]  /*33400*/  IMAD.MOV.U32 R8, RZ, RZ, R21 ;  /* 0x000000ffff087224 */ /* 0x002fe200078e0015 */
[----:B------:R-:W-:Y:S02]  /*33410*/  MOV R9, R20 ;  /* 0x0000001400097202 */ /* 0x000fe40000000f00 */
[----:B------:R-:W-:Y:S04]  /*33420*/  LDSM.16.MT88.4 R20, [R28+0x24000] ;  /* 0x024000001c14783b */ /* 0x000fe80000004200 */
[----:B------:R0:W-:Y:S01]  /*33430*/  STL.64 [R1+0x2c90], R10 ;  /* 0x002c900a01007387 */ /* 0x0001e20000100a00 */
[----:B------:R1:W-:Y:S02]  /*33440*/  STL.64 [R1+0x2c88], R8 ;  /* 0x002c880801007387 */ /* 0x0003e40000100a00 */
[----:B0-----:R-:W-:Y:S01]  /*33450*/  IMAD.MOV.U32 R10, RZ, RZ, R13 ;  /* 0x000000ffff0a7224 */ /* 0x001fe200078e000d */
[----:B-1----:R-:W-:-:S02]  /*33460*/  MOV R8, R15 ;  /* 0x0000000f00087202 */ /* 0x002fc40000000f00 */
[----:B------:R-:W-:Y:S02]  /*33470*/  MOV R9, R14 ;  /* 0x0000000e00097202 */ /* 0x000fe40000000f00 */
        /* <DEDUP_REMOVED lines=8> */
[----:B------:R-:W5:Y:S02]  /*33500*/  LDL.LU R14, [R1+0xe8] ;  /* 0x0000e800010e7983 */ /* 0x000f640000300800 */
[----:B------:R-:W5:Y:S02]  /*33510*/  LDL.LU R15, [R1+0xec] ;  /* 0x0000ec00010f7983 */ /* 0x000f640000300800 */
[----:B-----5:R-:W-:Y:S01]  /*33520*/  STL.64 [R1+0x2c60], R14 ;  /* 0x002c600e01007387 */ /* 0x020fe20000100a00 */
[----:B---3--:R0:W-:Y:S03]  /*33530*/  STL.64 [R1+0x2c58], R12 ;  /* 0x002c580c01007387 */ /* 0x0081e60000100a00 */
        /* <DEDUP_REMOVED lines=15> */
[----:B------:R-:W5:Y:S01]  /*33630*/  LDL.LU R15, [R1+0x15c] ;  /* 0x00015c00010f7983 */ /* 0x000f620000300800 */
[----:B------:R-:W-:-:S02]  /*33640*/  MOV R8, R16 ;  /* 0x0000001000087202 */ /* 0x000fc40000000f00 */
[----:B------:R-:W0:Y:S04]  /*33650*/  LDSM.16.MT88.4 R16, [R19+0x24180] ;  /* 0x024180001310783b */ /* 0x000e280000004200 */
[----:B-----5:R-:W-:Y:S01]  /*33660*/  STL.64 [R1+0x2cc0], R14 ;  /* 0x002cc00e01007387 */ /* 0x020fe20000100a00 */
[----:B---3--:R1:W-:Y:S03]  /*33670*/  STL.64 [R1+0x2cb8], R12 ;  /* 0x002cb80c01007387 */ /* 0x0083e60000100a00 */
[----:B-1----:R-:W3:Y:S01]  /*33680*/  LDL.LU R12, [R1+0x170] ;  /* 0x00017000010c7983 */ /* 0x002ee20000300800 */
[----:B------:R-:W3:Y:S02]  /*33690*/  LDL.LU R13, [R1+0x174] ;  /* 0x00017400010d7983 */ /* 0x000ee40000300800 */
[----:B------:R-:W3:Y:S02]  /*336a0*/  LDL.LU R14, [R1+0x178] ;  /* 0x00017800010e7983 */ /* 0x000ee40000300800 */
[----:B------:R-:W3:Y:S02]  /*336b0*/  LDL.LU R15, [R1+0x17c] ;  /* 0x00017c00010f7983 */ /* 0x000ee40000300800 */
[----:B------:R-:W-:Y:S01]  /*336c0*/  IMAD.MOV.U32 R9, RZ, RZ, R7 ;  /* 0x000000ffff097224 */ /* 0x000fe200078e0007 */
[----:B------:R-:W-:-:S02]  /*336d0*/  MOV R10, R6 ;  /* 0x00000006000a7202 */ /* 0x000fc40000000f00 */
[----:B------:R-:W-:Y:S01]  /*336e0*/  MOV R11, R3 ;  /* 0x00000003000b7202 */ /* 0x000fe20000000f00 */
[----:B0-----:R-:W-:Y:S01]  /*336f0*/  STL.64 [R1+0x2c30], R18 ;  /* 0x002c301201007387 */ /* 0x001fe20000100a00 */
        /* <DEDUP_REMOVED lines=8> */
[----:B------:R-:W2:Y:S01]  /*33780*/  LDL.LU R21, [R1+0xb4] ;  /* 0x0000b40001157983 */ /* 0x000ea20000300800 */
[-C--:B---3--:R-:W-:Y:S02]  /*33790*/  HMMA.16816.F32.BF16 R8, R8, R4.reuse, R12 ;  /* 0x000000040808723c */ /* 0x088fe4000004180c */
[----:B------:R-:W3:Y:S01]  /*337a0*/  LDL.LU.64 R14, [R1+0x2cc0] ;  /* 0x002cc000010e7983 */ /* 0x000ee20000300a00 */
[----:B------:R-:W3:Y:S11]  /*337b0*/  LDL.LU.64 R12, [R1+0x2cb8] ;  /* 0x002cb800010c7983 */ /* 0x000ef60000300a00 */
[----:B------:R-:W-:Y:S09]  /*337c0*/  @!UPT UIADD3 URZ, URZ, URZ, URZ ;  /* 0x0000003f3f3ff290 */ /* 0x000ff2000fffe03f */
[----:B------:R-:W-:Y:S01]  /*337d0*/  STL.64 [R1+0x60], R8 ;  /* 0x0000600801007387 */ /* 0x000fe20000100a00 */
[----:B------:R0:W-:Y:S03]  /*337e0*/  STL.64 [R1+0x68], R10 ;  /* 0x0000680a01007387 */ /* 0x0001e60000100a00 */
[----:B0-----:R-:W3:Y:S01]  /*337f0*/  LDL.LU.64 R10, [R1+0x2cb0] ;  /* 0x002cb000010a7983 */ /* 0x001ee20000300a00 */
[----:B------:R-:W3:Y:S02]  /*33800*/  LDL.LU.64 R8, [R1+0x2ca8] ;  /* 0x002ca80001087983 */ /* 0x000ee40000300a00 */
[-C--:B---3--:R-:W-:Y:S01]  /*33810*/  HMMA.16816.F32.BF16 R8, R8, R4.reuse, R12 ;  /* 0x000000040808723c */ /* 0x088fe2000004180c */
[----:B------:R-:W3:Y:S01]  /*33820*/  LDL.LU.64 R14, [R1+0x2ca0] ;  /* 0x002ca000010e7983 */ /* 0x000ee20000300a00 */
[----:B------:R-:W3:Y:S11]  /*33830*/  LDL.LU.64 R12, [R1+0x2c98] ;  /* 0x002c9800010c7983 */ /* 0x000ef60000300a00 */
[----:B------:R-:W-:Y:S10]  /*33840*/  @!UPT UIADD3 URZ, URZ, URZ, URZ ;  /* 0x0000003f3f3ff290 */ /* 0x000ff4000fffe03f */
        /* <DEDUP_REMOVED lines=21> */
[----:B------:R-:W5:Y:S01]  /*339a0*/  LDL.LU.64 R14, [R1+0x2c40] ;  /* 0x002c4000010e7983 */ /* 0x000f620000300a00 */
[----:B------:R-:W5:Y:S11]  /*339b0*/  LDL.LU.64 R12, [R1+0x2c38] ;  /* 0x002c3800010c7983 */ /* 0x000f760000300a00 */
[----:B------:R-:W-:Y:S10]  /*339c0*/  @!UPT UIADD3 URZ, URZ, URZ, URZ ;  /* 0x0000003f3f3ff290 */ /* 0x000ff4000fffe03f */
[----:B------:R0:W-:Y:S01]  /*339d0*/  STL.64 [R1+0x100], R8 ;  /* 0x0001000801007387 */ /* 0x0001e20000100a00 */
[----:B------:R1:W-:Y:S03]  /*339e0*/  STL.64 [R1+0x108], R10 ;  /* 0x0001080a01007387 */ /* 0x0003e60000100a00 */
[----:B0-----:R-:W3:Y:S01]  /*339f0*/  LDL.LU R8, [R1+0x70] ;  /* 0x0000700001087983 */ /* 0x001ee20000300800 */
[----:B------:R-:W3:Y:S02]  /*33a00*/  LDL.LU R9, [R1+0x74] ;  /* 0x0000740001097983 */ /* 0x000ee40000300800 */
[----:B-1----:R-:W3:Y:S02]  /*33a10*/  LDL.LU R10, [R1+0x78] ;  /* 0x00007800010a7983 */ /* 0x002ee40000300800 */
[----:B------:R-:W3:Y:S01]  /*33a20*/  LDL.LU R11, [R1+0x7c] ;  /* 0x00007c00010b7983 */ /* 0x000ee20000300800 */
[----:B-----5:R-:W-:Y:S01]  /*33a30*/  HMMA.16816.F32.BF16 R12, R12, R4, R16 ;  /* 0x000000040c0c723c */ /* 0x020fe20000041810 */
[----:B------:R-:W5:Y:S01]  /*33a40*/  LDL.LU.64 R18, [R1+0x2c30] ;  /* 0x002c300001127983 */ /* 0x000f620000300a00 */
[----:B------:R-:W5:Y:S02]  /*33a50*/  LDL.LU.64 R16, [R1+0x2c28] ;  /* 0x002c280001107983 */ /* 0x000f640000300a00 */
[----:B--2---:R-:W-:Y:S01]  /*33a60*/  IMAD.MOV.U32 R22, RZ, RZ, R25 ;  /* 0x000000ffff167224 */ /* 0x004fe200078e0019 */
[----:B----4-:R-:W-:-:S02]  /*33a70*/  MOV R23, R24 ;  /* 0x0000001800177202 */ /* 0x010fc40000000f00 */
[----:B------:R-:W3:Y:S11]  /*33a80*/  LDSM.16.MT88.4 R24, [R28+0x24080] ;  /* 0x024080001c18783b */ /* 0x000ef60000004200 */
[----:B------:R-:W-:Y:S05]  /*33a90*/  @!UPT UIADD3 URZ, URZ, URZ, URZ ;  /* 0x0000003f3f3ff290 */ /* 0x000fea000fffe03f */
[----:B------:R0:W-:Y:S01]  /*33aa0*/  STL.64 [R1+0xe0], R12 ;  /* 0x0000e00c01007387 */ /* 0x0001e20000100a00 */
[----:B------:R1:W-:Y:S03]  /*33ab0*/  STL.64 [R1+0xe8], R14 ;  /* 0x0000e80e01007387 */ /* 0x0003e60000100a00 */
[----:B0-----:R-:W2:Y:S01]  /*33ac0*/  LDL.LU R12, [R1+0x80] ;  /* 0x00008000010c7983 */ /* 0x001ea20000300800 */
[----:B------:R-:W2:Y:S02]  /*33ad0*/  LDL.LU R13, [R1+0x84] ;  /* 0x00008400010d7983 */ /* 0x000ea40000300800 */
[----:B-1----:R-:W2:Y:S02]  /*33ae0*/  LDL.LU R14, [R1+0x88] ;  /* 0x00008800010e7983 */ /* 0x002ea40000300800 */
[----:B------:R-:W2:Y:S01]  /*33af0*/  LDL.LU R15, [R1+0x8c] ;  /* 0x00008c00010f7983 */ /* 0x000ea20000300800 */
[-C--:B-----5:R-:W-:Y:S01]  /*33b00*/  HMMA.16816.F32.BF16 R16, R16, R4.reuse, R20 ;  /* 0x000000041010723c */ /* 0x0a0fe20000041814 */
[----:B------:R-:W2:Y:S01]  /*33b10*/  LDL.LU.64 R22, [R1+0x2c20] ;  /* 0x002c200001167983 */ /* 0x000ea20000300a00 */
[----:B------:R-:W2:Y:S11]  /*33b20*/  LDL.LU.64 R20, [R1+0x2c18] ;  /* 0x002c180001147983 */ /* 0x000eb60000300a00 */
[----:B------:R-:W-:Y:S10]  /*33b30*/  @!UPT UIADD3 URZ, URZ, URZ, URZ ;  /* 0x0000003f3f3ff290 */ /* 0x000ff4000fffe03f */
[----:B------:R-:W-:Y:S01]  /*33b40*/  STL.64 [R1+0xc0], R16 ;  /* 0x0000c01001007387 */ /* 0x000fe20000100a00 */
[----:B------:R3:W-:Y:S02]  /*33b50*/  STL.64 [R1+0xc8], R18 ;  /* 0x0000c81201007387 */ /* 0x0007e40000100a00 */
[-C--:B---3--:R-:W-:Y:S01]  /*33b60*/  HMMA.16816.F32.BF16 R16, R24, R4.reuse, R8 ;  /* 0x000000041810723c */ /* 0x088fe20000041808 */
[----:B------:R-:W-:Y:S07]  /*33b70*/  LDSM.16.MT88.4 R8, [R28+0x24100] ;  /* 0x024100001c08783b */ /* 0x000fee0000004200 */
[----:B--2---:R-:W-:Y:S11]  /*33b80*/  HMMA.16816.F32.BF16 R12, R20, R4, R12 ;  /* 0x00000004140c723c */ /* 0x004ff6000004180c */
[----:B------:R-:W-:Y:S11]  /*33b90*/  @!UPT UIADD3 URZ, URZ, URZ, URZ ;  /* 0x0000003f3f3ff290 */ /* 0x000ff6000fffe03f */
[----:B------:R-:W-:Y:S01]  /*33ba0*/  @!UPT UIADD3 URZ, URZ, URZ, URZ ;  /* 0x0000003f3f3ff290 */ /* 0x000fe2000fffe03f */
[----:B------:R-:W-:Y:S01]  /*33bb0*/  STL.64 [R1+0xb0], R12 ;  /* 0x0000b00c01007387 */ /* 0x000fe20000100a00 */
[----:B------:R-:W-:Y:S02]  /*33bc0*/  STL.64 [R1+0xb8], R14 ;  /* 0x0000b80e01007387 */ /* 0x000fe40000100a00 */
[----:B------:R-:W0:Y:S04]  /*33bd0*/  LDSM.16.MT88.4 R12, [R28+0x24180] ;  /* 0x024180001c0c783b */ /* 0x000e280000004200 */
[----:B------:R-:W-:Y:S01]  /*33be0*/  STL.64 [R1+0x80], R16 ;  /* 0x0000801001007387 */ /* 0x000fe20000100a00 */
[----:B------:R-:W-:Y:S02]  /*33bf0*/  STL.64 [R1+0x88], R18 ;  /* 0x0000881201007387 */ /* 0x000fe40000100a00 */
[----:B------:R-:W1:Y:S02]  /*33c00*/  LDSM.16.MT88.4 R16, [R2+0x26000] ;  /* 0x026000000210783b */ /* 0x000e640000004200 */
[----:B0-----:R-:W-:Y:S02]  /*33c10*/  STL.64 [R1+0x2bd0], R14 ;  /* 0x002bd00e01007387 */ /* 0x001fe40000100a00 */
[----:B------:R-:W-:Y:S02]  /*33c20*/  STL.64 [R1+0x2bc8], R12 ;  /* 0x002bc80c01007387 */ /* 0x000fe40000100a00 */
[----:B------:R0:W-:Y:S02]  /*33c30*/  STL [R1+0x2b20], R28 ;  /* 0x002b201c01007387 */ /* 0x0001e40000100800 */
[----:B0-----:R-:W2:Y:S01]  /*33c40*/  LDL R28, [R1+0xbfc] ;  /* 0x000bfc00011c7983 */ /* 0x001ea20000100800 */
[----:B-1----:R-:W-:Y:S01]  /*33c50*/  MOV R15, R16 ;  /* 0x00000010000f7202 */ /* 0x002fe20000000f00 */
        /* <DEDUP_REMOVED lines=20> */
[----:B0-----:R-:W-:Y:S01]  /*33da0*/  STL.64 [R1+0x2b40], R18 ;  /* 0x002b401201007387 */ /* 0x001fe20000100a00 */
[----:B------:R0:W-:Y:S02]  /*33db0*/  STL.64 [R1+0x2b38], R16 ;  /* 0x002b381001007387 */ /* 0x0001e40000100a00 */
[----:B0-----:R-:W-:Y:S01]  /*33dc0*/  IMAD.MOV.U32 R16, RZ, RZ, R3 ;  /* 0x000000ffff107224 */ /* 0x001fe200078e0003 */
[----:B------:R-:W-:Y:S01]  /*33dd0*/  MOV R17, R29 ;  /* 0x0000001d00117202 */ /* 0x000fe20000000f00 */
[----:B------:R-:W2:Y:S01]  /*33de0*/  LDL.LU R3, [R1+0x2c10] ;  /* 0x002c100001037983 */ /* 0x000ea20000300800 */
[----:B------:R-:W3:Y:S01]  /*33df0*/  LDL.LU R29, [R1+0x2c0c] ;  /* 0x002c0c00011d7983 */ /* 0x000ee20000300800 */
[----:B------:R-:W-:-:S02]  /*33e00*/  MOV R18, R7 ;  /* 0x0000000700127202 */ /* 0x000fc40000000f00 */
[----:B------:R-:W4:Y:S01]  /*33e10*/  LDL.LU R7, [R1+0x2c08] ;  /* 0x002c080001077983 */ /* 0x000f220000300800 */
[----:B------:R-:W-:Y:S02]  /*33e20*/  IMAD.MOV.U32 R19, RZ, RZ, R6 ;  /* 0x000000ffff137224 */ /* 0x000fe400078e0006 */
[----:B------:R-:W5:Y:S03]  /*33e30*/  LDL.LU R6, [R1+0x2c04] ;  /* 0x002c040001067983 */ /* 0x000f660000300800 */
[----:B------:R0:W-:Y:S01]  /*33e40*/  STL.64 [R1+0x2b60], R18 ;  /* 0x002b601201007387 */ /* 0x0001e20000100a00 */
[----:B------:R1:W-:Y:S02]  /*33e50*/  STL.64 [R1+0x2b58], R16 ;  /* 0x002b581001007387 */ /* 0x0003e40000100a00 */
[----:B0-----:R-:W-:Y:S01]  /*33e60*/  IMAD.MOV.U32 R18, RZ, RZ, R25 ;  /* 0x000000ffff127224 */ /* 0x001fe200078e0019 */
[----:B------:R-:W-:-:S02]  /*33e70*/  MOV R19, R24 ;  /* 0x0000001800137202 */ /* 0x000fc40000000f00 */
[----:B-1----:R-:W-:Y:S02]  /*33e80*/  MOV R16, R27 ;  /* 0x0000001b00107202 */ /* 0x002fe40000000f00 */
[----:B------:R-:W-:Y:S02]  /*33e90*/  MOV R17, R26 ;  /* 0x0000001a00117202 */ /* 0x000fe40000000f00 */
[----:B------:R-:W-:Y:S04]  /*33ea0*/  LDSM.16.MT88.4 R24, [R28+0x26100] ;  /* 0x026100001c18783b */ /* 0x000fe80000004200 */
[----:B------:R0:W-:Y:S01]  /*33eb0*/  STL.64 [R1+0x2b80], R18 ;  /* 0x002b801201007387 */ /* 0x0001e20000100a00 */
[----:B------:R1:W-:Y:S01]  /*33ec0*/  STL.64 [R1+0x2b78], R16 ;  /* 0x002b781001007387 */ /* 0x0003e20000100a00 */
[----:B0-----:R-:W-:-:S02]  /*33ed0*/  MOV R18, R21 ;  /* 0x0000001500127202 */ /* 0x001fc40000000f00 */
[----:B-1----:R-:W-:Y:S01]  /*33ee0*/  MOV R16, R23 ;  /* 0x0000001700107202 */ /* 0x002fe20000000f00 */
[----:B------:R-:W-:Y:S01]  /*33ef0*/  IMAD.MOV.U32 R17, RZ, RZ, R22 ;  /* 0x000000ffff117224 */ /* 0x000fe200078e0016 */
[----:B------:R-:W-:Y:S02]  /*33f00*/  MOV R19, R20 ;  /* 0x0000001400137202 */ /* 0x000fe40000000f00 */
[----:B------:R-:W0:Y:S04]  /*33f10*/  LDSM.16.MT88.4 R20, [R28+0x26080] ;  /* 0x026080001c14783b */ /* 0x000e280000004200 */
[----:B------:R1:W-:Y:S01]  /*33f20*/  STL.64 [R1+0x2ba0], R18 ;  /* 0x002ba01201007387 */ /* 0x0003e20000100a00 */
[----:B------:R1:W-:Y:S02]  /*33f30*/  STL.64 [R1+0x2b98], R16 ;  /* 0x002b981001007387 */ /* 0x0003e40000100a00 */
[----:B-1----:R-:W-:Y:S01]  /*33f40*/  IMAD.MOV.U32 R18, RZ, RZ, R13 ;  /* 0x000000ffff127224 */ /* 0x002fe200078e000d */
[----:B------:R-:W-:-:S02]  /*33f50*/  MOV R19, R12 ;  /* 0x0000000c00137202 */ /* 0x000fc40000000f00 */
[----:B------:R-:W-:Y:S02]  /*33f60*/  MOV R16, R15 ;  /* 0x0000000f00107202 */ /* 0x000fe40000000f00 */
[----:B------:R-:W-:Y:S01]  /*33f70*/  MOV R17, R14 ;  /* 0x0000000e00117202 */ /* 0x000fe20000000f00 */
[----:B0-----:R0:W-:Y:S01]  /*33f80*/  STL.64 [R1+0x2b30], R22 ;  /* 0x002b301601007387 */ /* 0x0011e20000100a00 */
[----:B------:R3:W-:Y:S02]  /*33f90*/  STL.64 [R1+0x2b28], R20 ;  /* 0x002b281401007387 */ /* 0x0007e40000100a00 */
[----:B0-----:R-:W-:Y:S01]  /*33fa0*/  IMAD.MOV.U32 R23, RZ, RZ, R0 ;  /* 0x000000ffff177224 */ /* 0x001fe200078e0000 */
[----:B--2---:R-:W-:Y:S02]  /*33fb0*/  MOV R22, R3 ;  /* 0x0000000300167202 */ /* 0x004fe40000000f00 */
[----:B---3--:R-:W-:Y:S01]  /*33fc0*/  MOV R21, R29 ;  /* 0x0000001d00157202 */ /* 0x008fe20000000f00 */
[----:B----4-:R-:W-:-:S02]  /*33fd0*/  IMAD.MOV.U32 R20, RZ, RZ, R7 ;  /* 0x000000ffff147224 */ /* 0x010fc400078e0007 */
[----:B------:R-:W2:Y:S01]  /*33fe0*/  LDL.LU R7, [R1+0x2c00] ;  /* 0x002c000001077983 */ /* 0x000ea20000300800 */
[----:B------:R-:W3:Y:S02]  /*33ff0*/  LDL.LU R29, [R1+0x2bfc] ;  /* 0x002bfc00011d7983 */ /* 0x000ee40000300800 */
[----:B------:R-:W4:Y:S02]  /*34000*/  LDL.LU R3, [R1+0x2bf8] ;  /* 0x002bf80001037983 */ /* 0x000f240000300800 */
[----:B------:R-:W2:Y:S01]  /*34010*/  LDL.LU R0, [R1+0x2bf4] ;  /* 0x002bf40001007983 */ /* 0x000ea20000300800 */
[----:B------:R-:W2:Y:S01]  /*34020*/  LDL.LU R12, [R1+0x160] ;  /* 0x00016000010c7983 */ /* 0x000ea20000300800 */
[----:B------:R-:W2:Y:S02]  /*34030*/  LDL.LU R13, [R1+0x164] ;  /* 0x00016400010d7983 */ /* 0x000ea40000300800 */
[----:B------:R-:W2:Y:S02]  /*34040*/  LDL.LU R14, [R1+0x168] ;  /* 0x00016800010e7983 */ /* 0x000ea40000300800 */
[----:B------:R-:W2:Y:S01]  /*34050*/  LDL.LU R15, [R1+0x16c] ;  /* 0x00016c00010f7983 */ /* 0x000ea20000300800 */
[----:B------:R-:W-:Y:S01]  /*34060*/  STL.64 [R1+0x2bc0], R18 ;  /* 0x002bc01201007387 */ /* 0x000fe20000100a00 */
[----:B------:R0:W-:Y:S03]  /*34070*/  STL.64 [R1+0x2bb8], R16 ;  /* 0x002bb81001007387 */ /* 0x0001e60000100a00 */
[----:B0-----:R-:W2:Y:S01]  /*34080*/  LDL.LU R16, [R1+0x120] ;  /* 0x0001200001107983 */ /* 0x001ea20000300800 */
[----:B------:R-:W2:Y:S02]  /*34090*/  LDL.LU R17, [R1+0x124] ;  /* 0x0001240001117983 */ /* 0x000ea40000300800 */
[----:B------:R-:W2:Y:S02]  /*340a0*/  LDL.LU R18, [R1+0x128] ;  /* 0x0001280001127983 */ /* 0x000ea40000300800 */
[----:B------:R-:W2:Y:S01]  /*340b0*/  LDL.LU R19, [R1+0x12c] ;  /* 0x00012c0001137983 */ /* 0x000ea20000300800 */
[----:B------:R-:W-:Y:S01]  /*340c0*/  STL.64 [R1+0x2b50], R22 ;  /* 0x002b501601007387 */ /* 0x000fe20000100a00 */
[----:B------:R0:W-:Y:S03]  /*340d0*/  STL.64 [R1+0x2b48], R20 ;  /* 0x002b481401007387 */ /* 0x0001e60000100a00 */
[----:B0-----:R-:W2:Y:S01]  /*340e0*/  LDL.LU R20, [R1+0xa0] ;  /* 0x0000a00001147983 */ /* 0x001ea20000300800 */
[----:B------:R-:W2:Y:S02]  /*340f0*/  LDL.LU R21, [R1+0xa4] ;  /* 0x0000a40001157983 */ /* 0x000ea40000300800 */
[----:B------:R-:W2:Y:S01]  /*34100*/  LDL.LU R22, [R1+0xa8] ;  /* 0x0000a80001167983 */ /* 0x000ea20000300800 */
[----:B-----5:R-:W-:-:S02]  /*34110*/  MOV R23, R6 ;  /* 0x0000000600177202 */ /* 0x020fc40000000f00 */
[----:B------:R-:W5:Y:S04]  /*34120*/  LDL.LU R6, [R1+0x2bf0] ;  /* 0x002bf00001067983 */ /* 0x000f680000300800 */
[----:B--2---:R3:W-:Y:S01]  /*34130*/  STL.64 [R1+0x2b70], R22 ;  /* 0x002b701601007387 */ /* 0x0047e20000100a00 */
[----:B------:R0:W-:Y:S01]  /*34140*/  STL.64 [R1+0x2b68], R20 ;  /* 0x002b681401007387 */ /* 0x0001e20000100a00 */
[----:B---3--:R-:W-:Y:S01]  /*34150*/  MOV R22, R29 ;  /* 0x0000001d00167202 */ /* 0x008fe20000000f00 */
[----:B0-----:R-:W-:Y:S02]  /*34160*/  IMAD.MOV.U32 R20, RZ, RZ, R0 ;  /* 0x000000ffff147224 */ /* 0x001fe400078e0000 */
[----:B------:R-:W-:Y:S01]  /*34170*/  IMAD.MOV.U32 R23, RZ, RZ, R7 ;  /* 0x000000ffff177224 */ /* 0x000fe200078e0007 */
[----:B------:R-:W2:Y:S01]  /*34180*/  LDL.LU R0, [R1+0x2bec] ;  /* 0x002bec0001007983 */ /* 0x000ea20000300800 */
[----:B----4-:R-:W-:-:S02]  /*34190*/  MOV R21, R3 ;  /* 0x0000000300157202 */ /* 0x010fc40000000f00 */
[----:B------:R-:W3:Y:S02]  /*341a0*/  LDL.LU R3, [R1+0x2be8] ;  /* 0x002be80001037983 */ /* 0x000ee40000300800 */
[----:B------:R-:W4:Y:S01]  /*341b0*/  LDL.LU R29, [R1+0x2be4] ;  /* 0x002be400011d7983 */ /* 0x000f220000300800 */
[----:B------:R-:W2:Y:S01]  /*341c0*/  LDL.LU R7, [R1+0x2be0] ;  /* 0x002be00001077983 */ /* 0x000ea20000300800 */
[----:B------:R-:W-:Y:S02]  /*341d0*/  STL.64 [R1+0x2b90], R22 ;  /* 0x002b901601007387 */ /* 0x000fe40000100a00 */
[----:B------:R0:W-:Y:S02]  /*341e0*/  STL.64 [R1+0x2b88], R20 ;  /* 0x002b881401007387 */ /* 0x0001e40000100a00 */
[----:B0-----:R-:W2:Y:S01]  /*341f0*/  LDL.LU R20, [R1+0xf0] ;  /* 0x0000f00001147983 */ /* 0x001ea20000300800 */
[----:B------:R-:W2:Y:S02]  /*34200*/  LDL.LU R21, [R1+0xf4] ;  /* 0x0000f40001157983 */ /* 0x000ea40000300800 */
[----:B------:R-:W2:Y:S01]  /*34210*/  LDL.LU R22, [R1+0xf8] ;  /* 0x0000f80001167983 */ /* 0x000ea20000300800 */
[----:B-----5:R-:W-:-:S02]  /*34220*/  MOV R23, R6 ;  /* 0x0000000600177202 */ /* 0x020fc40000000f00 */
[----:B------:R-:W5:Y:S01]  /*34230*/  LDL.LU R6, [R1+0x2bdc] ;  /* 0x002bdc0001067983 */ /* 0x000f620000300800 */
[----:B------:R-:W-:Y:S03]  /*34240*/  HMMA.16816.F32.BF16 R8, R8, R4, R12 ;  /* 0x000000040808723c */ /* 0x000fe6000004180c */
[----:B--2---:R-:W-:Y:S01]  /*34250*/  STL.64 [R1+0x2bb0], R22 ;  /* 0x002bb01601007387 */ /* 0x004fe20000100a00 */
[----:B------:R0:W-:Y:S02]  /*34260*/  STL.64 [R1+0x2ba8], R20 ;  /* 0x002ba81401007387 */ /* 0x0001e40000100a00 */
[----:B0-----:R-:W-:Y:S02]  /*34270*/  MOV R20, R7 ;  /* 0x0000000700147202 */ /* 0x001fe40000000f00 */
[----:B------:R-:W5:Y:S01]  /*34280*/  LDL.LU R7, [R1+0x2bd8] ;  /* 0x002bd80001077983 */ /* 0x000f620000300800 */
[----:B------:R-:W2:Y:S02]  /*34290*/  LDL.LU.64 R14, [R1+0x2bd0] ;  /* 0x002bd000010e7983 */ /* 0x000ea40000300a00 */
[----:B------:R-:W2:Y:S01]  /*342a0*/  LDL.LU.64 R12, [R1+0x2bc8] ;  /* 0x002bc800010c7983 */ /* 0x000ea20000300a00 */
[----:B------:R-:W-:-:S11]  /*342b0*/  MOV R23, R0 ;  /* 0x0000000000177202 */ /* 0x000fd60000000f00 */
[----:B------:R-:W-:Y:S01]  /*342c0*/  STL [R1+0x70], R8 ;  /* 0x0000700801007387 */ /* 0x000fe20000100800 */
[----:B------:R-:W-:Y:S02]  /*342d0*/  MOV R0, R11 ;  /* 0x0000000b00007202 */ /* 0x000fe40000000f00 */
[----:B------:R-:W5:Y:S02]  /*342e0*/  LDL R11, [R1+0xbf8] ;  /* 0x000bf800010b7983 */ /* 0x000f640000100800 */
[----:B----4-:R-:W-:Y:S01]  /*342f0*/  IMAD.MOV.U32 R21, RZ, RZ, R29 ;  /* 0x000000ffff157224 */ /* 0x010fe200078e001d */
[----:B--2---:R-:W-:Y:S01]  /*34300*/  HMMA.16816.F32.BF16 R12, R12, R4, R16 ;  /* 0x000000040c0c723c */ /* 0x004fe20000041810 */
[----:B------:R-:W5:Y:S01]  /*34310*/  LDL.LU.64 R18, [R1+0x2bc0] ;  /* 0x002bc00001127983 */ /* 0x000f620000300a00 */
[----:B------:R-:W5:Y:S01]  /*34320*/  LDL.LU.64 R16, [R1+0x2bb8] ;  /* 0x002bb80001107983 */ /* 0x000f620000300a00 */
[----:B---3--:R-:W-:Y:S11]  /*34330*/  MOV R22, R3 ;  /* 0x0000000300167202 */ /* 0x008ff60000000f00 */
[----:B------:R-:W-:Y:S09]  /*34340*/  @!UPT UIADD3 URZ, URZ, URZ, URZ ;  /* 0x0000003f3f3ff290 */ /* 0x000ff2000fffe03f */
[----:B------:R0:W-:Y:S01]  /*34350*/  STL.64 [R1+0x40], R12 ;  /* 0x0000400c01007387 */ /* 0x0001e20000100a00 */
[----:B------:R-:W-:Y:S01]  /*34360*/  IMAD.MOV.U32 R2, RZ, RZ, R14 ;  /* 0x000000ffff027224 */ /* 0x000fe200078e000e */
[----:B------:R-:W-:Y:S02]  /*34370*/  MOV R4, R15 ;  /* 0x0000000f00047202 */ /* 0x000fe40000000f00 */
[----:B0-----:R-:W2:Y:S01]  /*34380*/  LDL.LU R12, [R1+0x50] ;  /* 0x00005000010c7983 */ /* 0x001ea20000300800 */
[----:B------:R-:W2:Y:S02]  /*34390*/  LDL.LU R13, [R1+0x54] ;  /* 0x00005400010d7983 */ /* 0x000ea40000300800 */
[----:B------:R-:W2:Y:S02]  /*343a0*/  LDL.LU R14, [R1+0x58] ;  /* 0x00005800010e7983 */ /* 0x000ea40000300800 */
[----:B------:R-:W2:Y:S01]  /*343b0*/  LDL.LU R15, [R1+0x5c] ;  /* 0x00005c00010f7983 */ /* 0x000ea20000300800 */
[-C--:B-----5:R-:W-:Y:S01]  /*343c0*/  HMMA.16816.F32.BF16 R16, R16, R6.reuse, R20 ;  /* 0x000000061010723c */ /* 0x0a0fe20000041814 */
        /* <DEDUP_REMOVED lines=31> */
[----:B------:R-:W4:Y:S01]  /*345c0*/  LDL R5, [R1+0x9b8] ;  /* 0x0009b80001057983 */ /* 0x000f220000100800 */
[-C--:B---3--:R-:W-:Y:S01]  /*345d0*/  HMMA.16816.F32.BF16 R16, R16, R6.reuse, R20 ;  /* 0x000000061010723c */ /* 0x088fe20000041814 */
[----:B------:R-:W3:Y:S01]  /*345e0*/  LDL.LU.64 R22, [R1+0x2b30] ;  /* 0x002b300001167983 */ /* 0x000ee20000300a00 */
        /* <DEDUP_REMOVED lines=8> */
[----:B--2---:R-:W-:Y:S01]  /*34670*/  HMMA.16816.F32.BF16 R12, R24, R6, R12 ;  /* 0x00000006180c723c */ /* 0x004fe2000004180c */
[----:B------:R-:W-:Y:S01]  /*34680*/  STL.64 [R1+0x2b18], R6 ;  /* 0x002b180601007387 */ /* 0x000fe20000100a00 */
[----:B------:R-:W-:Y:S01]  /*34690*/  IMAD.MOV.U32 R29, RZ, RZ, R9 ;  /* 0x000000ffff1d7224 */ /* 0x000fe200078e0009 */
[----:B------:R-:W-:-:S05]  /*346a0*/  MOV R3, R10 ;  /* 0x0000000a00037202 */ /* 0x000fca0000000f00 */
[----:B---3--:R-:W-:Y:S11]  /*346b0*/  HMMA.16816.F32.BF16 R16, R20, R6, R16 ;  /* 0x000000061410723c */ /* 0x008ff60000041810 */
[----:B------:R-:W-:Y:S11]  /*346c0*/  @!UPT UIADD3 URZ, URZ, URZ, URZ ;  /* 0x0000003f3f3ff290 */ /* 0x000ff6000fffe03f */
[----:B------:R-:W-:Y:S01]  /*346d0*/  @!UPT UIADD3 URZ, URZ, URZ, URZ ;  /* 0x0000003f3f3ff290 */ /* 0x000fe2000fffe03f */
[----:B------:R-:W-:Y:S01]  /*346e0*/  STL.64 [R1+0x60], R16 ;  /* 0x0000601001007387 */ /* 0x000fe20000100a00 */
[----:B------:R-:W-:Y:S02]  /*346f0*/  STL.64 [R1+0x68], R18 ;  /* 0x0000681201007387 */ /* 0x000fe40000100a00 */
[----:B----4-:R-:W-:Y:S02]  /*34700*/  STL.64 [R1+0x2b10], R4 ;  /* 0x002b100401007387 */ /* 0x010fe40000100a00 */
[----:B------:R-:W-:Y:S01]  /*34710*/  STL.64 [R1+0x50], R12 ;  /* 0x0000500c01007387 */ /* 0x000fe20000100a00 */
[----:B------:R-:W-:Y:S02]  /*34720*/  STL.64 [R1+0x58], R14 ;  /* 0x0000580e01007387 */ /* 0x000fe40000100a00 */
[----:B------:R0:W1:Y:S02]  /*34730*/  LDSM.16.MT88.4 R12, [R28+0x26180] ;  /* 0x026180001c0c783b */ /* 0x0000640000004200 */
[----:B------:R-:W2:Y:S04]  /*34740*/  LDSM.16.MT88.4 R4, [R11+0x26000] ;  /* 0x026000000b04783b */ /* 0x000ea80000004200 */
[----:B0-----:R-:W3:Y:S01]  /*34750*/  LDL.LU R28, [R1+0x2b20] ;  /* 0x002b2000011c7983 */ /* 0x001ee20000300800 */
[----:B-1----:R-:W-:Y:S01]  /*34760*/  MOV R19, R12 ;  /* 0x0000000c00137202 */ /* 0x002fe20000000f00 */
[----:B------:R-:W-:Y:S01]  /*34770*/  IMAD.MOV.U32 R18, RZ, RZ, R13 ;  /* 0x000000ffff127224 */ /* 0x000fe200078e000d */
[----:B------:R-:W-:-:S02]  /*34780*/  MOV R17, R14 ;  /* 0x0000000e00117202 */ /* 0x000fc40000000f00 */
[----:B------:R-:W-:Y:S01]  /*34790*/  MOV R16, R15 ;  /* 0x0000000f00107202 */ /* 0x000fe20000000f00 */
[----:B--2---:R-:W-:Y:S01]  /*347a0*/  IMAD.MOV.U32 R15, RZ, RZ, R4 ;  /* 0x000000ffff0f7224 */ /* 0x004fe200078e0004 */
[----:B------:R-:W-:Y:S02]  /*347b0*/  MOV R14, R5 ;  /* 0x00000005000e7202 */ /* 0x000fe40000000f00 */
[----:B------:R-:W-:Y:S01]  /*347c0*/  MOV R13, R6 ;  /* 0x00000006000d7202 */ /* 0x000fe20000000f00 */
[----:B------:R-:W-:Y:S02]  /*347d0*/  IMAD.MOV.U32 R12, RZ, RZ, R7 ;  /* 0x000000ffff0c7224 */ /* 0x000fe400078e0007 */
[----:B------:R-:W0:Y:S02]  /*347e0*/  LDSM.16.MT88.4 R4, [R11+0x26080] ;  /* 0x026080000b04783b */ /* 0x000e240000004200 */
[----:B0-----:R-:W-:Y:S02]  /*347f0*/  MOV R23, R4 ;  /* 0x0000000400177202 */ /* 0x001fe40000000f00 */
[----:B------:R-:W-:Y:S01]  /*34800*/  MOV R22, R5 ;  /* 0x0000000500167202 */ /* 0x000fe20000000f00 */
[----:B------:R-:W-:Y:S01]  /*34810*/  IMAD.MOV.U32 R21, RZ, RZ, R6 ;  /* 0x000000ffff157224 */ /* 0x000fe200078e0006 */
[----:B------:R-:W-:-:S02]  /*34820*/  MOV R20, R7 ;  /* 0x0000000700147202 */ /* 0x000fc40000000f00 */
[----:B------:R-:W0:Y:S02]  /*34830*/  LDSM.16.MT88.4 R4, [R11+0x26100] ;  /* 0x026100000b04783b */ /* 0x000e240000004200 */
[----:B------:R-:W1:Y:S01]  /*34840*/  LDSM.16.MT88.4 R8, [R11+0x26180] ;  /* 0x026180000b08783b */ /* 0x000e620000004200 */
[----:B0-----:R-:W-:Y:S02]  /*34850*/  MOV R24, R7 ;  /* 0x0000000700187202 */ /* 0x001fe40000000f00 */
[----:B------:R-:W-:Y:S01]  /*34860*/  MOV R27, R4 ;  /* 0x00000004001b7202 */ /* 0x000fe20000000f00 */
[----:B------:R-:W-:Y:S01]  /*34870*/  IMAD.MOV.U32 R26, RZ, RZ, R5 ;  /* 0x000000ffff1a7224 */ /* 0x000fe200078e0005 */
[----:B------:R-:W-:Y:S02]  /*34880*/  MOV R25, R6 ;  /* 0x0000000600197202 */ /* 0x000fe40000000f00 */
[----:B------:R-:W2:Y:S01]  /*34890*/  LDL.LU.64 R6, [R1+0x2b18] ;  /* 0x002b180001067983 */ /* 0x000ea20000300a00 */
[----:B------:R-:W4:Y:S02]  /*348a0*/  LDL.LU.64 R4, [R1+0x2b10] ;  /* 0x002b100001047983 */ /* 0x000f240000300a00 */
[----:B-1----:R0:W-:Y:S02]  /*348b0*/  STL.64 [R1+0x2a98], R10 ;  /* 0x002a980a01007387 */ /* 0x0021e40000100a00 */
[----:B------:R1:W-:Y:S01]  /*348c0*/  STL.64 [R1+0x2a90], R8 ;  /* 0x002a900801007387 */ /* 0x0003e20000100a00 */
[----:B0-----:R-:W-:Y:S01]  /*348d0*/  MOV R10, R25 ;  /* 0x00000019000a7202 */ /* 0x001fe20000000f00 */
[----:B------:R-:W-:-:S02]  /*348e0*/  IMAD.MOV.U32 R11, RZ, RZ, R24 ;  /* 0x000000ffff0b7224 */ /* 0x000fc400078e0018 */
[----:B-1----:R-:W-:Y:S01]  /*348f0*/  IMAD.MOV.U32 R8, RZ, RZ, R27 ;  /* 0x000000ffff087224 */ /* 0x002fe200078e001b */
[----:B------:R-:W-:Y:S02]  /*34900*/  MOV R9, R26 ;  /* 0x0000001a00097202 */ /* 0x000fe40000000f00 */
[----:B------:R0:W-:Y:S03]  /*34910*/  STL.64 [R1+0x2ab8], R10 ;  /* 0x002ab80a01007387 */ /* 0x0001e60000100a00 */
[----:B------:R1:W-:Y:S02]  /*34920*/  STL.64 [R1+0x2ab0], R8 ;  /* 0x002ab00801007387 */ /* 0x0003e40000100a00 */
[----:B0-----:R-:W-:Y:S01]  /*34930*/  IMAD.MOV.U32 R10, RZ, RZ, R21 ;  /* 0x000000ffff0a7224 */ /* 0x001fe200078e0015 */
[----:B------:R-:W-:Y:S02]  /*34940*/  MOV R11, R20 ;  /* 0x00000014000b7202 */ /* 0x000fe40000000f00 */
[----:B-1----:R-:W-:-:S02]  /*34950*/  MOV R8, R23 ;  /* 0x0000001700087202 */ /* 0x002fc40000000f00 */
[----:B------:R-:W-:Y:S01]  /*34960*/  MOV R9, R22 ;  /* 0x0000001600097202 */ /* 0x000fe20000000f00 */
[----:B------:R0:W-:Y:S04]  /*34970*/  STL.64 [R1+0x2ad8], R10 ;  /* 0x002ad80a01007387 */ /* 0x0001e80000100a00 */
[----:B------:R1:W-:Y:S01]  /*34980*/  STL.64 [R1+0x2ad0], R8 ;  /* 0x002ad00801007387 */ /* 0x0003e20000100a00 */
[----:B0-----:R-:W-:Y:S02]  /*34990*/  MOV R10, R13 ;  /* 0x0000000d000a7202 */ /* 0x001fe40000000f00 */
[----:B-1----:R-:W-:Y:S01]  /*349a0*/  MOV R8, R15 ;  /* 0x0000000f00087202 */ /* 0x002fe20000000f00 */
[----:B------:R-:W-:Y:S01]  /*349b0*/  IMAD.MOV.U32 R9, RZ, RZ, R14 ;  /* 0x000000ffff097224 */ /* 0x000fe200078e000e */
[----:B------:R-:W-:-:S05]  /*349c0*/  MOV R11, R12 ;  /* 0x0000000c000b7202 */ /* 0x000fca0000000f00 */
[----:B------:R-:W-:Y:S01]  /*349d0*/  STL.64 [R1+0x2af8], R10 ;  /* 0x002af80a01007387 */ /* 0x000fe20000100a00 */
[----:B------:R-:W-:Y:S03]  /*349e0*/  STL.64 [R1+0x2af0], R8 ;  /* 0x002af00801007387 */ /* 0x000fe60000100a00 */
[----:B---3--:R-:W0:Y:S04]  /*349f0*/  LDSM.16.MT88.4 R12, [R28+0x26000] ;  /* 0x026000001c0c783b */ /* 0x008e280000004200 */
[----:B------:R-:W-:Y:S04]  /*34a00*/  LDSM.16.MT88.4 R20, [R28+0x26100] ;  /* 0x026100001c14783b */ /* 0x000fe80000004200 */
[----:B------:R-:W-:Y:S04]  /*34a10*/  LDSM.16.MT88.4 R24, [R28+0x26180] ;  /* 0x026180001c18783b */ /* 0x000fe80000004200 */
        /* <DEDUP_REMOVED lines=24> */
[----:B------:R-:W-:Y:S01]  /*34ba0*/  IMAD.MOV.U32 R8, RZ, RZ, R19 ;  /* 0x000000ffff087224 */ /* 0x000fe200078e0013 */
[----:B------:R-:W-:-:S02]  /*34bb0*/  MOV R9, R18 ;  /* 0x0000001200097202 */ /* 0x000fc40000000f00 */
[----:B------:R-:W-:Y:S01]  /*34bc0*/  MOV R10, R17 ;  /* 0x00000011000a7202 */ /* 0x000fe20000000f00 */
[----:B------:R-:W-:Y:S02]  /*34bd0*/  IMAD.MOV.U32 R11, RZ, RZ, R16 ;  /* 0x000000ffff0b7224 */ /* 0x000fe400078e0010 */
[----:B------:R-:W0:Y:S04]  /*34be0*/  LDSM.16.MT88.4 R16, [R28+0x26080] ;  /* 0x026080001c10783b */ /* 0x000e280000004200 */
[----:B-----5:R-:W-:Y:S01]  /*34bf0*/  STL.64 [R1+0x2b08], R14 ;  /* 0x002b080e01007387 */ /* 0x020fe20000100a00 */
[----:B---3--:R1:W-:Y:S03]  /*34c00*/  STL.64 [R1+0x2b00], R12 ;  /* 0x002b000c01007387 */ /* 0x0083e60000100a00 */
[----:B-1----:R-:W2:Y:S01]  /*34c10*/  LDL.LU R12, [R1+0x150] ;  /* 0x00015000010c7983 */ /* 0x002ea20000300800 */
        /* <DEDUP_REMOVED lines=11> */
[----:B0-----:R-:W5:Y:S01]  /*34cd0*/  LDL.LU R20, [R1+0x80] ;  /* 0x0000800001147983 */ /* 0x001f620000300800 */
[----:B------:R-:W5:Y:S02]  /*34ce0*/  LDL.LU R21, [R1+0x84] ;  /* 0x0000840001157983 */ /* 0x000f640000300800 */
[----:B------:R-:W5:Y:S02]  /*34cf0*/  LDL.LU R22, [R1+0x88] ;  /* 0x0000880001167983 */ /* 0x000f640000300800 */
[----:B------:R-:W5:Y:S01]  /*34d00*/  LDL.LU R23, [R1+0x8c] ;  /* 0x00008c0001177983 */ /* 0x000f620000300800 */
        /* <DEDUP_REMOVED lines=39> */
[----:B------:R-:W2:Y:S01]  /*34f80*/  LDL.LU R9, [R1+0x44] ;  /* 0x0000440001097983 */ /* 0x000ea20000300800 */
[----:B-1----:R-:W-:Y:S02]  /*34f90*/  MOV R10, R2 ;  /* 0x00000002000a7202 */ /* 0x002fe40000000f00 */
        /* <DEDUP_REMOVED lines=8> */
[----:B-----5:R-:W-:Y:S03]  /*35020*/  HMMA.16816.F32.BF16 R16, R16, R6, R20 ;  /* 0x000000061010723c */ /* 0x020fe60000041814 */
[----:B------:R-:W3:Y:S01]  /*35030*/  LDL.LU.64 R22, [R1+0x2a60] ;  /* 0x002a600001167983 */ /* 0x000ee20000300a00 */
[----:B------:R-:W3:Y:S02]  /*35040*/  LDL.LU.64 R20, [R1+0x2a58] ;  /* 0x002a580001147983 */ /* 0x000ee40000300a00 */
[----:B------:R-:W-:Y:S01]  /*35050*/  IMAD.MOV.U32 R13, RZ, RZ, R29 ;  /* 0x000000ffff0d7224 */ /* 0x000fe200078e001d */
[----:B-1----:R-:W-:-:S02]  /*35060*/  MOV R14, R3 ;  /* 0x00000003000e7202 */ /* 0x002fc40000000f00 */
[----:B------:R-:W-:Y:S02]  /*35070*/  MOV R15, R0 ;  /* 0x00000000000f7202 */ /* 0x000fe40000000f00 */
[----:B----4-:R-:W-:Y:S11]  /*35080*/  MOV R11, R4 ;  /* 0x00000004000b7202 */ /* 0x010ff60000000f00 */
[----:B------:R-:W-:Y:S01]  /*35090*/  @!UPT UIADD3 URZ, URZ, URZ, URZ ;  /* 0x0000003f3f3ff290 */ /* 0x000fe2000fffe03f */
[----:B------:R-:W-:Y:S01]  /*350a0*/  STL.64 [R1+0xb0], R16 ;  /* 0x0000b01001007387 */ /* 0x000fe20000100a00 */
[----:B------:R-:W-:Y:S01]  /*350b0*/  STL.64 [R1+0xb8], R18 ;  /* 0x0000b81201007387 */ /* 0x000fe20000100a00 */
[-C--:B---3--:R-:W-:Y:S11]  /*350c0*/  HMMA.16816.F32.BF16 R12, R20, R6.reuse, R12 ;  /* 0x00000006140c723c */ /* 0x088ff6000004180c */
[----:B------:R-:W-:Y:S11]  /*350d0*/  @!UPT UIADD3 URZ, URZ, URZ, URZ ;  /* 0x0000003f3f3ff290 */ /* 0x000ff6000fffe03f */
[----:B------:R-:W-:Y:S01]  /*350e0*/  @!UPT UIADD3 URZ, URZ, URZ, URZ ;  /* 0x0000003f3f3ff290 */ /* 0x000fe2000fffe03f */
[----:B------:R2:W-:Y:S01]  /*350f0*/  STL [R1+0x80], R12 ;  /* 0x0000800c01007387 */ /* 0x0005e20000100800 */
[----:B------:R-:W-:Y:S01]  /*35100*/  IMAD.MOV.U32 R29, RZ, RZ, R13 ;  /* 0x000000ffff1d7224 */ /* 0x000fe200078e000d */
[----:B------:R-:W-:Y:S02]  /*35110*/  MOV R3, R14 ;  /* 0x0000000e00037202 */ /* 0x000fe40000000f00 */
[----:B------:R-:W-:Y:S02]  /*35120*/  MOV R0, R15 ;  /* 0x0000000f00007202 */ /* 0x000fe40000000f00 */
[----:B--2---:R-:W-:Y:S01]  /*35130*/  HMMA.16816.F32.BF16 R12, R24, R6, R8 ;  /* 0x00000006180c723c */ /* 0x004fe20000041808 */
[----:B------:R-:W2:Y:S04]  /*35140*/  LDL R27, [R1+0xbfc] ;  /* 0x000bfc00011b7983 */ /* 0x000ea80000100800 */
[----:B------:R-:W0:Y:S04]  /*35150*/  LDSM.16.MT88.4 R8, [R2+0x28000] ;  /* 0x028000000208783b */ /* 0x000e280000004200 */
[----:B------:R-:W1:Y:S11]  /*35160*/  LDSM.16.M88.4 R4, [R5+0x40280] ;  /* 0x040280000504783b */ /* 0x000e760000000200 */
[----:B------:R-:W-:Y:S03]  /*35170*/  @!UPT UIADD3 URZ, URZ, URZ, URZ ;  /* 0x0000003f3f3ff290 */ /* 0x000fe6000fffe03f */
[----:B------:R-:W-:Y:S01]  /*35180*/  STL.64 [R1+0x70], R12 ;  /* 0x0000700c01007387 */ /* 0x000fe20000100a00 */
[----:B------:R0:W-:Y:S02]  /*35190*/  STL.64 [R1+0x78], R14 ;  /* 0x0000780e01007387 */ /* 0x0001e40000100a00 */
[----:B0-----:R-:W-:Y:S01]  /*351a0*/  IMAD.MOV.U32 R15, RZ, RZ, R8 ;  /* 0x000000ffff0f7224 */ /* 0x001fe200078e0008 */
[----:B------:R-:W-:Y:S02]  /*351b0*/  MOV R14, R9 ;  /* 0x00000009000e7202 */ /* 0x000fe40000000f00 */
[----:B------:R-:W-:Y:S01]  /*351c0*/  MOV R13, R10 ;  /* 0x0000000a000d7202 */ /* 0x000fe20000000f00 */
[----:B------:R-:W-:Y:S02]  /*351d0*/  IMAD.MOV.U32 R12, RZ, RZ, R11 ;  /* 0x000000ffff0c7224 */ /* 0x000fe400078e000b */
[----:B------:R-:W0:Y:S04]  /*351e0*/  LDSM.16.MT88.4 R8, [R2+0x28080] ;  /* 0x028080000208783b */ /* 0x000e280000004200 */
[----:B-1----:R-:W-:Y:S01]  /*351f0*/  STL [R1+0x292c], R6 ;  /* 0x00292c0601007387 */ /* 0x002fe20000100800 */
[----:B------:R1:W-:Y:S01]  /*35200*/  STL [R1+0x2928], R7 ;  /* 0x0029280701007387 */ /* 0x0003e20000100800 */
[----:B0-----:R-:W-:-:S02]  /*35210*/  MOV R17, R8 ;  /* 0x0000000800117202 */ /* 0x001fc40000000f00 */
[----:B------:R-:W-:Y:S01]  /*35220*/  MOV R16, R9 ;  /* 0x0000000900107202 */ /* 0x000fe20000000f00 */
[----:B-1----:R-:W-:Y:S01]  /*35230*/  IMAD.MOV.U32 R7, RZ, RZ, R10 ;  /* 0x000000ffff077224 */ /* 0x002fe200078e000a */
[----:B------:R-:W-:Y:S02]  /*35240*/  MOV R6, R11 ;  /* 0x0000000b00067202 */ /* 0x000fe40000000f00 */
[----:B------:R-:W0:Y:S02]  /*35250*/  LDSM.16.MT88.4 R8, [R2+0x28100] ;  /* 0x028100000208783b */ /* 0x000e240000004200 */
[----:B0-----:R-:W-:Y:S01]  /*35260*/  MOV R21, R8 ;  /* 0x0000000800157202 */ /* 0x001fe20000000f00 */
[----:B------:R-:W-:Y:S01]  /*35270*/  IMAD.MOV.U32 R20, RZ, RZ, R9 ;  /* 0x000000ffff147224 */ /* 0x000fe200078e0009 */
[----:B------:R-:W-:Y:S02]  /*35280*/  MOV R19, R10 ;  /* 0x0000000a00137202 */ /* 0x000fe40000000f00 */
[----:B------:R-:W-:-:S02]  /*35290*/  MOV R18, R11 ;  /* 0x0000000b00127202 */ /* 0x000fc40000000f00 */
        /* <DEDUP_REMOVED lines=19> */
[----:B--2---:R-:W0:Y:S04]  /*353d0*/  LDSM.16.MT88.4 R12, [R27+0x28000] ;  /* 0x028000001b0c783b */ /* 0x004e280000004200 */
[----:B------:R-:W1:Y:S04]  /*353e0*/  LDSM.16.MT88.4 R16, [R27+0x28080] ;  /* 0x028080001b10783b */ /* 0x000e680000004200 */
[----:B------:R-:W2:Y:S02]  /*353f0*/  LDSM.16.MT88.4 R20, [R27+0x28100] ;  /* 0x028100001b14783b */ /* 0x000ea40000004200 */
[----:B------:R-:W3:Y:S02]  /*35400*/  LDSM.16.MT88.4 R24, [R27+0x28180] ;  /* 0x028180001b18783b */ /* 0x000ee40000004200 */
[----:B0-----:R-:W-:Y:S02]  /*35410*/  STL.64 [R1+0x29f0], R14 ;  /* 0x0029f00e01007387 */ /* 0x001fe40000100a00 */
[----:B------:R0:W-:Y:S02]  /*35420*/  STL.64 [R1+0x29e8], R12 ;  /* 0x0029e80c01007387 */ /* 0x0001e40000100a00 */
[----:B0-----:R-:W4:Y:S01]  /*35430*/  LDL.LU R12, [R1+0xa0] ;  /* 0x0000a000010c7983 */ /* 0x001f220000300800 */
[----:B------:R-:W4:Y:S02]  /*35440*/  LDL.LU R13, [R1+0xa4] ;  /* 0x0000a400010d7983 */ /* 0x000f240000300800 */
[----:B------:R-:W5:Y:S02]  /*35450*/  LDL.LU R14, [R1+0xa8] ;  /* 0x0000a800010e7983 */ /* 0x000f640000300800 */
[----:B------:R-:W5:Y:S02]  /*35460*/  LDL.LU R15, [R1+0xac] ;  /* 0x0000ac00010f7983 */ /* 0x000f640000300800 */
[----:B-----5:R-:W-:Y:S01]  /*35470*/  STL.64 [R1+0x2a10], R14 ;  /* 0x002a100e01007387 */ /* 0x020fe20000100a00 */
[----:B----4-:R0:W-:Y:S03]  /*35480*/  STL.64 [R1+0x2a08], R12 ;  /* 0x002a080c01007387 */ /* 0x0101e60000100a00 */
        /* <DEDUP_REMOVED lines=14> */
[----:B------:R-:W4:Y:S02]  /*35570*/  LDL.LU R14, [R1+0x138] ;  /* 0x00013800010e7983 */ /* 0x000f240000300800 */
[----:B------:R-:W4:Y:S01]  /*35580*/  LDL.LU R15, [R1+0x13c] ;  /* 0x00013c00010f7983 */ /* 0x000f220000300800 */
[----:B-1----:R-:W-:Y:S01]  /*35590*/  STL.64 [R1+0x29e0], R18 ;  /* 0x0029e01201007387 */ /* 0x002fe20000100a00 */
[----:B------:R0:W-:Y:S03]  /*355a0*/  STL.64 [R1+0x29d8], R16 ;  /* 0x0029d81001007387 */ /* 0x0001e60000100a00 */
[----:B0-----:R-:W5:Y:S01]  /*355b0*/  LDL.LU R16, [R1+0x90] ;  /* 0x0000900001107983 */ /* 0x001f620000300800 */
[----:B------:R-:W5:Y:S02]  /*355c0*/  LDL.LU R17, [R1+0x94] ;  /* 0x0000940001117983 */ /* 0x000f640000300800 */
[----:B------:R-:W5:Y:S02]  /*355d0*/  LDL.LU R18, [R1+0x98] ;  /* 0x0000980001127983 */ /* 0x000f640000300800 */
[----:B------:R-:W5:Y:S01]  /*355e0*/  LDL.LU R19, [R1+0x9c] ;  /* 0x00009c0001137983 */ /* 0x000f620000300800 */
[----:B--2---:R-:W-:Y:S01]  /*355f0*/  STL.64 [R1+0x29d0], R22 ;  /* 0x0029d01601007387 */ /* 0x004fe20000100a00 */
[----:B------:R0:W-:Y:S03]  /*35600*/  STL.64 [R1+0x29c8], R20 ;  /* 0x0029c81401007387 */ /* 0x0001e60000100a00 */
[----:B0-----:R-:W2:Y:S01]  /*35610*/  LDL.LU R20, [R1+0x60] ;  /* 0x0000600001147983 */ /* 0x001ea20000300800 */
[----:B------:R-:W2:Y:S02]  /*35620*/  LDL.LU R21, [R1+0x64] ;  /* 0x0000640001157983 */ /* 0x000ea40000300800 */
[----:B------:R-:W2:Y:S02]  /*35630*/  LDL.LU R22, [R1+0x68] ;  /* 0x0000680001167983 */ /* 0x000ea40000300800 */
[----:B------:R-:W2:Y:S01]  /*35640*/  LDL.LU R23, [R1+0x6c] ;  /* 0x00006c0001177983 */ /* 0x000ea20000300800 */
[-C--:B----4-:R-:W-:Y:S01]  /*35650*/  HMMA.16816.F32.BF16 R8, R8, R4.reuse, R12 ;  /* 0x000000040808723c */ /* 0x090fe2000004180c */
[----:B------:R-:W4:Y:S01]  /*35660*/  LDL.LU.64 R14, [R1+0x2a50] ;  /* 0x002a5000010e7983 */ /* 0x000f220000300a00 */
[----:B------:R-:W4:Y:S11]  /*35670*/  LDL.LU.64 R12, [R1+0x2a48] ;  /* 0x002a4800010c7983 */ /* 0x000f360000300a00 */
[----:B------:R-:W-:Y:S10]  /*35680*/  @!UPT UIADD3 URZ, URZ, URZ, URZ ;  /* 0x0000003f3f3ff290 */ /* 0x000ff4000fffe03f */
[----:B------:R0:W-:Y:S01]  /*35690*/  STL.64 [R1+0x40], R8 ;  /* 0x0000400801007387 */ /* 0x0001e20000100a00 */
[----:B------:R-:W-:Y:S01]  /*356a0*/  IMAD.MOV.U32 R6, RZ, RZ, R10 ;  /* 0x000000ffff067224 */ /* 0x000fe200078e000a */
[----:B------:R-:W-:Y:S02]  /*356b0*/  MOV R7, R11 ;  /* 0x0000000b00077202 */ /* 0x000fe40000000f00 */
[----:B------:R-:W4:Y:S04]  /*356c0*/  LDL.LU.64 R10, [R1+0x2a40] ;  /* 0x002a4000010a7983 */ /* 0x000f280000300a00 */
[----:B0-----:R-:W4:Y:S01]  /*356d0*/  LDL.LU.64 R8, [R1+0x2a38] ;  /* 0x002a380001087983 */ /* 0x001f220000300a00 */
[----:B------:R-:W-:Y:S02]  /*356e0*/  STL [R1+0x2944], R6 ;  /* 0x0029440601007387 */ /* 0x000fe40000100800 */
[----:B------:R-:W-:Y:S01]  /*356f0*/  STL [R1+0x2940], R7 ;  /* 0x0029400701007387 */ /* 0x000fe20000100800 */
[-C--:B----4-:R-:W-:Y:S01]  /*35700*/  HMMA.16816.F32.BF16 R8, R8, R4.reuse, R12 ;  /* 0x000000040808723c */ /* 0x090fe2000004180c */
[----:B------:R-:W4:Y:S01]  /*35710*/  LDL.LU.64 R14, [R1+0x2a30] ;  /* 0x002a3000010e7983 */ /* 0x000f220000300a00 */
[----:B------:R-:W4:Y:S11]  /*35720*/  LDL.LU.64 R12, [R1+0x2a28] ;  /* 0x002a2800010c7983 */ /* 0x000f360000300a00 */
[----:B------:R-:W-:Y:S10]  /*35730*/  @!UPT UIADD3 URZ, URZ, URZ, URZ ;  /* 0x0000003f3f3ff290 */ /* 0x000ff4000fffe03f */
[----:B------:R-:W-:Y:S01]  /*35740*/  STL.64 [R1+0x130], R8 ;  /* 0x0001300801007387 */ /* 0x000fe20000100a00 */
[----:B------:R0:W-:Y:S03]  /*35750*/  STL.64 [R1+0x138], R10 ;  /* 0x0001380a01007387 */ /* 0x0001e60000100a00 */
[----:B0-----:R-:W4:Y:S01]  /*35760*/  LDL.LU.64 R10, [R1+0x2a20] ;  /* 0x002a2000010a7983 */ /* 0x001f220000300a00 */
[----:B------:R-:W4:Y:S02]  /*35770*/  LDL.LU.64 R8, [R1+0x2a18] ;  /* 0x002a180001087983 */ /* 0x000f240000300a00 */
        /* <DEDUP_REMOVED lines=9> */
[----:B------:R-:W5:Y:S01]  /*35810*/  LDL.LU.64 R14, [R1+0x29f0] ;  /* 0x0029f000010e7983 */ /* 0x000f620000300a00 */
[----:B------:R-:W5:Y:S11]  /*35820*/  LDL.LU.64 R12, [R1+0x29e8] ;  /* 0x0029e800010c7983 */ /* 0x000f760000300a00 */
[----:B------:R-:W-:Y:S10]  /*35830*/  @!UPT UIADD3 URZ, URZ, URZ, URZ ;  /* 0x0000003f3f3ff290 */ /* 0x000ff4000fffe03f */
[----:B------:R-:W-:Y:S01]  /*35840*/  STL.64 [R1+0x100], R8 ;  /* 0x0001000801007387 */ /* 0x000fe20000100a00 */
[----:B------:R0:W-:Y:S03]  /*35850*/  STL.64 [R1+0x108], R10 ;  /* 0x0001080a01007387 */ /* 0x0001e60000100a00 */
[----:B0-----:R-:W4:Y:S01]  /*35860*/  LDL R11, [R1+0xbf8] ;  /* 0x000bf800010b7983 */ /* 0x001f220000100800 */
[-C--:B-----5:R-:W-:Y:S03]  /*35870*/  HMMA.16816.F32.BF16 R12, R12, R4.reuse, R16 ;  /* 0x000000040c0c723c */ /* 0x0a0fe60000041810 */
[----:B------:R-:W2:Y:S01]  /*35880*/  LDL.LU.64 R18, [R1+0x29e0] ;  /* 0x0029e00001127983 */ /* 0x000ea20000300a00 */
[----:B------:R-:W2:Y:S11]  /*35890*/  LDL.LU.64 R16, [R1+0x29d8] ;  /* 0x0029d80001107983 */ /* 0x000eb60000300a00 */
[----:B------:R-:W-:Y:S08]  /*358a0*/  @!UPT UIADD3 URZ, URZ, URZ, URZ ;  /* 0x0000003f3f3ff290 */ /* 0x000ff0000fffe03f */
[----:B------:R0:W-:Y:S01]  /*358b0*/  STL.64 [R1+0xe0], R12 ;  /* 0x0000e00c01007387 */ /* 0x0001e20000100a00 */
[----:B------:R1:W-:Y:S03]  /*358c0*/  STL.64 [R1+0xe8], R14 ;  /* 0x0000e80e01007387 */ /* 0x0003e60000100a00 */
[----:B0-----:R-:W3:Y:S01]  /*358d0*/  LDL.LU R12, [R1+0x30] ;  /* 0x00003000010c7983 */ /* 0x001ee20000300800 */
[----:B------:R-:W3:Y:S02]  /*358e0*/  LDL.LU R13, [R1+0x34] ;  /* 0x00003400010d7983 */ /* 0x000ee40000300800 */
[----:B-1----:R-:W3:Y:S02]  /*358f0*/  LDL.LU R14, [R1+0x38] ;  /* 0x00003800010e7983 */ /* 0x002ee40000300800 */
[----:B------:R-:W3:Y:S01]  /*35900*/  LDL.LU R15, [R1+0x3c] ;  /* 0x00003c00010f7983 */ /* 0x000ee20000300800 */
[-C--:B--2---:R-:W-:Y:S01]  /*35910*/  HMMA.16816.F32.BF16 R16, R16, R4.reuse, R20 ;  /* 0x000000041010723c */ /* 0x084fe20000041814 */
[----:B------:R-:W2:Y:S01]  /*35920*/  LDL.LU.64 R22, [R1+0x29d0] ;  /* 0x0029d00001167983 */ /* 0x000ea20000300a00 */
[----:B------:R-:W2:Y:S11]  /*35930*/  LDL.LU.64 R20, [R1+0x29c8] ;  /* 0x0029c80001147983 */ /* 0x000eb60000300a00 */
[----:B------:R-:W-:Y:S10]  /*35940*/  @!UPT UIADD3 URZ, URZ, URZ, URZ ;  /* 0x0000003f3f3ff290 */ /* 0x000ff4000fffe03f */
[----:B------:R0:W-:Y:S01]  /*35950*/  STL.64 [R1+0xc0], R16 ;  /* 0x0000c01001007387 */ /* 0x0001e20000100a00 */
[----:B------:R1:W-:Y:S03]  /*35960*/  STL.64 [R1+0xc8], R18 ;  /* 0x0000c81201007387 */ /* 0x0003e60000100a00 */
[----:B0-----:R-:W2:Y:S01]  /*35970*/  LDL.LU R16, [R1+0x50] ;  /* 0x0000500001107983 */ /* 0x001ea20000300800 */
[----:B------:R-:W2:Y:S02]  /*35980*/  LDL.LU R17, [R1+0x54] ;  /* 0x0000540001117983 */ /* 0x000ea40000300800 */
[----:B-1----:R-:W2:Y:S02]  /*35990*/  LDL.LU R18, [R1+0x58] ;  /* 0x0000580001127983 */ /* 0x002ea40000300800 */
[----:B------:R-:W2:Y:S02]  /*359a0*/  LDL.LU R19, [R1+0x5c] ;  /* 0x00005c0001137983 */ /* 0x000ea40000300800 */
[-C--:B--2---:R-:W-:Y:S08]  /*359b0*/  HMMA.16816.F32.BF16 R16, R20, R4.reuse, R16 ;  /* 0x000000041410723c */ /* 0x084ff00000041810 */
[----:B---3--:R-:W-:Y:S01]  /*359c0*/  HMMA.16816.F32.BF16 R20, R24, R4, R12 ;  /* 0x000000041814723c */ /* 0x008fe2000004180c */
[----:B----4-:R-:W0:Y:S11]  /*359d0*/  LDSM.16.MT88.4 R12, [R11+0x28000] ;  /* 0x028000000b0c783b */ /* 0x010e360000004200 */
[----:B------:R-:W-:Y:S03]  /*359e0*/  @!UPT UIADD3 URZ, URZ, URZ, URZ ;  /* 0x0000003f3f3ff290 */ /* 0x000fe6000fffe03f */
[----:B------:R0:W-:Y:S02]  /*359f0*/  STL.64 [R1+0xa0], R16 ;  /* 0x0000a01001007387 */ /* 0x0001e40000100a00 */
[----:B0-----:R-:W-:Y:S01]  /*35a00*/  MOV R17, R12 ;  /* 0x0000000c00117202 */ /* 0x001fe20000000f00 */
[----:B------:R-:W-:Y:S01]  /*35a10*/  IMAD.MOV.U32 R16, RZ, RZ, R13 ;  /* 0x000000ffff107224 */ /* 0x000fe200078e000d */
[----:B------:R-:W-:Y:S02]  /*35a20*/  MOV R7, R14 ;  /* 0x0000000e00077202 */ /* 0x000fe40000000f00 */
[----:B------:R-:W-:Y:S02]  /*35a30*/  MOV R6, R15 ;  /* 0x0000000f00067202 */ /* 0x000fe40000000f00 */
[----:B------:R-:W0:Y:S04]  /*35a40*/  LDSM.16.MT88.4 R12, [R11+0x28080] ;  /* 0x028080000b0c783b */ /* 0x000e280000004200 */
[----:B------:R-:W-:Y:S01]  /*35a50*/  STL.64 [R1+0xa8], R18 ;  /* 0x0000a81201007387 */ /* 0x000fe20000100a00 */
[----:B------:R0:W-:Y:S02]  /*35a60*/  STL.64 [R1+0x90], R20 ;  /* 0x0000901401007387 */ /* 0x0001e40000100a00 */
[----:B0-----:R-:W-:Y:S01]  /*35a70*/  IMAD.MOV.U32 R21, RZ, RZ, R12 ;  /* 0x000000ffff157224 */ /* 0x001fe200078e000c */
[----:B------:R-:W-:-:S02]  /*35a80*/  MOV R20, R13 ;  /* 0x0000000d00147202 */ /* 0x000fc40000000f00 */
[----:B------:R-:W-:Y:S01]  /*35a90*/  MOV R19, R14 ;  /* 0x0000000e00137202 */ /* 0x000fe20000000f00 */
[----:B------:R-:W-:Y:S02]  /*35aa0*/  IMAD.MOV.U32 R18, RZ, RZ, R15 ;  /* 0x000000ffff127224 */ /* 0x000fe400078e000f */
[----:B------:R-:W0:Y:S04]  /*35ab0*/  LDSM.16.MT88.4 R12, [R11+0x28100] ;  /* 0x028100000b0c783b */ /* 0x000e280000004200 */
[----:B------:R1:W-:Y:S01]  /*35ac0*/  STL.64 [R1+0x98], R22 ;  /* 0x0000981601007387 */ /* 0x0003e20000100a00 */
[----:B------:R-:W2:Y:S01]  /*35ad0*/  LDSM.16.MT88.4 R8, [R11+0x28180] ;  /* 0x028180000b08783b */ /* 0x000ea20000004200 */
[----:B0-----:R-:W-:Y:S02]  /*35ae0*/  MOV R25, R12 ;  /* 0x0000000c00197202 */ /* 0x001fe40000000f00 */
[----:B------:R-:W-:Y:S01]  /*35af0*/  MOV R24, R13 ;  /* 0x0000000d00187202 */ /* 0x000fe20000000f00 */
[----:B-1----:R-:W-:Y:S01]  /*35b00*/  IMAD.MOV.U32 R23, RZ, RZ, R14 ;  /* 0x000000ffff177224 */ /* 0x002fe200078e000e */
[----:B------:R-:W-:-:S02]  /*35b10*/  MOV R22, R15 ;  /* 0x0000000f00167202 */ /* 0x000fc40000000f00 */
[----:B------:R-:W0:Y:S04]  /*35b20*/  LDSM.16.MT88.4 R12, [R28+0x28000] ;  /* 0x028000001c0c783b */ /* 0x000e280000004200 */
[----:B--2---:R-:W-:Y:S01]  /*35b30*/  STL.64 [R1+0x2960], R10 ;  /* 0x0029600a01007387 */ /* 0x004fe20000100a00 */
        /* <DEDUP_REMOVED lines=32> */
[----:B------:R-:W-:Y:S02]  /*35d40*/  MOV R9, R16 ;  /* 0x0000001000097202 */ /* 0x000fe40000000f00 */
[----:B------:R-:W-:Y:S04]  /*35d50*/  LDSM.16.MT88.4 R16, [R28+0x28080] ;  /* 0x028080001c10783b */ /* 0x000fe80000004200 */
[----:B------:R-:W-:Y:S01]  /*35d60*/  STL.64 [R1+0x29c0], R10 ;  /* 0x0029c00a01007387 */ /* 0x000fe20000100a00 */
[----:B------:R-:W-:Y:S02]  /*35d70*/  STL.64 [R1+0x29b8], R8 ;  /* 0x0029b80801007387 */ /* 0x000fe40000100a00 */
[----:B------:R-:W2:Y:S02]  /*35d80*/  LDL.LU R12, [R1+0x150] ;  /* 0x00015000010c7983 */ /* 0x000ea40000300800 */
[----:B------:R-:W2:Y:S01]  /*35d90*/  LDL.LU R13, [R1+0x154] ;  /* 0x00015400010d7983 */ /* 0x000ea20000300800 */
[----:B------:R-:W3:Y:S01]  /*35da0*/  LDL.LU R14, [R1+0x158] ;  /* 0x00015800010e7983 */ /* 0x000ee20000300800 */
[----:B------:R-:W3:Y:S03]  /*35db0*/  LDL.LU R15, [R1+0x15c] ;  /* 0x00015c00010f7983 */ /* 0x000ee60000300800 */
[----:B------:R-:W0:Y:S02]  /*35dc0*/  LDSM.16.MT88.4 R8, [R2+0x2a000] ;  /* 0x02a000000208783b */ /* 0x000e240000004200 */
[----:B0-----:R-:W-:Y:S01]  /*35dd0*/  MOV R6, R10 ;  /* 0x0000000a00067202 */ /* 0x001fe20000000f00 */
[----:B------:R-:W-:Y:S01]  /*35de0*/  IMAD.MOV.U32 R7, RZ, RZ, R11 ;  /* 0x000000ffff077224 */ /* 0x000fe200078e000b */
        /* <DEDUP_REMOVED lines=21> */
[----:B------:R-:W-:Y:S02]  /*35f40*/  STL [R1+0x2870], R28 ;  /* 0x0028701c01007387 */ /* 0x000fe40000100800 */
[----:B------:R0:W-:Y:S02]  /*35f50*/  STL.64 [R1+0x30], R8 ;  /* 0x0000300801007387 */ /* 0x0001e40000100a00 */
[----:B------:R-:W2:Y:S01]  /*35f60*/  LDL.LU.64 R10, [R1+0x29c0] ;  /* 0x0029c000010a7983 */ /* 0x000ea20000300a00 */
[----:B0-----:R-:W2:Y:S01]  /*35f70*/  LDL.LU.64 R8, [R1+0x29b8] ;  /* 0x0029b80001087983 */ /* 0x001ea20000300a00 */
[----:B------:R-:W-:-:S02]  /*35f80*/  MOV R27, R0 ;  /* 0x00000000001b7202 */ /* 0x000fc40000000f00 */
[----:B------:R-:W-:Y:S01]  /*35f90*/  MOV R25, R29 ;  /* 0x0000001d00197202 */ /* 0x000fe20000000f00 */
[----:B------:R-:W-:Y:S01]  /*35fa0*/  IMAD.MOV.U32 R26, RZ, RZ, R3 ;  /* 0x000000ffff1a7224 */ /* 0x000fe200078e0003 */
        /* <DEDUP_REMOVED lines=35> */
[----:B-1----:R-:W-:Y:S01]  /*361e0*/  IMAD.MOV.U32 R10, RZ, RZ, R6 ;  /* 0x000000ffff0a7224 */ /* 0x002fe200078e0006 */
[----:B------:R-:W-:Y:S01]  /*361f0*/  MOV R11, R7 ;  /* 0x00000007000b7202 */ /* 0x000fe20000000f00 */
[----:B------:R-:W2:Y:S01]  /*36200*/  LDL.LU R6, [R1+0x2944] ;  /* 0x0029440001067983 */ /* 0x000ea20000300800 */
[----:B------:R-:W4:Y:S01]  /*36210*/  LDL.LU R7, [R1+0x2940] ;  /* 0x0029400001077983 */ /* 0x000f220000300800 */
[-C--:B---3--:R-:W-:Y:S02]  /*36220*/  HMMA.16816.F32.BF16 R12, R12, R4.reuse, R16 ;  /* 0x000000040c0c723c */ /* 0x088fe40000041810 */
[----:B------:R-:W3:Y:S01]  /*36230*/  LDL.LU.64 R18, [R1+0x2938] ;  /* 0x0029380001127983 */ /* 0x000ee20000300a00 */
[----:B------:R-:W3:Y:S11]  /*36240*/  LDL.LU.64 R16, [R1+0x2930] ;  /* 0x0029300001107983 */ /* 0x000ef60000300a00 */
[----:B------:R-:W-:Y:S09]  /*36250*/  @!UPT UIADD3 URZ, URZ, URZ, URZ ;  /* 0x0000003f3f3ff290 */ /* 0x000ff2000fffe03f */
[----:B------:R0:W-:Y:S01]  /*36260*/  STL.64 [R1+0x110], R12 ;  /* 0x0001100c01007387 */ /* 0x0001e20000100a00 */
[----:B------:R2:W-:Y:S03]  /*36270*/  STL.64 [R1+0x118], R14 ;  /* 0x0001180e01007387 */ /* 0x0005e60000100a00 */
[----:B0-----:R-:W5:Y:S01]  /*36280*/  LDL.LU R12, [R1+0x40] ;  /* 0x00004000010c7983 */ /* 0x001f620000300800 */
[----:B------:R-:W5:Y:S01]  /*36290*/  LDL.LU R13, [R1+0x44] ;  /* 0x00004400010d7983 */ /* 0x000f620000300800 */
[----:B--2---:R-:W-:Y:S01]  /*362a0*/  MOV R14, R6 ;  /* 0x00000006000e7202 */ /* 0x004fe20000000f00 */
[----:B----4-:R-:W-:Y:S01]  /*362b0*/  IMAD.MOV.U32 R15, RZ, RZ, R7 ;  /* 0x000000ffff0f7224 */ /* 0x010fe200078e0007 */
[----:B------:R-:W2:Y:S01]  /*362c0*/  LDL.LU R6, [R1+0x292c] ;  /* 0x00292c0001067983 */ /* 0x000ea20000300800 */
[----:B------:R-:W2:Y:S01]  /*362d0*/  LDL.LU R7, [R1+0x2928] ;  /* 0x0029280001077983 */ /* 0x000ea20000300800 */
[-C--:B---3--:R-:W-:Y:S02]  /*362e0*/  HMMA.16816.F32.BF16 R16, R16, R4.reuse, R20 ;  /* 0x000000041010723c */ /* 0x088fe40000041814 */
[----:B------:R-:W5:Y:S01]  /*362f0*/  LDL.LU.64 R22, [R1+0x2920] ;  /* 0x0029200001167983 */ /* 0x000f620000300a00 */
[----:B------:R-:W5:Y:S11]  /*36300*/  LDL.LU.64 R20, [R1+0x2918] ;  /* 0x0029180001147983 */ /* 0x000f760000300a00 */
[----:B------:R-:W-:Y:S09]  /*36310*/  @!UPT UIADD3 URZ, URZ, URZ, URZ ;  /* 0x0000003f3f3ff290 */ /* 0x000ff2000fffe03f */
[----:B------:R-:W-:Y:S01]  /*36320*/  STL.64 [R1+0xf0], R16 ;  /* 0x0000f01001007387 */ /* 0x000fe20000100a00 */
[----:B------:R0:W-:Y:S03]  /*36330*/  STL.64 [R1+0xf8], R18 ;  /* 0x0000f81201007387 */ /* 0x0001e60000100a00 */
[----:B0-----:R-:W3:Y:S01]  /*36340*/  LDL R19, [R1+0xbfc] ;  /* 0x000bfc0001137983 */ /* 0x001ee20000100800 */
[----:B-----5:R-:W-:Y:S03]  /*36350*/  HMMA.16816.F32.BF16 R20, R20, R4, R24 ;  /* 0x000000041414723c */ /* 0x020fe60000041818 */
[----:B------:R-:W4:Y:S01]  /*36360*/  LDL.LU.64 R26, [R1+0x2910] ;  /* 0x00291000011a7983 */ /* 0x000f220000300a00 */
[----:B------:R-:W4:Y:S11]  /*36370*/  LDL.LU.64 R24, [R1+0x2908] ;  /* 0x0029080001187983 */ /* 0x000f360000300a00 */
[----:B------:R-:W-:Y:S08]  /*36380*/  @!UPT UIADD3 URZ, URZ, URZ, URZ ;  /* 0x0000003f3f3ff290 */ /* 0x000ff0000fffe03f */
[----:B------:R0:W-:Y:S01]  /*36390*/  STL.64 [R1+0xd0], R20 ;  /* 0x0000d01401007387 */ /* 0x0001e20000100a00 */
[----:B------:R1:W-:Y:S03]  /*363a0*/  STL.64 [R1+0xd8], R22 ;  /* 0x0000d81601007387 */ /* 0x0003e60000100a00 */
[----:B0-----:R-:W4:Y:S01]  /*363b0*/  LDL.LU R20, [R1+0x70] ;  /* 0x0000700001147983 */ /* 0x001f220000300800 */
[----:B------:R-:W4:Y:S02]  /*363c0*/  LDL.LU R21, [R1+0x74] ;  /* 0x0000740001157983 */ /* 0x000f240000300800 */
[----:B-1----:R-:W4:Y:S02]  /*363d0*/  LDL.LU R22, [R1+0x78] ;  /* 0x0000780001167983 */ /* 0x002f240000300800 */
[----:B------:R-:W4:Y:S01]  /*363e0*/  LDL.LU R23, [R1+0x7c] ;  /* 0x00007c0001177983 */ /* 0x000f220000300800 */
[----:B--2---:R-:W-:Y:S08]  /*363f0*/  HMMA.16816.F32.BF16 R8, R8, R6, R12 ;  /* 0x000000060808723c */ /* 0x004ff0000004180c */
[----:B----4-:R-:W-:Y:S01]  /*36400*/  HMMA.16816.F32.BF16 R20, R24, R4, R20 ;  /* 0x000000041814723c */ /* 0x010fe20000041814 */
[----:B------:R-:W2:Y:S11]  /*36410*/  LDL R5, [R1+0x370] ;  /* 0x0003700001057983 */ /* 0x000eb60000100800 */
[----:B------:R-:W-:Y:S04]  /*36420*/  @!UPT UIADD3 URZ, URZ, URZ, URZ ;  /* 0x0000003f3f3ff290 */ /* 0x000fe8000fffe03f */
[----:B------:R-:W-:-:S07]  /*36430*/  MOV R4, R11 ;  /* 0x0000000b00047202 */ /* 0x000fce0000000f00 */
[----:B------:R-:W-:Y:S01]  /*36440*/  STL.64 [R1+0xb0], R20 ;  /* 0x0000b01401007387 */ /* 0x000fe20000100a00 */
[----:B------:R-:W-:Y:S02]  /*36450*/  STL.64 [R1+0xb8], R22 ;  /* 0x0000b81601007387 */ /* 0x000fe40000100a00 */
[----:B------:R-:W-:Y:S02]  /*36460*/  STL.64 [R1+0x80], R8 ;  /* 0x0000800801007387 */ /* 0x000fe40000100a00 */
[----:B------:R-:W-:Y:S01]  /*36470*/  STL [R1+0x88], R10 ;  /* 0x0000880a01007387 */ /* 0x000fe20000100800 */
[----:B------:R-:W-:Y:S04]  /*36480*/  STL [R1+0x27bc], R4 ;  /* 0x0027bc0401007387 */ /* 0x000fe80000100800 */
[----:B--2---:R-:W0:Y:S02]  /*36490*/  LDSM.16.MT88.4 R8, [R5+0x2a080] ;  /* 0x02a080000508783b */ /* 0x004e240000004200 */
        /* <DEDUP_REMOVED lines=14> */
[----:B---3--:R-:W0:Y:S02]  /*36580*/  LDSM.16.MT88.4 R8, [R19+0x2a000] ;  /* 0x02a000001308783b */ /* 0x008e240000004200 */
        /* <DEDUP_REMOVED lines=32> */
[----:B------:R-:W4:Y:S04]  /*36790*/  LDL R27, [R1+0xbf8] ;  /* 0x000bf800011b7983 */ /* 0x000f280000100800 */
[----:B---3--:R-:W-:Y:S01]  /*367a0*/  STL.64 [R1+0x28a0], R14 ;  /* 0x0028a00e01007387 */ /* 0x008fe20000100a00 */
[----:B--2---:R0:W-:Y:S02]  /*367b0*/  STL.64 [R1+0x2898], R12 ;  /* 0x0028980c01007387 */ /* 0x0041e40000100a00 */
[----:B------:R-:W-:Y:S01]  /*367c0*/  IMAD.MOV.U32 R8, RZ, RZ, R18 ;  /* 0x000000ffff087224 */ /* 0x000fe200078e0012 */
[----:B------:R-:W-:-:S02]  /*367d0*/  MOV R9, R17 ;  /* 0x0000001100097202 */ /* 0x000fc40000000f00 */
[----:B------:R-:W-:Y:S01]  /*367e0*/  MOV R10, R16 ;  /* 0x00000010000a7202 */ /* 0x000fe20000000f00 */
[----:B----4-:R-:W-:Y:S04]  /*367f0*/  LDSM.16.MT88.4 R20, [R27+0x2a000] ;  /* 0x02a000001b14783b */ /* 0x010fe80000004200 */
[----:B------:R-:W1:Y:S01]  /*36800*/  LDSM.16.MT88.4 R16, [R19+0x2a180] ;  /* 0x02a180001310783b */ /* 0x000e620000004200 */
[----:B------:R-:W-:Y:S02]  /*36810*/  IMAD.MOV.U32 R11, RZ, RZ, R4 ;  /* 0x000000ffff0b7224 */ /* 0x000fe400078e0004 */
[----:B------:R-:W2:Y:S01]  /*36820*/  LDSM.16.MT88.4 R24, [R27+0x2a080] ;  /* 0x02a080001b18783b */ /* 0x000ea20000004200 */
[----:B0-----:R-:W3:Y:S03]  /*36830*/  LDL.LU R12, [R1+0xe0] ;  /* 0x0000e000010c7983 */ /* 0x001ee60000300800 */
[----:B------:R-:W3:Y:S02]  /*36840*/  LDL.LU R13, [R1+0xe4] ;  /* 0x0000e400010d7983 */ /* 0x000ee40000300800 */
[----:B------:R-:W4:Y:S02]  /*36850*/  LDL.LU R14, [R1+0xe8] ;  /* 0x0000e800010e7983 */ /* 0x000f240000300800 */
[----:B------:R-:W4:Y:S02]  /*36860*/  LDL.LU R15, [R1+0xec] ;  /* 0x0000ec00010f7983 */ /* 0x000f240000300800 */
[----:B----4-:R-:W-:Y:S01]  /*36870*/  STL.64 [R1+0x28c0], R14 ;  /* 0x0028c00e01007387 */ /* 0x010fe20000100a00 */
[----:B---3--:R0:W-:Y:S03]  /*36880*/  STL.64 [R1+0x28b8], R12 ;  /* 0x0028b80c01007387 */ /* 0x0081e60000100a00 */
[----:B0-----:R-:W3:Y:S01]  /*36890*/  LDL.LU R12, [R1+0x100] ;  /* 0x00010000010c7983 */ /* 0x001ee20000300800 */
        /* <DEDUP_REMOVED lines=13> */
[----:B------:R-:W3:Y:S02]  /*36970*/  LDL.LU R14, [R1+0x138] ;  /* 0x00013800010e7983 */ /* 0x000ee40000300800 */
[----:B------:R-:W3:Y:S01]  /*36980*/  LDL.LU R15, [R1+0x13c] ;  /* 0x00013c00010f7983 */ /* 0x000ee20000300800 */
[----:B-1----:R-:W-:Y:S01]  /*36990*/  STL.64 [R1+0x2868], R18 ;  /* 0x0028681201007387 */ /* 0x002fe20000100a00 */
        /* <DEDUP_REMOVED lines=59> */
[----:B------:R1:W-:Y:S01]  /*36d50*/  STL.64 [R1+0xe8], R14 ;  /* 0x0000e80e01007387 */ /* 0x0003e20000100a00 */
[-C--:B-----5:R-:W-:Y:S02]  /*36d60*/  HMMA.16816.F32.BF16 R16, R16, R6.reuse, R20 ;  /* 0x000000061010723c */ /* 0x0a0fe40000041814 */
[----:B------:R-:W4:Y:S01]  /*36d70*/  LDL.LU.64 R22, [R1+0x2858] ;  /* 0x0028580001167983 */ /* 0x000f220000300a00 */
[----:B------:R-:W4:Y:S01]  /*36d80*/  LDL.LU.64 R20, [R1+0x2850] ;  /* 0x0028500001147983 */ /* 0x000f220000300a00 */
[----:B0-----:R-:W-:Y:S01]  /*36d90*/  MOV R12, R29 ;  /* 0x0000001d000c7202 */ /* 0x001fe20000000f00 */
[----:B------:R-:W-:Y:S01]  /*36da0*/  IMAD.MOV.U32 R13, RZ, RZ, R3 ;  /* 0x000000ffff0d7224 */ /* 0x000fe200078e0003 */
[----:B-1----:R-:W-:Y:S02]  /*36db0*/  MOV R14, R2 ;  /* 0x00000002000e7202 */ /* 0x002fe40000000f00 */
[----:B------:R-:W-:Y:S01]  /*36dc0*/  MOV R15, R0 ;  /* 0x00000000000f7202 */ /* 0x000fe20000000f00 */
[-C--:B--2---:R-:W-:Y:S11]  /*36dd0*/  HMMA.16816.F32.BF16 R8, R24, R6.reuse, R8 ;  /* 0x000000061808723c */ /* 0x084ff60000041808 */
[----:B------:R-:W-:Y:S03]  /*36de0*/  @!UPT UIADD3 URZ, URZ, URZ, URZ ;  /* 0x0000003f3f3ff290 */ /* 0x000fe6000fffe03f */
[----:B------:R-:W-:Y:S01]  /*36df0*/  STL.64 [R1+0xc0], R16 ;  /* 0x0000c01001007387 */ /* 0x000fe20000100a00 */
[----:B------:R-:W-:Y:S02]  /*36e00*/  STL.64 [R1+0xc8], R18 ;  /* 0x0000c81201007387 */ /* 0x000fe40000100a00 */
[----:B---3--:R-:W-:Y:S07]  /*36e10*/  LDSM.16.MT88.4 R16, [R28+0x2a100] ;  /* 0x02a100001c10783b */ /* 0x008fee0000004200 */
[----:B------:R-:W-:Y:S01]  /*36e20*/  MOV R2, R10 ;  /* 0x0000000a00027202 */ /* 0x000fe20000000f00 */
[----:B----4-:R-:W-:Y:S11]  /*36e30*/  HMMA.16816.F32.BF16 R12, R20, R6, R12 ;  /* 0x00000006140c723c */ /* 0x010ff6000004180c */
[----:B------:R-:W-:Y:S11]  /*36e40*/  @!UPT UIADD3 URZ, URZ, URZ, URZ ;  /* 0x0000003f3f3ff290 */ /* 0x000ff6000fffe03f */
[----:B------:R-:W-:Y:S01]  /*36e50*/  @!UPT UIADD3 URZ, URZ, URZ, URZ ;  /* 0x0000003f3f3ff290 */ /* 0x000fe2000fffe03f */
[----:B------:R-:W-:Y:S01]  /*36e60*/  STL.64 [R1+0xa0], R12 ;  /* 0x0000a00c01007387 */ /* 0x000fe20000100a00 */
[----:B------:R-:W-:Y:S02]  /*36e70*/  STL.64 [R1+0xa8], R14 ;  /* 0x0000a80e01007387 */ /* 0x000fe40000100a00 */
[----:B------:R0:W-:Y:S02]  /*36e80*/  STL [R1+0x27a8], R2 ;  /* 0x0027a80201007387 */ /* 0x0001e40000100800 */
[----:B------:R-:W-:Y:S01]  /*36e90*/  IMAD.MOV.U32 R29, RZ, RZ, R8 ;  /* 0x000000ffff1d7224 */ /* 0x000fe200078e0008 */
[----:B------:R-:W-:Y:S01]  /*36ea0*/  MOV R3, R9 ;  /* 0x0000000900037202 */ /* 0x000fe20000000f00 */
[----:B------:R-:W-:Y:S01]  /*36eb0*/  IMAD.MOV.U32 R0, RZ, RZ, R11 ;  /* 0x000000ffff007224 */ /* 0x000fe200078e000b */
[----:B------:R-:W-:Y:S04]  /*36ec0*/  LDSM.16.MT88.4 R12, [R28+0x2a080] ;  /* 0x02a080001c0c783b */ /* 0x000fe80000004200 */
[----:B0-----:R-:W2:Y:S01]  /*36ed0*/  LDL R2, [R1+0xbf8] ;  /* 0x000bf80001027983 */ /* 0x001ea20000100800 */
[----:B------:R-:W-:Y:S02]  /*36ee0*/  STL [R1+0x2714], R29 ;  /* 0x0027141d01007387 */ /* 0x000fe40000100800 */
[----:B------:R-:W-:Y:S02]  /*36ef0*/  STL [R1+0x2710], R3 ;  /* 0x0027100301007387 */ /* 0x000fe40000100800 */
[----:B------:R-:W-:Y:S01]  /*36f00*/  STL [R1+0x270c], R0 ;  /* 0x00270c0001007387 */ /* 0x000fe20000100800 */
[----:B--2---:R-:W0:Y:S02]  /*36f10*/  LDSM.16.MT88.4 R8, [R2+0x2a100] ;  /* 0x02a100000208783b */ /* 0x004e240000004200 */
        /* <DEDUP_REMOVED lines=8> */
[----:B------:R-:W-:-:S02]  /*36fa0*/  MOV R21, R11 ;  /* 0x0000000b00157202 */ /* 0x000fc40000000f00 */
[----:B------:R-:W0:Y:S04]  /*36fb0*/  LDSM.16.MT88.4 R8, [R28+0x2a000] ;  /* 0x02a000001c08783b */ /* 0x000e280000004200 */
[----:B------:R-:W-:Y:S04]  /*36fc0*/  STL [R1+0x27e0], R2 ;  /* 0x0027e00201007387 */ /* 0x000fe80000100800 */
[----:B0-----:R-:W-:Y:S01]  /*36fd0*/  STL.64 [R1+0x2808], R10 ;  /* 0x0028080a01007387 */ /* 0x001fe20000100a00 */
[----:B------:R-:W-:Y:S02]  /*36fe0*/  STL.64 [R1+0x2800], R8 ;  /* 0x0028000801007387 */ /* 0x000fe40000100a00 */
[----:B------:R-:W-:Y:S02]  /*36ff0*/  STL.64 [R1+0x27f8], R14 ;  /* 0x0027f80e01007387 */ /* 0x000fe40000100a00 */
[----:B------:R-:W-:Y:S01]  /*37000*/  STL.64 [R1+0x27f0], R12 ;  /* 0x0027f00c01007387 */ /* 0x000fe20000100a00 */
[----:B------:R-:W-:Y:S01]  /*37010*/  STL.64 [R1+0x27d8], R18 ;  /* 0x0027d81201007387 */ /* 0x000fe20000100a00 */
[----:B------:R0:W-:Y:S03]  /*37020*/  STL.64 [R1+0x27d0], R16 ;  /* 0x0027d01001007387 */ /* 0x0001e60000100a00 */
[----:B0-----:R-:W2:Y:S01]  /*37030*/  LDL.LU R16, [R1+0xf0] ;  /* 0x0000f00001107983 */ /* 0x001ea20000300800 */
[----:B------:R-:W2:Y:S02]  /*37040*/  LDL.LU R17, [R1+0xf4] ;  /* 0x0000f40001117983 */ /* 0x000ea40000300800 */
[----:B------:R-:W3:Y:S02]  /*37050*/  LDL.LU R18, [R1+0xf8] ;  /* 0x0000f80001127983 */ /* 0x000ee40000300800 */
[----:B------:R-:W3:Y:S02]  /*37060*/  LDL.LU R19, [R1+0xfc] ;  /* 0x0000fc0001137983 */ /* 0x000ee40000300800 */
[----:B---3--:R-:W-:Y:S01]  /*37070*/  STL.64 [R1+0x2818], R18 ;  /* 0x0028181201007387 */ /* 0x008fe20000100a00 */
[----:B--2---:R-:W-:Y:S02]  /*37080*/  STL.64 [R1+0x2810], R16 ;  /* 0x0028101001007387 */ /* 0x004fe40000100a00 */
[----:B------:R-:W2:Y:S02]  /*37090*/  LDL.LU R12, [R1+0x110] ;  /* 0x00011000010c7983 */ /* 0x000ea40000300800 */
[----:B------:R-:W2:Y:S01]  /*370a0*/  LDL.LU R13, [R1+0x114] ;  /* 0x00011400010d7983 */ /* 0x000ea20000300800 */
[----:B------:R-:W3:Y:S01]  /*370b0*/  LDL.LU R14, [R1+0x118] ;  /* 0x00011800010e7983 */ /* 0x000ee20000300800 */
[----:B------:R-:W3:Y:S02]  /*370c0*/  LDL.LU R15, [R1+0x11c] ;  /* 0x00011c00010f7983 */ /* 0x000ee40000300800 */
[----:B------:R-:W4:Y:S01]  /*370d0*/  LDL R27, [R1+0xeac] ;  /* 0x000eac00011b7983 */ /* 0x000f220000100800 */
[----:B------:R-:W-:-:S02]  /*370e0*/  MOV R9, R23 ;  /* 0x0000001700097202 */ /* 0x000fc40000000f00 */
[----:B------:R-:W-:Y:S01]  /*370f0*/  MOV R10, R22 ;  /* 0x00000016000a7202 */ /* 0x000fe20000000f00 */
[----:B------:R-:W-:Y:S02]  /*37100*/  IMAD.MOV.U32 R11, RZ, RZ, R21 ;  /* 0x000000ffff0b7224 */ /* 0x000fe400078e0015 */
[----:B------:R-:W-:Y:S01]  /*37110*/  IMAD.MOV.U32 R8, RZ, RZ, R24 ;  /* 0x000000ffff087224 */ /* 0x000fe200078e0018 */
[----:B---3--:R-:W-:Y:S01]  /*37120*/  STL.64 [R1+0x2828], R14 ;  /* 0x0028280e01007387 */ /* 0x008fe20000100a00 */
[----:B--2---:R0:W-:Y:S03]  /*37130*/  STL.64 [R1+0x2820], R12 ;  /* 0x0028200c01007387 */ /* 0x0041e60000100a00 */
[----:B----4-:R-:W-:Y:S01]  /*37140*/  LDSM.16.M88.4 R24, [R27+0x40280] ;  /* 0x040280001b18783b */ /* 0x010fe20000000200 */
[----:B0-----:R-:W-:-:S03]  /*37150*/  MOV R12, R20 ;  /* 0x00000014000c7202 */ /* 0x001fc60000000f00 */
[----:B------:R-:W0:Y:S01]  /*37160*/  LDSM.16.MT88.4 R20, [R28+0x2a180] ;  /* 0x02a180001c14783b */ /* 0x000e220000004200 */
[----:B------:R-:W-:Y:S01]  /*37170*/  IMAD.MOV.U32 R14, RZ, RZ, R3 ;  /* 0x000000ffff0e7224 */ /* 0x000fe200078e0003 */
[----:B------:R-:W-:Y:S02]  /*37180*/  MOV R15, R0 ;  /* 0x00000000000f7202 */ /* 0x000fe40000000f00 */
[----:B------:R-:W-:Y:S01]  /*37190*/  MOV R13, R4 ;  /* 0x00000004000d7202 */ /* 0x000fe20000000f00 */
[----:B------:R-:W-:Y:S01]  /*371a0*/  STL.64 [R1+0x2838], R10 ;  /* 0x0028380a01007387 */ /* 0x000fe20000100a00 */
[----:B------:R1:W-:Y:S02]  /*371b0*/  STL.64 [R1+0x2830], R8 ;  /* 0x0028300801007387 */ /* 0x0003e40000100a00 */
[----:B------:R-:W-:Y:S01]  /*371c0*/  STL.64 [R1+0x2848], R14 ;  /* 0x0028480e01007387 */ /* 0x000fe20000100a00 */
[----:B------:R-:W-:Y:S02]  /*371d0*/  STL.64 [R1+0x2840], R12 ;  /* 0x0028400c01007387 */ /* 0x000fe40000100a00 */
[----:B------:R-:W2:Y:S02]  /*371e0*/  LDSM.16.MT88.4 R12, [R5+0x2c000] ;  /* 0x02c00000050c783b */ /* 0x000ea40000004200 */
[----:B-1----:R-:W3:Y:S02]  /*371f0*/  LDL.LU R8, [R1+0x150] ;  /* 0x0001500001087983 */ /* 0x002ee40000300800 */
[----:B------:R-:W3:Y:S02]  /*37200*/  LDL.LU R9, [R1+0x154] ;  /* 0x0001540001097983 */ /* 0x000ee40000300800 */
[----:B------:R-:W3:Y:S02]  /*37210*/  LDL.LU R10, [R1+0x158] ;  /* 0x00015800010a7983 */ /* 0x000ee40000300800 */
[----:B------:R-:W3:Y:S01]  /*37220*/  LDL.LU R11, [R1+0x15c] ;  /* 0x00015c00010b7983 */ /* 0x000ee20000300800 */
[----:B------:R-:W4:Y:S01]  /*37230*/  LDL.LU R16, [R1+0x140] ;  /* 0x0001400001107983 */ /* 0x000f220000300800 */
[----:B------:R-:W4:Y:S02]  /*37240*/  LDL.LU R17, [R1+0x144] ;  /* 0x0001440001117983 */ /* 0x000f240000300800 */
[----:B------:R-:W4:Y:S02]  /*37250*/  LDL.LU R18, [R1+0x148] ;  /* 0x0001480001127983 */ /* 0x000f240000300800 */
[----:B------:R-:W4:Y:S01]  /*37260*/  LDL.LU R19, [R1+0x14c] ;  /* 0x00014c0001137983 */ /* 0x000f220000300800 */
[----:B0-----:R-:W-:Y:S01]  /*37270*/  STL.64 [R1+0x27c8], R22 ;  /* 0x0027c81601007387 */ /* 0x001fe20000100a00 */
[----:B------:R0:W-:Y:S03]  /*37280*/  STL.64 [R1+0x27c0], R20 ;  /* 0x0027c01401007387 */ /* 0x0001e60000100a00 */
[----:B0-----:R-:W5:Y:S04]  /*37290*/  LDL.LU R20, [R1+0xd0] ;  /* 0x0000d00001147983 */ /* 0x001f680000300800 */
[----:B-----5:R-:W-:Y:S01]  /*372a0*/  STL [R1+0x27e4], R20 ;  /* 0x0027e41401007387 */ /* 0x020fe20000100800 */
[----:B------:R-:W5:Y:S03]  /*372b0*/  LDL.LU R21, [R1+0xd4] ;  /* 0x0000d40001157983 */ /* 0x000f660000300800 */
[----:B-----5:R-:W-:Y:S01]  /*372c0*/  STL [R1+0x27e8], R21 ;  /* 0x0027e81501007387 */ /* 0x020fe20000100800 */
[----:B------:R-:W5:Y:S01]  /*372d0*/  LDL.LU R22, [R1+0xd8] ;  /* 0x0000d80001167983 */ /* 0x000f620000300800 */
[----:B--2---:R-:W-:-:S02]  /*372e0*/  MOV R4, R15 ;  /* 0x0000000f00047202 */ /* 0x004fc40000000f00 */
[----:B-----5:R-:W-:Y:S01]  /*372f0*/  STL [R1+0x27ec], R22 ;  /* 0x0027ec1601007387 */ /* 0x020fe20000100800 */
[----:B------:R-:W2:Y:S02]  /*37300*/  LDL.LU R23, [R1+0xdc] ;  /* 0x0000dc0001177983 */ /* 0x000ea40000300800 */
[----:B------:R-:W-:Y:S02]  /*37310*/  STL [R1+0x2708], R28 ;  /* 0x0027081c01007387 */ /* 0x000fe40000100800 */
[----:B------:R-:W-:Y:S01]  /*37320*/  STL.64 [R1+0x30], R12 ;  /* 0x0000300c01007387 */ /* 0x000fe20000100a00 */
[----:B------:R-:W-:Y:S01]  /*37330*/  STL [R1+0x38], R14 ;  /* 0x0000380e01007387 */ /* 0x000fe20000100800 */
[----:B------:R0:W-:Y:S02]  /*37340*/  STL [R1+0x26a4], R26 ;  /* 0x0026a41a01007387 */ /* 0x0001e40000100800 */
[----:B------:R-:W1:Y:S01]  /*37350*/  LDSM.16.MT88.4 R12, [R5+0x2c080] ;  /* 0x02c08000050c783b */ /* 0x000e620000004200 */
[----:B0-----:R-:W5:Y:S03]  /*37360*/  LDL R26, [R1+0xbfc] ;  /* 0x000bfc00011a7983 */ /* 0x001f660000100800 */
[----:B------:R-:W-:Y:S01]  /*37370*/  STL [R1+0x26a0], R27 ;  /* 0x0026a01b01007387 */ /* 0x000fe20000100800 */
[----:B-1----:R-:W-:Y:S01]  /*37380*/  MOV R20, R14 ;  /* 0x0000000e00147202 */ /* 0x002fe20000000f00 */
[----:B------:R-:W-:-:S02]  /*37390*/  IMAD.MOV.U32 R2, RZ, RZ, R15 ;  /* 0x000000ffff027224 */ /* 0x000fc400078e000f */
[----:B------:R-:W-:Y:S01]  /*373a0*/  IMAD.MOV.U32 R22, RZ, RZ, R12 ;  /* 0x000000ffff167224 */ /* 0x000fe200078e000c */
[----:B------:R-:W-:Y:S01]  /*373b0*/  MOV R21, R13 ;  /* 0x0000000d00157202 */ /* 0x000fe20000000f00 */
[----:B-----5:R-:W-:Y:S01]  /*373c0*/  STL [R1+0x27b8], R26 ;  /* 0x0027b81a01007387 */ /* 0x020fe20000100800 */
[----:B------:R0:W-:Y:S03]  /*373d0*/  STL.64 [R1+0x27b0], R24 ;  /* 0x0027b01801007387 */ /* 0x0001e60000100a00 */
[----:B0-----:R-:W5:Y:S01]  /*373e0*/  LDL.LU R24, [R1+0xb0] ;  /* 0x0000b00001187983 */ /* 0x001f620000300800 */
[----:B------:R-:W5:Y:S02]  /*373f0*/  LDL.LU R25, [R1+0xb4] ;  /* 0x0000b40001197983 */ /* 0x000f640000300800 */
[----:B------:R-:W5:Y:S02]  /*37400*/  LDL.LU R26, [R1+0xb8] ;  /* 0x0000b800011a7983 */ /* 0x000f640000300800 */
[----:B------:R-:W5:Y:S01]  /*37410*/  LDL.LU R27, [R1+0xbc] ;  /* 0x0000bc00011b7983 */ /* 0x000f620000300800 */
[----:B------:R-:W3:Y:S01]  /*37420*/  LDL.LU.64 R14, [R1+0x2848] ;  /* 0x00284800010e7983 */ /* 0x000ee20000300a00 */
[----:B------:R-:W3:Y:S02]  /*37430*/  LDL.LU.64 R12, [R1+0x2840] ;  /* 0x00284000010c7983 */ /* 0x000ee40000300a00 */
[-C--:B---3--:R-:W-:Y:S01]  /*37440*/  HMMA.16816.F32.BF16 R12, R12, R6.reuse, R8 ;  /* 0x000000060c0c723c */ /* 0x088fe20000041808 */
[----:B------:R-:W4:Y:S01]  /*37450*/  LDL.LU.64 R10, [R1+0x2838] ;  /* 0x00283800010a7983 */ /* 0x000f220000300a00 */
[----:B------:R-:W4:Y:S11]  /*37460*/  LDL.LU.64 R8, [R1+0x2830] ;  /* 0x0028300001087983 */ /* 0x000f360000300a00 */
[----:B------:R-:W-:Y:S11]  /*37470*/  @!UPT UIADD3 URZ, URZ, URZ, URZ ;  /* 0x0000003f3f3ff290 */ /* 0x000ff6000fffe03f */
[----:B------:R-:W-:Y:S01]  /*37480*/  IMAD.MOV.U32 R0, RZ, RZ, R14 ;  /* 0x000000ffff007224 */ /* 0x000fe200078e000e */
[----:B------:R-:W-:Y:S02]  /*37490*/  MOV R28, R15 ;  /* 0x0000000f001c7202 */ /* 0x000fe40000000f00 */
[----:B------:R-:W-:Y:S02]  /*374a0*/  MOV R29, R12 ;  /* 0x0000000c001d7202 */ /* 0x000fe40000000f00 */
[----:B------:R-:W-:Y:S01]  /*374b0*/  MOV R3, R13 ;  /* 0x0000000d00037202 */ /* 0x000fe20000000f00 */
[----:B------:R-:W3:Y:S01]  /*374c0*/  LDL.LU.64 R14, [R1+0x2828] ;  /* 0x00282800010e7983 */ /* 0x000ee20000300a00 */
[----:B------:R-:W3:Y:S01]  /*374d0*/  LDL.LU.64 R12, [R1+0x2820] ;  /* 0x00282000010c7983 */ /* 0x000ee20000300a00 */
[-C--:B----4-:R-:W-:Y:S02]  /*374e0*/  HMMA.16816.F32.BF16 R8, R8, R6.reuse, R16 ;  /* 0x000000060808723c */ /* 0x090fe40000041810 */
[----:B------:R-:W4:Y:S01]  /*374f0*/  LDL.LU.64 R18, [R1+0x2818] ;  /* 0x0028180001127983 */ /* 0x000f220000300a00 */
[----:B------:R-:W4:Y:S11]  /*37500*/  LDL.LU.64 R16, [R1+0x2810] ;  /* 0x0028100001107983 */ /* 0x000f360000300a00 */
[----:B------:R-:W-:Y:S09]  /*37510*/  @!UPT UIADD3 URZ, URZ, URZ, URZ ;  /* 0x0000003f3f3ff290 */ /* 0x000ff2000fffe03f */
        /* <DEDUP_REMOVED lines=9> */
[----:B------:R1:W-:Y:S01]  /*375b0*/  STL.64 [R1+0x148], R10 ;  /* 0x0001480a01007387 */ /* 0x0003e20000100a00 */
[----:B0-----:R-:W-:Y:S01]  /*375c0*/  MOV R8, R22 ;  /* 0x0000001600087202 */ /* 0x001fe20000000f00 */
[----:B------:R-:W-:Y:S01]  /*375d0*/  IMAD.MOV.U32 R9, RZ, RZ, R21 ;  /* 0x000000ffff097224 */ /* 0x000fe200078e0015 */
[----:B------:R-:W2:Y:S01]  /*375e0*/  LDL.LU R22, [R1+0x27ec] ;  /* 0x0027ec0001167983 */ /* 0x000ea20000300800 */
[----:B------:R-:W2:Y:S01]  /*375f0*/  LDL.LU R21, [R1+0x27e8] ;  /* 0x0027e80001157983 */ /* 0x000ea20000300800 */
[----:B-1----:R-:W-:Y:S02]  /*37600*/  MOV R10, R20 ;  /* 0x00000014000a7202 */ /* 0x002fe40000000f00 */
[----:B------:R-:W-:Y:S01]  /*37610*/  MOV R11, R2 ;  /* 0x00000002000b7202 */ /* 0x000fe20000000f00 */
[----:B------:R-:W2:Y:S01]  /*37620*/  LDL.LU R20, [R1+0x27e4] ;  /* 0x0027e40001147983 */ /* 0x000ea20000300800 */
[----:B------:R-:W3:Y:S01]  /*37630*/  LDL.LU R2, [R1+0x27e0] ;  /* 0x0027e00001027983 */ /* 0x000ee20000300800 */
[-C--:B----4-:R-:W-:Y:S02]  /*37640*/  HMMA.16816.F32.BF16 R12, R12, R6.reuse, R16 ;  /* 0x000000060c0c723c */ /* 0x090fe40000041810 */
[----:B------:R-:W2:Y:S01]  /*37650*/  LDL.LU.64 R18, [R1+0x27d8] ;  /* 0x0027d80001127983 */ /* 0x000ea20000300a00 */
[----:B------:R-:W2:Y:S11]  /*37660*/  LDL.LU.64 R16, [R1+0x27d0] ;  /* 0x0027d00001107983 */ /* 0x000eb60000300a00 */
[----:B------:R-:W-:Y:S09]  /*37670*/  @!UPT UIADD3 URZ, URZ, URZ, URZ ;  /* 0x0000003f3f3ff290 */ /* 0x000ff2000fffe03f */
[----:B------:R0:W-:Y:S01]  /*37680*/  STL.64 [R1+0x110], R12 ;  /* 0x0001100c01007387 */ /* 0x0001e20000100a00 */
[----:B------:R1:W-:Y:S03]  /*37690*/  STL.64 [R1+0x118], R14 ;  /* 0x0001180e01007387 */ /* 0x0003e60000100a00 */
[----:B0-----:R-:W4:Y:S01]  /*376a0*/  LDL.LU R12, [R1+0x40] ;  /* 0x00004000010c7983 */ /* 0x001f220000300800 */
[----:B------:R-:W4:Y:S02]  /*376b0*/  LDL.LU R13, [R1+0x44] ;  /* 0x00004400010d7983 */ /* 0x000f240000300800 */
[----:B-1----:R-:W4:Y:S02]  /*376c0*/  LDL.LU R14, [R1+0x48] ;  /* 0x00004800010e7983 */ /* 0x002f240000300800 */
[----:B------:R-:W4:Y:S01]  /*376d0*/  LDL.LU R15, [R1+0x4c] ;  /* 0x00004c00010f7983 */ /* 0x000f220000300800 */
[-C--:B--2---:R-:W-:Y:S01]  /*376e0*/  HMMA.16816.F32.BF16 R16, R16, R6.reuse, R20 ;  /* 0x000000061010723c */ /* 0x084fe20000041814 */
[----:B------:R-:W5:Y:S01]  /*376f0*/  LDL.LU.64 R22, [R1+0x27c8] ;  /* 0x0027c80001167983 */ /* 0x000f620000300a00 */
[----:B------:R-:W5:Y:S11]  /*37700*/  LDL.LU.64 R20, [R1+0x27c0] ;  /* 0x0027c00001147983 */ /* 0x000f760000300a00 */
[----:B------:R-:W-:Y:S10]  /*37710*/  @!UPT UIADD3 URZ, URZ, URZ, URZ ;  /* 0x0000003f3f3ff290 */ /* 0x000ff4000fffe03f */
[----:B------:R0:W-:Y:S01]  /*37720*/  STL.64 [R1+0xf0], R16 ;  /* 0x0000f01001007387 */ /* 0x0001e20000100a00 */
[----:B------:R1:W-:Y:S03]  /*37730*/  STL.64 [R1+0xf8], R18 ;  /* 0x0000f81201007387 */ /* 0x0003e60000100a00 */
[----:B0-----:R-:W2:Y:S01]  /*37740*/  LDL.LU R16, [R1+0x30] ;  /* 0x0000300001107983 */ /* 0x001ea20000300800 */
[----:B------:R-:W2:Y:S02]  /*37750*/  LDL.LU R17, [R1+0x34] ;  /* 0x0000340001117983 */ /* 0x000ea40000300800 */
[----:B-1----:R-:W2:Y:S02]  /*37760*/  LDL.LU R18, [R1+0x38] ;  /* 0x0000380001127983 */ /* 0x002ea40000300800 */
[----:B------:R-:W-:Y:S02]  /*37770*/  IMAD.MOV.U32 R19, RZ, RZ, R4 ;  /* 0x000000ffff137224 */ /* 0x000fe400078e0004 */
[----:B------:R-:W2:Y:S01]  /*37780*/  LDL.LU R4, [R1+0x27bc] ;  /* 0x0027bc0001047983 */ /* 0x000ea20000300800 */
[----:B-----5:R-:W-:Y:S03]  /*37790*/  HMMA.16816.F32.BF16 R20, R20, R6, R24 ;  /* 0x000000061414723c */ /* 0x020fe60000041818 */
[----:B------:R-:W5:Y:S01]  /*377a0*/  LDL.LU R26, [R1+0x27b8] ;  /* 0x0027b800011a7983 */ /* 0x000f620000300800 */
[----:B------:R-:W3:Y:S11]  /*377b0*/  LDL.LU.64 R24, [R1+0x27b0] ;  /* 0x0027b00001187983 */ /* 0x000ef60000300a00 */
[----:B------:R-:W-:Y:S08]  /*377c0*/  @!UPT UIADD3 URZ, URZ, URZ, URZ ;  /* 0x0000003f3f3ff290 */ /* 0x000ff0000fffe03f */
[----:B------:R0:W-:Y:S01]  /*377d0*/  STL.64 [R1+0xd0], R20 ;  /* 0x0000d01401007387 */ /* 0x0001e20000100a00 */
[----:B------:R1:W-:Y:S03]  /*377e0*/  STL.64 [R1+0xd8], R22 ;  /* 0x0000d81601007387 */ /* 0x0003e60000100a00 */
[----:B0-----:R-:W3:Y:S01]  /*377f0*/  LDL.LU R20, [R1+0x80] ;  /* 0x0000800001147983 */ /* 0x001ee20000300800 */
[----:B------:R-:W3:Y:S02]  /*37800*/  LDL.LU R21, [R1+0x84] ;  /* 0x0000840001157983 */ /* 0x000ee40000300800 */
[----:B-1----:R-:W3:Y:S01]  /*37810*/  LDL.LU R22, [R1+0x88] ;  /* 0x0000880001167983 */ /* 0x002ee20000300800 */
[----:B--2---:R-:W-:-:S07]  /*37820*/  MOV R23, R4 ;  /* 0x0000000400177202 */ /* 0x004fce0000000f00 */
[-C--:B---3--:R-:W-:Y:S08]  /*37830*/  HMMA.16816.F32.BF16 R20, R16, R24.reuse, R20 ;  /* 0x000000181014723c */ /* 0x088ff00000041814 */
[----:B----4-:R-:W-:Y:S01]  /*37840*/  HMMA.16816.F32.BF16 R16, R8, R24, R12 ;  /* 0x000000180810723c */ /* 0x010fe2000004180c */
[----:B------:R-:W-:Y:S02]  /*37850*/  LDSM.16.MT88.4 R8, [R5+0x2c100] ;  /* 0x02c100000508783b */ /* 0x000fe40000004200 */
[----:B------:R-:W0:Y:S11]  /*37860*/  LDSM.16.MT88.4 R4, [R5+0x2c180] ;  /* 0x02c180000504783b */ /* 0x000e360000004200 */
[----:B------:R-:W-:Y:S01]  /*37870*/  @!UPT UIADD3 URZ, URZ, URZ, URZ ;  /* 0x0000003f3f3ff290 */ /* 0x000fe2000fffe03f */
[----:B------:R-:W-:Y:S01]  /*37880*/  STL.64 [R1+0xb0], R20 ;  /* 0x0000b01401007387 */ /* 0x000fe20000100a00 */
[----:B------:R-:W-:Y:S07]  /*37890*/  STL.64 [R1+0xb8], R22 ;  /* 0x0000b81601007387 */ /* 0x000fee0000100a00 */
[----:B------:R-:W-:Y:S02]  /*378a0*/  STL.64 [R1+0x90], R16 ;  /* 0x0000901001007387 */ /* 0x000fe40000100a00 */
[----:B------:R0:W-:Y:S02]  /*378b0*/  STL.64 [R1+0x98], R18 ;  /* 0x0000981201007387 */ /* 0x0001e40000100a00 */
[----:B0-----:R-:W-:Y:S01]  /*378c0*/  IMAD.MOV.U32 R19, RZ, RZ, R4 ;  /* 0x000000ffff137224 */ /* 0x001fe200078e0004 */
[----:B------:R-:W-:-:S02]  /*378d0*/  MOV R18, R5 ;  /* 0x0000000500127202 */ /* 0x000fc40000000f00 */
[----:B------:R-:W-:Y:S01]  /*378e0*/  MOV R17, R6 ;  /* 0x0000000600117202 */ /* 0x000fe20000000f00 */
[----:B------:R-:W-:Y:S02]  /*378f0*/  IMAD.MOV.U32 R16, RZ, RZ, R7 ;  /* 0x000000ffff107224 */ /* 0x000fe400078e0007 */
[----:B-----5:R-:W0:Y:S02]  /*37900*/  LDSM.16.MT88.4 R4, [R26+0x2c000] ;  /* 0x02c000001a04783b */ /* 0x020e240000004200 */
[----:B0-----:R-:W-:Y:S02]  /*37910*/  MOV R23, R4 ;  /* 0x0000000400177202 */ /* 0x001fe40000000f00 */
[----:B------:R-:W-:Y:S01]  /*37920*/  MOV R22, R5 ;  /* 0x0000000500167202 */ /* 0x000fe20000000f00 */
[----:B------:R-:W-:Y:S01]  /*37930*/  IMAD.MOV.U32 R21, RZ, RZ, R6 ;  /* 0x000000ffff157224 */ /* 0x000fe200078e0006 */
[----:B------:R-:W-:Y:S02]  /*37940*/  MOV R20, R7 ;  /* 0x0000000700147202 */ /* 0x000fe40000000f00 */
[----:B------:R-:W0:Y:S01]  /*37950*/  LDSM.16.MT88.4 R4, [R26+0x2c080] ;  /* 0x02c080001a04783b */ /* 0x000e220000004200 */
[----:B------:R-:W-:Y:S01]  /*37960*/  MOV R15, R8 ;  /* 0x00000008000f7202 */ /* 0x000fe20000000f00 */
[----:B------:R-:W-:Y:S01]  /*37970*/  IMAD.MOV.U32 R14, RZ, RZ, R9 ;  /* 0x000000ffff0e7224 */ /* 0x000fe200078e0009 */
[----:B------:R-:W-:-:S02]  /*37980*/  MOV R13, R10 ;  /* 0x0000000a000d7202 */ /* 0x000fc40000000f00 */
[----:B------:R-:W-:Y:S02]  /*37990*/  MOV R12, R11 ;  /* 0x0000000b000c7202 */ /* 0x000fe40000000f00 */
[----:B0-----:R-:W-:Y:S01]  /*379a0*/  MOV R11, R4 ;  /* 0x00000004000b7202 */ /* 0x001fe20000000f00 */
[----:B------:R-:W-:Y:S01]  /*379b0*/  IMAD.MOV.U32 R10, RZ, RZ, R5 ;  /* 0x000000ffff0a7224 */ /* 0x000fe200078e0005 */
[----:B------:R-:W-:Y:S02]  /*379c0*/  MOV R9, R6 ;  /* 0x0000000600097202 */ /* 0x000fe40000000f00 */
[----:B------:R-:W-:Y:S02]  /*379d0*/  MOV R8, R7 ;  /* 0x0000000700087202 */ /* 0x000fe40000000f00 */
[----:B------:R-:W0:Y:S04]  /*379e0*/  LDSM.16.MT88.4 R4, [R26+0x2c100] ;  /* 0x02c100001a04783b */ /* 0x000e280000004200 */
[----:B0-----:R0:W-:Y:S01]  /*379f0*/  STL.64 [R1+0x2730], R6 ;  /* 0x0027300601007387 */ /* 0x0011e20000100a00 */
[----:B------:R1:W-:Y:S01]  /*37a00*/  STL.64 [R1+0x2728], R4 ;  /* 0x0027280401007387 */ /* 0x0003e20000100a00 */
[----:B0-----:R-:W-:Y:S01]  /*37a10*/  MOV R6, R9 ;  /* 0x0000000900067202 */ /* 0x001fe20000000f00 */
[----:B-1----:R-:W-:Y:S01]  /*37a20*/  IMAD.MOV.U32 R4, RZ, RZ, R11 ;  /* 0x000000ffff047224 */ /* 0x002fe200078e000b */
[----:B------:R-:W-:Y:S01]  /*37a30*/  MOV R5, R10 ;  /* 0x0000000a00057202 */ /* 0x000fe20000000f00 */
[----:B------:R-:W-:-:S02]  /*37a40*/  IMAD.MOV.U32 R7, RZ, RZ, R8 ;  /* 0x000000ffff077224 */ /* 0x000fc400078e0008 */
[----:B------:R-:W0:Y:S04]  /*37a50*/  LDSM.16.MT88.4 R8, [R26+0x2c180] ;  /* 0x02c180001a08783b */ /* 0x000e280000004200 */
[----:B------:R1:W-:Y:S01]  /*37a60*/  STL.64 [R1+0x2750], R6 ;  /* 0x0027500601007387 */ /* 0x0003e20000100a00 */
[----:B------:R2:W-:Y:S02]  /*37a70*/  STL.64 [R1+0x2748], R4 ;  /* 0x0027480401007387 */ /* 0x0005e40000100a00 */
[----:B-1----:R-:W-:Y:S01]  /*37a80*/  IMAD.MOV.U32 R6, RZ, RZ, R21 ;  /* 0x000000ffff067224 */ /* 0x002fe200078e0015 */
[----:B------:R-:W-:Y:S02]  /*37a90*/  MOV R7, R20 ;  /* 0x0000001400077202 */ /* 0x000fe40000000f00 */
[----:B--2---:R-:W-:-:S02]  /*37aa0*/  MOV R4, R23 ;  /* 0x0000001700047202 */ /* 0x004fc40000000f00 */
[----:B------:R-:W-:Y:S02]  /*37ab0*/  MOV R5, R22 ;  /* 0x0000001600057202 */ /* 0x000fe40000000f00 */
[----:B------:R-:W-:Y:S04]  /*37ac0*/  LDSM.16.MT88.4 R20, [R2+0x2c100] ;  /* 0x02c100000214783b */ /* 0x000fe80000004200 */
[----:B------:R1:W-:Y:S01]  /*37ad0*/  STL.64 [R1+0x2770], R6 ;  /* 0x0027700601007387 */ /* 0x0003e20000100a00 */
[----:B------:R2:W-:Y:S01]  /*37ae0*/  STL.64 [R1+0x2768], R4 ;  /* 0x0027680401007387 */ /* 0x0005e20000100a00 */
[----:B-1----:R-:W-:Y:S02]  /*37af0*/  MOV R6, R17 ;  /* 0x0000001100067202 */ /* 0x002fe40000000f00 */
[----:B------:R-:W-:-:S02]  /*37b00*/  MOV R7, R16 ;  /* 0x0000001000077202 */ /* 0x000fc40000000f00 */
[----:B--2---:R-:W-:Y:S01]  /*37b10*/  MOV R4, R19 ;  /* 0x0000001300047202 */ /* 0x004fe20000000f00 */
[----:B------:R-:W-:Y:S02]  /*37b20*/  IMAD.MOV.U32 R5, RZ, RZ, R18 ;  /* 0x000000ffff057224 */ /* 0x000fe400078e0012 */
[----:B------:R-:W-:Y:S04]  /*37b30*/  LDSM.16.MT88.4 R16, [R2+0x2c080] ;  /* 0x02c080000210783b */ /* 0x000fe80000004200 */
[----:B------:R-:W-:Y:S01]  /*37b40*/  STL.64 [R1+0x2790], R6 ;  /* 0x0027900601007387 */ /* 0x000fe20000100a00 */
[----:B------:R-:W-:Y:S02]  /*37b50*/  STL.64 [R1+0x2788], R4 ;  /* 0x0027880401007387 */ /* 0x000fe40000100a00 */
[----:B0-----:R-:W-:Y:S01]  /*37b60*/  STL.64 [R1+0x2720], R10 ;  /* 0x0027200a01007387 */ /* 0x001fe20000100a00 */
[----:B------:R0:W-:Y:S04]  /*37b70*/  STL.64 [R1+0x2718], R8 ;  /* 0x0027180801007387 */ /* 0x0001e80000100a00 */
        /* <DEDUP_REMOVED lines=24> */
[----:B------:R-:W-:Y:S01]  /*37d00*/  MOV R6, R13 ;  /* 0x0000000d00067202 */ /* 0x000fe20000000f00 */
[----:B------:R-:W-:Y:S02]  /*37d10*/  IMAD.MOV.U32 R7, RZ, RZ, R12 ;  /* 0x000000ffff077224 */ /* 0x000fe400078e000c */
[----:B------:R-:W0:Y:S04]  /*37d20*/  LDSM.16.MT88.4 R12, [R2+0x2c000] ;  /* 0x02c00000020c783b */ /* 0x000e280000004200 */
[----:B---3--:R-:W-:Y:S01]  /*37d30*/  STL.64 [R1+0x27a0], R10 ;  /* 0x0027a00a01007387 */ /* 0x008fe20000100a00 */
[----:B--2---:R1:W-:Y:S03]  /*37d40*/  STL.64 [R1+0x2798], R8 ;  /* 0x0027980801007387 */ /* 0x0043e60000100a00 */
        /* <DEDUP_REMOVED lines=16> */
[----:B------:R-:W5:Y:S01]  /*37e50*/  LDL.LU R2, [R1+0x27a8] ;  /* 0x0027a80001027983 */ /* 0x000f620000300800 */
[-C--:B--2---:R-:W-:Y:S03]  /*37e60*/  HMMA.16816.F32.BF16 R4, R4, R24.reuse, R8 ;  /* 0x000000180404723c */ /* 0x084fe60000041808 */
[----:B------:R-:W2:Y:S01]  /*37e70*/  LDL.LU.64 R10, [R1+0x27a0] ;  /* 0x0027a000010a7983 */ /* 0x000ea20000300a00 */
[----:B------:R-:W2:Y:S11]  /*37e80*/  LDL.LU.64 R8, [R1+0x2798] ;  /* 0x0027980001087983 */ /* 0x000eb60000300a00 */
[----:B------:R-:W-:Y:S08]  /*37e90*/  @!UPT UIADD3 URZ, URZ, URZ, URZ ;  /* 0x0000003f3f3ff290 */ /* 0x000ff0000fffe03f */
        /* <DEDUP_REMOVED lines=8> */
[----:B------:R0:W-:Y:S01]  /*37f20*/  STL.64 [R1+0x40], R4 ;  /* 0x0000400401007387 */ /* 0x0001e20000100a00 */
[----:B------:R-:W-:Y:S02]  /*37f30*/  MOV R26, R6 ;  /* 0x00000006001a7202 */ /* 0x000fe40000000f00 */
[----:B------:R-:W-:Y:S02]  /*37f40*/  MOV R27, R7 ;  /* 0x00000007001b7202 */ /* 0x000fe40000000f00 */
[----:B------:R-:W2:Y:S04]  /*37f50*/  LDL.LU.64 R6, [R1+0x2770] ;  /* 0x0027700001067983 */ /* 0x000ea80000300a00 */
[----:B0-----:R-:W2:Y:S01]  /*37f60*/  LDL.LU.64 R4, [R1+0x2768] ;  /* 0x0027680001047983 */ /* 0x001ea20000300a00 */
[----:B------:R-:W-:Y:S02]  /*37f70*/  STL [R1+0x26bc], R27 ;  /* 0x0026bc1b01007387 */ /* 0x000fe40000100800 */
[----:B------:R0:W-:Y:S02]  /*37f80*/  STL [R1+0x26b8], R26 ;  /* 0x0026b81a01007387 */ /* 0x0001e40000100800 */
[----:B0-----:R-:W3:Y:S01]  /*37f90*/  LDL R26, [R1+0xbf8] ;  /* 0x000bf800011a7983 */ /* 0x001ee20000100800 */
        /* <DEDUP_REMOVED lines=16> */
[----:B------:R-:W3:Y:S01]  /*380a0*/  LDL R27, [R1+0x370] ;  /* 0x00037000011b7983 */ /* 0x000ee20000100800 */
        /* <DEDUP_REMOVED lines=9> */
[----:B------:R-:W2:Y:S01]  /*38140*/  LDL.LU R3, [R1+0x2710] ;  /* 0x0027100001037983 */ /* 0x000ea20000300800 */
[----:B-1----:R-:W-:Y:S01]  /*38150*/  MOV R6, R0 ;  /* 0x0000000000067202 */ /* 0x002fe20000000f00 */
[----:B------:R-:W-:Y:S01]  /*38160*/  IMAD.MOV.U32 R7, RZ, RZ, R28 ;  /* 0x000000ffff077224 */ /* 0x000fe200078e001c */
[----:B------:R-:W2:Y:S01]  /*38170*/  LDL.LU R0, [R1+0x270c] ;  /* 0x00270c0001007983 */ /* 0x000ea20000300800 */
[----:B------:R-:W2:Y:S01]  /*38180*/  LDL.LU R28, [R1+0x2708] ;  /* 0x00270800011c7983 */ /* 0x000ea20000300800 */
[-C--:B---3--:R-:W-:Y:S02]  /*38190*/  HMMA.16816.F32.BF16 R8, R8, R24.reuse, R12 ;  /* 0x000000180808723c */ /* 0x088fe4000004180c */
[----:B------:R-:W4:Y:S01]  /*381a0*/  LDL.LU.64 R14, [R1+0x2700] ;  /* 0x00270000010e7983 */ /* 0x000f220000300a00 */
[----:B------:R-:W4:Y:S11]  /*381b0*/  LDL.LU.64 R12, [R1+0x26f8] ;  /* 0x0026f800010c7983 */ /* 0x000f360000300a00 */
[----:B------:R-:W-:Y:S09]  /*381c0*/  @!UPT UIADD3 URZ, URZ, URZ, URZ ;  /* 0x0000003f3f3ff290 */ /* 0x000ff2000fffe03f */
[----:B------:R2:W-:Y:S01]  /*381d0*/  STL.64 [R1+0xe0], R8 ;  /* 0x0000e00801007387 */ /* 0x0005e20000100a00 */
[----:B------:R5:W-:Y:S01]  /*381e0*/  STL.64 [R1+0xe8], R10 ;  /* 0x0000e80a01007387 */ /* 0x000be20000100a00 */
[-C--:B----4-:R-:W-:Y:S02]  /*381f0*/  HMMA.16816.F32.BF16 R12, R12, R24.reuse, R16 ;  /* 0x000000180c0c723c */ /* 0x090fe40000041810 */
[----:B------:R-:W3:Y:S01]  /*38200*/  LDL.LU.64 R18, [R1+0x26f0] ;  /* 0x0026f00001127983 */ /* 0x000ee20000300a00 */
[----:B------:R-:W3:Y:S01]  /*38210*/  LDL.LU.64 R16, [R1+0x26e8] ;  /* 0x0026e80001107983 */ /* 0x000ee20000300a00 */
[----:B--2---:R-:W-:Y:S02]  /*38220*/  MOV R8, R29 ;  /* 0x0000001d00087202 */ /* 0x004fe40000000f00 */
[----:B------:R-:W-:Y:S01]  /*38230*/  MOV R9, R3 ;  /* 0x0000000300097202 */ /* 0x000fe20000000f00 */
[----:B-----5:R-:W-:Y:S01]  /*38240*/  IMAD.MOV.U32 R10, RZ, RZ, R2 ;  /* 0x000000ffff0a7224 */ /* 0x020fe200078e0002 */
[----:B------:R-:W-:Y:S01]  /*38250*/  MOV R11, R0 ;  /* 0x00000000000b7202 */ /* 0x000fe20000000f00 */
[----:B------:R-:W-:Y:S01]  /*38260*/  HMMA.16816.F32.BF16 R4, R20, R24, R4 ;  /* 0x000000181404723c */ /* 0x000fe20000041804 */
[----:B------:R-:W0:Y:S11]  /*38270*/  LDSM.16.MT88.4 R20, [R26+0x2c180] ;  /* 0x02c180001a14783b */ /* 0x000e360000004200 */
[----:B------:R-:W-:Y:S02]  /*38280*/  @!UPT UIADD3 URZ, URZ, URZ, URZ ;  /* 0x0000003f3f3ff290 */ /* 0x000fe4000fffe03f */
[----:B------:R-:W-:Y:S01]  /*38290*/  STL.64 [R1+0xc0], R12 ;  /* 0x0000c00c01007387 */ /* 0x000fe20000100a00 */
[----:B------:R-:W-:Y:S02]  /*382a0*/  STL.64 [R1+0xc8], R14 ;  /* 0x0000c80e01007387 */ /* 0x000fe40000100a00 */
[----:B------:R-:W1:Y:S07]  /*382b0*/  LDSM.16.MT88.4 R12, [R28+0x2c080] ;  /* 0x02c080001c0c783b */ /* 0x000e6e0000004200 */
[----:B------:R-:W-:Y:S01]  /*382c0*/  MOV R29, R4 ;  /* 0x00000004001d7202 */ /* 0x000fe20000000f00 */
[----:B------:R-:W-:Y:S01]  /*382d0*/  IMAD.MOV.U32 R3, RZ, RZ, R5 ;  /* 0x000000ffff037224 */ /* 0x000fe200078e0005 */
[----:B------:R-:W-:-:S02]  /*382e0*/  MOV R2, R6 ;  /* 0x0000000600027202 */ /* 0x000fc40000000f00 */
[----:B------:R-:W-:Y:S02]  /*382f0*/  MOV R0, R7 ;  /* 0x0000000700007202 */ /* 0x000fe40000000f00 */
[----:B------:R-:W-:Y:S01]  /*38300*/  LDSM.16.MT88.4 R4, [R28+0x2c180] ;  /* 0x02c180001c04783b */ /* 0x000fe20000004200 */
[----:B---3--:R-:W-:Y:S03]  /*38310*/  HMMA.16816.F32.BF16 R8, R16, R24, R8 ;  /* 0x000000181008723c */ /* 0x008fe60000041808 */
[----:B------:R-:W-:Y:S11]  /*38320*/  LDSM.16.MT88.4 R16, [R28+0x2c000] ;  /* 0x02c000001c10783b */ /* 0x000ff60000004200 */
[----:B------:R-:W-:Y:S09]  /*38330*/  @!UPT UIADD3 URZ, URZ, URZ, URZ ;  /* 0x0000003f3f3ff290 */ /* 0x000ff2000fffe03f */
[----:B------:R-:W-:Y:S01]  /*38340*/  STL.64 [R1+0xa0], R8 ;  /* 0x0000a00801007387 */ /* 0x000fe20000100a00 */
[----:B------:R-:W-:Y:S02]  /*38350*/  STL.64 [R1+0xa8], R10 ;  /* 0x0000a80a01007387 */ /* 0x000fe40000100a00 */
[----:B------:R-:W2:Y:S04]  /*38360*/  LDSM.16.MT88.4 R8, [R28+0x2c100] ;  /* 0x02c100001c08783b */ /* 0x000ea80000004200 */
[----:B------:R-:W-:Y:S01]  /*38370*/  STL [R1+0x267c], R0 ;  /* 0x00267c0001007387 */ /* 0x000fe20000100800 */
[----:B------:R-:W-:Y:S01]  /*38380*/  STL [R1+0x2678], R2 ;  /* 0x0026780201007387 */ /* 0x000fe20000100800 */
[----:B------:R-:W-:Y:S02]  /*38390*/  STL [R1+0x2674], R3 ;  /* 0x0026740301007387 */ /* 0x000fe40000100800 */
[----:B------:R-:W-:Y:S02]  /*383a0*/  STL [R1+0x2670], R29 ;  /* 0x0026701d01007387 */ /* 0x000fe40000100800 */
[----:B0-----:R-:W-:Y:S01]  /*383b0*/  STL.64 [R1+0x26e0], R22 ;  /* 0x0026e01601007387 */ /* 0x001fe20000100a00 */
[----:B------:R-:W-:Y:S01]  /*383c0*/  STL.64 [R1+0x26d8], R20 ;  /* 0x0026d81401007387 */ /* 0x000fe20000100a00 */
[----:B-1----:R-:W-:Y:S02]  /*383d0*/  STL [R1+0x26c4], R14 ;  /* 0x0026c40e01007387 */ /* 0x002fe40000100800 */
[----:B------:R-:W-:Y:S02]  /*383e0*/  STL [R1+0x26c0], R15 ;  /* 0x0026c00f01007387 */ /* 0x000fe40000100800 */
[----:B------:R-:W-:Y:S01]  /*383f0*/  LDSM.16.MT88.4 R20, [R27+0x2e080] ;  /* 0x02e080001b14783b */ /* 0x000fe20000004200 */
[----:B--2---:R-:W-:Y:S03]  /*38400*/  STL.64 [R1+0x26b0], R10 ;  /* 0x0026b00a01007387 */ /* 0x004fe60000100a00 */
[----:B------:R0:W-:Y:S02]  /*38410*/  STL.64 [R1+0x26a8], R8 ;  /* 0x0026a80801007387 */ /* 0x0001e40000100a00 */
[----:B0-----:R-:W2:Y:S01]  /*38420*/  LDL.LU R8, [R1+0x150] ;  /* 0x0001500001087983 */ /* 0x001ea20000300800 */
[----:B------:R-:W2:Y:S02]  /*38430*/  LDL.LU R9, [R1+0x154] ;  /* 0x0001540001097983 */ /* 0x000ea40000300800 */
[----:B------:R-:W2:Y:S02]  /*38440*/  LDL.LU R10, [R1+0x158] ;  /* 0x00015800010a7983 */ /* 0x000ea40000300800 */
[----:B------:R-:W2:Y:S01]  /*38450*/  LDL.LU R11, [R1+0x15c] ;  /* 0x00015c00010b7983 */ /* 0x000ea20000300800 */
[----:B------:R-:W-:Y:S01]  /*38460*/  STL.64 [R1+0x2698], R6 ;  /* 0x0026980601007387 */ /* 0x000fe20000100a00 */
[----:B------:R-:W-:Y:S02]  /*38470*/  STL.64 [R1+0x2690], R4 ;  /* 0x0026900401007387 */ /* 0x000fe40000100a00 */
[----:B------:R-:W0:Y:S02]  /*38480*/  LDSM.16.MT88.4 R4, [R27+0x2e000] ;  /* 0x02e000001b04783b */ /* 0x000e240000004200 */
[----:B0-----:R0:W-:Y:S02]  /*38490*/  STL.64 [R1+0x30], R4 ;  /* 0x0000300401007387 */ /* 0x0011e40000100a00 */
        /* <DEDUP_REMOVED lines=10> */
[----:B------:R-:W0:Y:S02]  /*38540*/  LDSM.16.MT88.4 R20, [R27+0x2e180] ;  /* 0x02e180001b14783b */ /* 0x000e240000004200 */
[----:B0-----:R-:W-:-:S02]  /*38550*/  MOV R27, R22 ;  /* 0x00000016001b7202 */ /* 0x001fc40000000f00 */
[----:B------:R-:W-:Y:S02]  /*38560*/  MOV R26, R23 ;  /* 0x00000017001a7202 */ /* 0x000fe40000000f00 */
[----:B------:R-:W-:Y:S01]  /*38570*/  MOV R14, R20 ;  /* 0x00000014000e7202 */ /* 0x000fe20000000f00 */
[----:B------:R-:W-:Y:S01]  /*38580*/  IMAD.MOV.U32 R15, RZ, RZ, R21 ;  /* 0x000000ffff0f7224 */ /* 0x000fe200078e0015 */
[----:B------:R-:W2:Y:S01]  /*38590*/  LDL.LU.64 R22, [R1+0x26e0] ;  /* 0x0026e00001167983 */ /* 0x000ea20000300a00 */
[----:B------:R-:W2:Y:S03]  /*385a0*/  LDL.LU.64 R20, [R1+0x26d8] ;  /* 0x0026d80001147983 */ /* 0x000ea60000300a00 */
[----:B------:R-:W-:Y:S01]  /*385b0*/  STL.64 [R1+0x26d0], R14 ;  /* 0x0026d00e01007387 */ /* 0x000fe20000100a00 */
[----:B------:R0:W-:Y:S03]  /*385c0*/  STL.64 [R1+0x26c8], R12 ;  /* 0x0026c80c01007387 */ /* 0x0001e60000100a00 */
[----:B0-----:R-:W3:Y:S01]  /*385d0*/  LDL.LU R12, [R1+0x140] ;  /* 0x00014000010c7983 */ /* 0x001ee20000300800 */
[----:B--2---:R-:W-:Y:S11]  /*385e0*/  HMMA.16816.F32.BF16 R8, R20, R24, R8 ;  /* 0x000000181408723c */ /* 0x004ff60000041808 */
[----:B------:R-:W-:Y:S11]  /*385f0*/  @!UPT UIADD3 URZ, URZ, URZ, URZ ;  /* 0x0000003f3f3ff290 */ /* 0x000ff6000fffe03f */
[----:B------:R-:W-:Y:S01]  /*38600*/  @!UPT UIADD3 URZ, URZ, URZ, URZ ;  /* 0x0000003f3f3ff290 */ /* 0x000fe2000fffe03f */
[----:B------:R-:W-:Y:S01]  /*38610*/  STL.64 [R1+0x70], R8 ;  /* 0x0000700801007387 */ /* 0x000fe20000100a00 */
[----:B------:R-:W-:Y:S02]  /*38620*/  STL.64 [R1+0x78], R10 ;  /* 0x0000780a01007387 */ /* 0x000fe40000100a00 */
[----:B------:R-:W3:Y:S02]  /*38630*/  LDL.LU R13, [R1+0x144] ;  /* 0x00014400010d7983 */ /* 0x000ee40000300800 */
[----:B------:R-:W3:Y:S01]  /*38640*/  LDL.LU R14, [R1+0x148] ;  /* 0x00014800010e7983 */ /* 0x000ee20000300800 */
[----:B------:R-:W3:Y:S01]  /*38650*/  LDL.LU R15, [R1+0x14c] ;  /* 0x00014c00010f7983 */ /* 0x000ee20000300800 */
[----:B------:R-:W2:Y:S03]  /*38660*/  LDL R23, [R1+0xbf8] ;  /* 0x000bf80001177983 */ /* 0x000ea60000100800 */
[----:B--2---:R0:W-:Y:S01]  /*38670*/  STL [R1+0x2628], R23 ;  /* 0x0026281701007387 */ /* 0x0041e20000100800 */
[----:B------:R-:W2:Y:S02]  /*38680*/  LDL.LU R20, [R1+0x50] ;  /* 0x0000500001147983 */ /* 0x000ea40000300800 */
[----:B------:R-:W2:Y:S02]  /*38690*/  LDL.LU R21, [R1+0x54] ;  /* 0x0000540001157983 */ /* 0x000ea40000300800 */
[----:B------:R-:W4:Y:S01]  /*386a0*/  LDL.LU R22, [R1+0x58] ;  /* 0x0000580001167983 */ /* 0x000f220000300800 */
[----:B0-----:R-:W4:Y:S04]  /*386b0*/  LDL.LU R23, [R1+0x5c] ;  /* 0x00005c0001177983 */ /* 0x001f280000300800 */
[----:B----4-:R0:W-:Y:S01]  /*386c0*/  STL.64 [R1+0x2638], R22 ;  /* 0x0026381601007387 */ /* 0x0101e20000100a00 */
[----:B--2---:R1:W-:Y:S02]  /*386d0*/  STL.64 [R1+0x2630], R20 ;  /* 0x0026301401007387 */ /* 0x0043e40000100a00 */
[----:B------:R-:W2:Y:S02]  /*386e0*/  LDL.LU R8, [R1+0x110] ;  /* 0x0001100001087983 */ /* 0x000ea40000300800 */
[----:B------:R-:W2:Y:S01]  /*386f0*/  LDL.LU R9, [R1+0x114] ;  /* 0x0001140001097983 */ /* 0x000ea20000300800 */
[----:B------:R-:W2:Y:S01]  /*38700*/  LDL.LU R10, [R1+0x118] ;  /* 0x00011800010a7983 */ /* 0x000ea20000300800 */
[----:B------:R-:W2:Y:S01]  /*38710*/  LDL.LU R11, [R1+0x11c] ;  /* 0x00011c00010b7983 */ /* 0x000ea20000300800 */
[----:B0-----:R-:W-:Y:S01]  /*38720*/  MOV R22, R5 ;  /* 0x0000000500167202 */ /* 0x001fe20000000f00 */
[----:B------:R-:W-:-:S02]  /*38730*/  IMAD.MOV.U32 R23, RZ, RZ, R4 ;  /* 0x000000ffff177224 */ /* 0x000fc400078e0004 */
[----:B-1----:R-:W-:Y:S01]  /*38740*/  IMAD.MOV.U32 R20, RZ, RZ, R7 ;  /* 0x000000ffff147224 */ /* 0x002fe200078e0007 */
[----:B------:R-:W-:Y:S01]  /*38750*/  MOV R21, R6 ;  /* 0x0000000600157202 */ /* 0x000fe20000000f00 */
        /* <DEDUP_REMOVED lines=8> */
[----:B------:R-:W2:Y:S02]  /*387e0*/  LDL.LU R22, [R1+0x38] ;  /* 0x0000380001167983 */ /* 0x000ea40000300800 */
[----:B------:R-:W2:Y:S01]  /*387f0*/  LDL.LU R23, [R1+0x3c] ;  /* 0x00003c0001177983 */ /* 0x000ea20000300800 */
[----:B---3--:R-:W-:Y:S01]  /*38800*/  HMMA.16816.F32.BF16 R16, R16, R24, R12 ;  /* 0x000000181010723c */ /* 0x008fe2000004180c */
[----:B--2---:R-:W-:Y:S01]  /*38810*/  STL.64 [R1+0x2688], R22 ;  /* 0x0026881601007387 */ /* 0x004fe20000100a00 */
        /* <DEDUP_REMOVED lines=8> */
[----:B------:R0:W-:Y:S02]  /*388a0*/  STL.64 [R1+0x68], R18 ;  /* 0x0000681201007387 */ /* 0x0001e40000100a00 */
[----:B0-----:R-:W-:Y:S01]  /*388b0*/  IMAD.MOV.U32 R18, RZ, RZ, R27 ;  /* 0x000000ffff127224 */ /* 0x001fe200078e001b */
[----:B------:R-:W-:-:S02]  /*388c0*/  MOV R19, R26 ;  /* 0x0000001a00137202 */ /* 0x000fc40000000f00 */
[----:B---3--:R-:W-:Y:S02]  /*388d0*/  MOV R16, R14 ;  /* 0x0000000e00107202 */ /* 0x008fe40000000f00 */
[----:B------:R-:W-:Y:S01]  /*388e0*/  MOV R17, R15 ;  /* 0x0000000f00117202 */ /* 0x000fe20000000f00 */
[----:B------:R-:W5:Y:S01]  /*388f0*/  LDL.LU R14, [R1+0x26c4] ;  /* 0x0026c400010e7983 */ /* 0x000f620000300800 */
[----:B------:R-:W5:Y:S02]  /*38900*/  LDL.LU R15, [R1+0x26c0] ;  /* 0x0026c000010f7983 */ /* 0x000f640000300800 */
[----:B------:R-:W3:Y:S02]  /*38910*/  LDL.LU R27, [R1+0x26bc] ;  /* 0x0026bc00011b7983 */ /* 0x000ee40000300800 */
[----:B------:R-:W2:Y:S01]  /*38920*/  LDL.LU R26, [R1+0x26b8] ;  /* 0x0026b800011a7983 */ /* 0x000ea20000300800 */
[----:B------:R-:W-:Y:S01]  /*38930*/  STL.64 [R1+0x2648], R18 ;  /* 0x0026481201007387 */ /* 0x000fe20000100a00 */
[----:B------:R0:W-:Y:S03]  /*38940*/  STL.64 [R1+0x2640], R16 ;  /* 0x0026401001007387 */ /* 0x0001e60000100a00 */
[----:B0-----:R-:W2:Y:S01]  /*38950*/  LDL.LU R16, [R1+0x90] ;  /* 0x0000900001107983 */ /* 0x001ea20000300800 */
[----:B------:R-:W2:Y:S02]  /*38960*/  LDL.LU R17, [R1+0x94] ;  /* 0x0000940001117983 */ /* 0x000ea40000300800 */
[----:B------:R-:W2:Y:S02]  /*38970*/  LDL.LU R18, [R1+0x98] ;  /* 0x0000980001127983 */ /* 0x000ea40000300800 */
[----:B------:R-:W2:Y:S01]  /*38980*/  LDL.LU R19, [R1+0x9c] ;  /* 0x00009c0001137983 */ /* 0x000ea20000300800 */
[-C--:B-----5:R-:W-:Y:S01]  /*38990*/  HMMA.16816.F32.BF16 R12, R12, R24.reuse, R8 ;  /* 0x000000180c0c723c */ /* 0x0a0fe20000041808 */
[----:B--2---:R-:W-:Y:S01]  /*389a0*/  STL.64 [R1+0x2668], R18 ;  /* 0x0026681201007387 */ /* 0x004fe20000100a00 */
[----:B------:R0:W-:Y:S03]  /*389b0*/  STL.64 [R1+0x2660], R16 ;  /* 0x0026601001007387 */ /* 0x0001e60000100a00 */
[----:B0-----:R-:W2:Y:S01]  /*389c0*/  LDL.LU R16, [R1+0xb0] ;  /* 0x0000b00001107983 */ /* 0x001ea20000300800 */
[----:B------:R-:W2:Y:S02]  /*389d0*/  LDL.LU R17, [R1+0xb4] ;  /* 0x0000b40001117983 */ /* 0x000ea40000300800 */
[----:B------:R-:W2:Y:S02]  /*389e0*/  LDL.LU R18, [R1+0xb8] ;  /* 0x0000b80001127983 */ /* 0x000ea40000300800 */
[----:B------:R-:W2:Y:S01]  /*389f0*/  LDL.LU R19, [R1+0xbc] ;  /* 0x0000bc0001137983 */ /* 0x000ea20000300800 */
[----:B------:R-:W4:Y:S01]  /*38a00*/  LDL.LU.64 R10, [R1+0x26b0] ;  /* 0x0026b000010a7983 */ /* 0x000f220000300a00 */
[----:B------:R-:W4:Y:S11]  /*38a10*/  LDL.LU.64 R8, [R1+0x26a8] ;  /* 0x0026a80001087983 */ /* 0x000f360000300a00 */
[----:B------:R0:W-:Y:S02]  /*38a20*/  STL.64 [R1+0x160], R12 ;  /* 0x0001600c01007387 */ /* 0x0001e40000100a00 */
[----:B------:R1:W-:Y:S01]  /*38a30*/  STL.64 [R1+0x168], R14 ;  /* 0x0001680e01007387 */ /* 0x0003e20000100a00 */
[----:B0-----:R-:W5:Y:S01]  /*38a40*/  LDL.LU R12, [R1+0x40] ;  /* 0x00004000010c7983 */ /* 0x001f620000300800 */
[----:B------:R-:W5:Y:S01]  /*38a50*/  LDL.LU R13, [R1+0x44] ;  /* 0x00004400010d7983 */ /* 0x000f620000300800 */
[----:B-1----:R-:W-:Y:S01]  /*38a60*/  MOV R14, R26 ;  /* 0x0000001a000e7202 */ /* 0x002fe20000000f00 */
[----:B---3--:R-:W-:Y:S01]  /*38a70*/  IMAD.MOV.U32 R15, RZ, RZ, R27 ;  /* 0x000000ffff0f7224 */ /* 0x008fe200078e001b */
[----:B------:R-:W2:Y:S01]  /*38a80*/  LDL.LU R26, [R1+0x26a4] ;  /* 0x0026a400011a7983 */ /* 0x000ea20000300800 */
[----:B------:R-:W2:Y:S01]  /*38a90*/  LDL.LU R27, [R1+0x26a0] ;  /* 0x0026a000011b7983 */ /* 0x000ea20000300800 */
[-C--:B----4-:R-:W-:Y:S02]  /*38aa0*/  HMMA.16816.F32.BF16 R8, R8, R24.reuse, R4 ;  /* 0x000000180808723c */ /* 0x090fe40000041804 */
[----:B------:R-:W3:Y:S01]  /*38ab0*/  LDL.LU.64 R6, [R1+0x2698] ;  /* 0x0026980001067983 */ /* 0x000ee20000300a00 */
[----:B------:R-:W3:Y:S11]  /*38ac0*/  LDL.LU.64 R4, [R1+0x2690] ;  /* 0x0026900001047983 */ /* 0x000ef60000300a00 */
[----:B------:R-:W-:Y:S09]  /*38ad0*/  @!UPT UIADD3 URZ, URZ, URZ, URZ ;  /* 0x0000003f3f3ff290 */ /* 0x000ff2000fffe03f */
[----:B------:R-:W-:Y:S01]  /*38ae0*/  STL.64 [R1+0x140], R8 ;  /* 0x0001400801007387 */ /* 0x000fe20000100a00 */
[----:B------:R0:W-:Y:S03]  /*38af0*/  STL.64 [R1+0x148], R10 ;  /* 0x0001480a01007387 */ /* 0x0001e60000100a00 */
[----:B0-----:R-:W4:Y:S01]  /*38b00*/  LDL R11, [R1+0xbfc] ;  /* 0x000bfc00010b7983 */ /* 0x001f220000100800 */
[----:B---3--:R-:W-:Y:S03]  /*38b10*/  HMMA.16816.F32.BF16 R4, R4, R24, R20 ;  /* 0x000000180404723c */ /* 0x008fe60000041814 */
[----:B------:R-:W2:Y:S01]  /*38b20*/  LDL.LU.64 R22, [R1+0x2688] ;  /* 0x0026880001167983 */ /* 0x000ea20000300a00 */
[----:B------:R-:W2:Y:S11]  /*38b30*/  LDL.LU.64 R20, [R1+0x2680] ;  /* 0x0026800001147983 */ /* 0x000eb60000300a00 */
[----:B------:R-:W-:Y:S08]  /*38b40*/  @!UPT UIADD3 URZ, URZ, URZ, URZ ;  /* 0x0000003f3f3ff290 */ /* 0x000ff0000fffe03f */
[----:B------:R0:W-:Y:S01]  /*38b50*/  STL.64 [R1+0x110], R4 ;  /* 0x0001100401007387 */ /* 0x0001e20000100a00 */
[----:B------:R1:W-:Y:S01]  /*38b60*/  STL.64 [R1+0x118], R6 ;  /* 0x0001180601007387 */ /* 0x0003e20000100a00 */
[----:B0-----:R-:W-:Y:S02]  /*38b70*/  MOV R4, R0 ;  /* 0x0000000000047202 */ /* 0x001fe40000000f00 */
[----:B------:R-:W-:Y:S01]  /*38b80*/  MOV R5, R2 ;  /* 0x0000000200057202 */ /* 0x000fe20000000f00 */
[----:B------:R-:W3:Y:S01]  /*38b90*/  LDL.LU R0, [R1+0x267c] ;  /* 0x00267c0001007983 */ /* 0x000ee20000300800 */
[----:B------:R-:W3:Y:S02]  /*38ba0*/  LDL.LU R2, [R1+0x2678] ;  /* 0x0026780001027983 */ /* 0x000ee40000300800 */
[----:B-1----:R-:W-:Y:S01]  /*38bb0*/  IMAD.MOV.U32 R6, RZ, RZ, R3 ;  /* 0x000000ffff067224 */ /* 0x002fe200078e0003 */
[----:B------:R-:W-:Y:S01]  /*38bc0*/  MOV R7, R29 ;  /* 0x0000001d00077202 */ /* 0x000fe20000000f00 */
[----:B------:R-:W3:Y:S01]  /*38bd0*/  LDL.LU R3, [R1+0x2674] ;  /* 0x0026740001037983 */ /* 0x000ee20000300800 */
[----:B------:R-:W3:Y:S01]  /*38be0*/  LDL.LU R29, [R1+0x2670] ;  /* 0x00267000011d7983 */ /* 0x000ee20000300800 */
        /* <DEDUP_REMOVED lines=9> */
[----:B------:R-:W5:Y:S01]  /*38c80*/  LDL.LU.64 R18, [R1+0x2648] ;  /* 0x0026480001127983 */ /* 0x000f620000300a00 */
[----:B------:R-:W5:Y:S11]  /*38c90*/  LDL.LU.64 R16, [R1+0x2640] ;  /* 0x0026400001107983 */ /* 0x000f760000300a00 */
[----:B------:R-:W-:Y:S10]  /*38ca0*/  @!UPT UIADD3 URZ, URZ, URZ, URZ ;  /* 0x0000003f3f3ff290 */ /* 0x000ff4000fffe03f */
[----:B------:R-:W-:Y:S01]  /*38cb0*/  STL.64 [R1+0xd0], R20 ;  /* 0x0000d01401007387 */ /* 0x000fe20000100a00 */
[----:B------:R0:W-:Y:S03]  /*38cc0*/  STL.64 [R1+0xd8], R22 ;  /* 0x0000d81601007387 */ /* 0x0001e60000100a00 */
[----:B0-----:R-:W2:Y:S01]  /*38cd0*/  LDL.LU.64 R22, [R1+0x2638] ;  /* 0x0026380001167983 */ /* 0x001ea20000300a00 */
[----:B------:R-:W2:Y:S02]  /*38ce0*/  LDL.LU.64 R20, [R1+0x2630] ;  /* 0x0026300001147983 */ /* 0x000ea40000300a00 */
[-C--:B--2---:R-:W-:Y:S01]  /*38cf0*/  HMMA.16816.F32.BF16 R4, R4, R26.reuse, R20 ;  /* 0x0000001a0404723c */ /* 0x084fe20000041814 */
[----:B------:R-:W2:Y:S11]  /*38d00*/  LDL.LU R23, [R1+0x2628] ;  /* 0x0026280001177983 */ /* 0x000eb60000300800 */
[----:B------:R-:W-:Y:S11]  /*38d10*/  @!UPT UIADD3 URZ, URZ, URZ, URZ ;  /* 0x0000003f3f3ff290 */ /* 0x000ff6000fffe03f */
[----:B------:R-:W-:Y:S01]  /*38d20*/  STL.64 [R1+0x90], R4 ;  /* 0x0000900401007387 */ /* 0x000fe20000100a00 */
[----:B------:R-:W-:Y:S02]  /*38d30*/  STL.64 [R1+0x98], R6 ;  /* 0x0000980601007387 */ /* 0x000fe40000100a00 */
[----:B----4-:R-:W0:Y:S01]  /*38d40*/  LDSM.16.MT88.4 R4, [R11+0x2e000] ;  /* 0x02e000000b04783b */ /* 0x010e220000004200 */
[----:B-----5:R-:W-:Y:S07]  /*38d50*/  HMMA.16816.F32.BF16 R16, R16, R26, R12 ;  /* 0x0000001a1010723c */ /* 0x020fee000004180c */
[----:B0-----:R-:W-:Y:S01]  /*38d60*/  MOV R15, R4 ;  /* 0x00000004000f7202 */ /* 0x001fe20000000f00 */
[----:B------:R-:W-:Y:S01]  /*38d70*/  IMAD.MOV.U32 R14, RZ, RZ, R5 ;  /* 0x000000ffff0e7224 */ /* 0x000fe200078e0005 */
[----:B------:R-:W-:-:S02]  /*38d80*/  MOV R13, R6 ;  /* 0x00000006000d7202 */ /* 0x000fc40000000f00 */
[----:B------:R-:W-:Y:S02]  /*38d90*/  MOV R12, R7 ;  /* 0x00000007000c7202 */ /* 0x000fe40000000f00 */
[----:B------:R-:W0:Y:S10]  /*38da0*/  LDSM.16.MT88.4 R4, [R11+0x2e080] ;  /* 0x02e080000b04783b */ /* 0x000e340000004200 */
[----:B------:R-:W-:Y:S01]  /*38db0*/  STL.64 [R1+0x50], R16 ;  /* 0x0000501001007387 */ /* 0x000fe20000100a00 */
[----:B------:R0:W-:Y:S02]  /*38dc0*/  STL.64 [R1+0x58], R18 ;  /* 0x0000581201007387 */ /* 0x0001e40000100a00 */
[----:B0-----:R-:W-:Y:S01]  /*38dd0*/  IMAD.MOV.U32 R19, RZ, RZ, R4 ;  /* 0x000000ffff137224 */ /* 0x001fe200078e0004 */
[----:B------:R-:W-:-:S02]  /*38de0*/  MOV R18, R5 ;  /* 0x0000000500127202 */ /* 0x000fc40000000f00 */
[----:B------:R-:W-:Y:S01]  /*38df0*/  MOV R17, R6 ;  /* 0x0000000600117202 */ /* 0x000fe20000000f00 */
[----:B------:R-:W-:Y:S02]  /*38e00*/  IMAD.MOV.U32 R16, RZ, RZ, R7 ;  /* 0x000000ffff107224 */ /* 0x000fe400078e0007 */
[----:B------:R-:W0:Y:S02]  /*38e10*/  LDSM.16.MT88.4 R4, [R11+0x2e100] ;  /* 0x02e100000b04783b */ /* 0x000e240000004200 */
[----:B0-----:R-:W-:Y:S02]  /*38e20*/  MOV R24, R4 ;  /* 0x0000000400187202 */ /* 0x001fe40000000f00 */
        /* <DEDUP_REMOVED lines=8> */
[----:B--2---:R-:W0:Y:S04]  /*38eb0*/  LDSM.16.MT88.4 R4, [R23+0x2e000] ;  /* 0x02e000001704783b */ /* 0x004e280000004200 */
[----:B0-----:R0:W-:Y:S01]  /*38ec0*/  STL.64 [R1+0x25b0], R6 ;  /* 0x0025b00601007387 */ /* 0x0011e20000100a00 */
[----:B------:R1:W-:Y:S01]  /*38ed0*/  STL.64 [R1+0x25a8], R4 ;  /* 0x0025a80401007387 */ /* 0x0003e20000100a00 */
[----:B0-----:R-:W-:Y:S01]  /*38ee0*/  MOV R6, R9 ;  /* 0x0000000900067202 */ /* 0x001fe20000000f00 */
[----:B-1----:R-:W-:Y:S01]  /*38ef0*/  IMAD.MOV.U32 R4, RZ, RZ, R11 ;  /* 0x000000ffff047224 */ /* 0x002fe200078e000b */
[----:B------:R-:W-:Y:S01]  /*38f00*/  MOV R5, R10 ;  /* 0x0000000a00057202 */ /* 0x000fe20000000f00 */
[----:B------:R-:W-:-:S02]  /*38f10*/  IMAD.MOV.U32 R7, RZ, RZ, R8 ;  /* 0x000000ffff077224 */ /* 0x000fc400078e0008 */
[----:B------:R-:W0:Y:S04]  /*38f20*/  LDSM.16.MT88.4 R8, [R23+0x2e080] ;  /* 0x02e080001708783b */ /* 0x000e280000004200 */
[----:B------:R-:W-:Y:S01]  /*38f30*/  STL.64 [R1+0x25d0], R6 ;  /* 0x0025d00601007387 */ /* 0x000fe20000100a00 */
[----:B------:R-:W-:Y:S03]  /*38f40*/  STL.64 [R1+0x25c8], R4 ;  /* 0x0025c80401007387 */ /* 0x000fe60000100a00 */
        /* <DEDUP_REMOVED lines=9> */
[----:B------:R-:W-:Y:S01]  /*38fe0*/  MOV R5, R22 ;  /* 0x0000001600057202 */ /* 0x000fe20000000f00 */
[----:B------:R-:W-:Y:S04]  /*38ff0*/  STL.64 [R1+0x25f0], R6 ;  /* 0x0025f00601007387 */ /* 0x000fe80000100a00 */
[----:B------:R-:W-:Y:S01]  /*39000*/  STL.64 [R1+0x25e8], R4 ;  /* 0x0025e80401007387 */ /* 0x000fe20000100a00 */
[----:B----4-:R-:W-:Y:S01]  /*39010*/  STL.64 [R1+0x25c0], R10 ;  /* 0x0025c00a01007387 */ /* 0x010fe20000100a00 */
[----:B--2---:R0:W-:Y:S03]  /*39020*/  STL.64 [R1+0x25b8], R8 ;  /* 0x0025b80801007387 */ /* 0x0041e60000100a00 */
[----:B0-----:R-:W2:Y:S01]  /*39030*/  LDL.LU R8, [R1+0xe0] ;  /* 0x0000e00001087983 */ /* 0x001ea20000300800 */
[----:B------:R-:W2:Y:S02]  /*39040*/  LDL.LU R9, [R1+0xe4] ;  /* 0x0000e40001097983 */ /* 0x000ea40000300800 */
[----:B------:R-:W4:Y:S02]  /*39050*/  LDL.LU R10, [R1+0xe8] ;  /* 0x0000e800010a7983 */ /* 0x000f240000300800 */
[----:B------:R-:W4:Y:S01]  /*39060*/  LDL.LU R11, [R1+0xec] ;  /* 0x0000ec00010b7983 */ /* 0x000f220000300800 */
[----:B------:R-:W-:-:S02]  /*39070*/  MOV R6, R17 ;  /* 0x0000001100067202 */ /* 0x000fc40000000f00 */
[----:B------:R-:W-:Y:S02]  /*39080*/  MOV R7, R16 ;  /* 0x0000001000077202 */ /* 0x000fe40000000f00 */
[----:B------:R-:W-:Y:S01]  /*39090*/  MOV R4, R19 ;  /* 0x0000001300047202 */ /* 0x000fe20000000f00 */
[----:B------:R-:W-:Y:S02]  /*390a0*/  IMAD.MOV.U32 R5, RZ, RZ, R18 ;  /* 0x000000ffff057224 */ /* 0x000fe400078e0012 */
        /* <DEDUP_REMOVED lines=15> */
[----:B------:R-:W-:Y:S01]  /*391a0*/  IMAD.MOV.U32 R4, RZ, RZ, R15 ;  /* 0x000000ffff047224 */ /* 0x000fe200078e000f */
[----:B------:R-:W-:-:S02]  /*391b0*/  MOV R5, R14 ;  /* 0x0000000e00057202 */ /* 0x000fc40000000f00 */
[----:B------:R-:W-:Y:S01]  /*391c0*/  MOV R6, R13 ;  /* 0x0000000d00067202 */ /* 0x000fe20000000f00 */
[----:B------:R-:W-:Y:S02]  /*391d0*/  IMAD.MOV.U32 R7, RZ, RZ, R12 ;  /* 0x000000ffff077224 */ /* 0x000fe400078e000c */
[----:B------:R-:W0:Y:S02]  /*391e0*/  LDSM.16.MT88.4 R12, [R23+0x2e100] ;  /* 0x02e10000170c783b */ /* 0x000e240000004200 */
[----:B------:R-:W1:Y:S02]  /*391f0*/  LDSM.16.MT88.4 R20, [R28+0x2e000] ;  /* 0x02e000001c14783b */ /* 0x000e640000004200 */
[----:B----4-:R-:W-:Y:S02]  /*39200*/  STL.64 [R1+0x2620], R10 ;  /* 0x0026200a01007387 */ /* 0x010fe40000100a00 */
[----:B--2---:R2:W-:Y:S02]  /*39210*/  STL.64 [R1+0x2618], R8 ;  /* 0x0026180801007387 */ /* 0x0045e40000100a00 */
[----:B--2---:R-:W2:Y:S01]  /*39220*/  LDL.LU R8, [R1+0x130] ;  /* 0x0001300001087983 */ /* 0x004ea20000300800 */
        /* <DEDUP_REMOVED lines=9> */
[----:B------:R3:W-:Y:S01]  /*392c0*/  STL.64 [R1+0x2580], R18 ;  /* 0x0025801201007387 */ /* 0x0007e20000100a00 */
[----:B------:R0:W-:Y:S02]  /*392d0*/  STL.64 [R1+0x2578], R16 ;  /* 0x0025781001007387 */ /* 0x0001e40000100a00 */
[----:B---3--:R-:W-:Y:S01]  /*392e0*/  IMAD.MOV.U32 R18, RZ, RZ, R2 ;  /* 0x000000ffff127224 */ /* 0x008fe200078e0002 */
[----:B------:R-:W-:-:S02]  /*392f0*/  MOV R19, R0 ;  /* 0x0000000000137202 */ /* 0x000fc40000000f00 */
[----:B0-----:R-:W-:Y:S02]  /*39300*/  MOV R16, R29 ;  /* 0x0000001d00107202 */ /* 0x001fe40000000f00 */
[----:B------:R-:W-:Y:S01]  /*39310*/  MOV R17, R3 ;  /* 0x0000000300117202 */ /* 0x000fe20000000f00 */
[-C--:B--2---:R-:W-:Y:S01]  /*39320*/  HMMA.16816.F32.BF16 R4, R4, R26.reuse, R8 ;  /* 0x0000001a0404723c */ /* 0x084fe20000041808 */
[----:B------:R-:W2:Y:S01]  /*39330*/  LDL.LU.64 R10, [R1+0x2620] ;  /* 0x00262000010a7983 */ /* 0x000ea20000300a00 */
[----:B------:R-:W2:Y:S11]  /*39340*/  LDL.LU.64 R8, [R1+0x2618] ;  /* 0x0026180001087983 */ /* 0x000eb60000300a00 */
[----:B------:R-:W-:Y:S11]  /*39350*/  @!UPT UIADD3 URZ, URZ, URZ, URZ ;  /* 0x0000003f3f3ff290 */ /* 0x000ff6000fffe03f */
[----:B------:R-:W-:Y:S02]  /*39360*/  MOV R2, R6 ;  /* 0x0000000600027202 */ /* 0x000fe40000000f00 */
[----:B------:R-:W-:Y:S02]  /*39370*/  MOV R0, R7 ;  /* 0x0000000700007202 */ /* 0x000fe40000000f00 */
[----:B------:R-:W-:Y:S01]  /*39380*/  MOV R29, R4 ;  /* 0x00000004001d7202 */ /* 0x000fe20000000f00 */
[----:B------:R-:W-:Y:S01]  /*39390*/  IMAD.MOV.U32 R3, RZ, RZ, R5 ;  /* 0x000000ffff037224 */ /* 0x000fe200078e0005 */
[----:B------:R-:W2:Y:S01]  /*393a0*/  LDL.LU.64 R6, [R1+0x2610] ;  /* 0x0026100001067983 */ /* 0x000ea20000300a00 */
[----:B------:R-:W2:Y:S02]  /*393b0*/  LDL.LU.64 R4, [R1+0x2608] ;  /* 0x0026080001047983 */ /* 0x000ea40000300a00 */
[----:B------:R0:W-:Y:S02]  /*393c0*/  STL [R1+0x2548], R0 ;  /* 0x0025480001007387 */ /* 0x0001e40000100800 */
[----:B0-----:R-:W3:Y:S01]  /*393d0*/  LDL R0, [R1+0x9b8] ;  /* 0x0009b80001007983 */ /* 0x001ee20000100800 */
[----:B------:R-:W-:Y:S02]  /*393e0*/  STL [R1+0x2544], R2 ;  /* 0x0025440201007387 */ /* 0x000fe40000100800 */
        /* <DEDUP_REMOVED lines=32> */
[----:B0-----:R-:W1:Y:S01]  /*395f0*/  LDL.LU R4, [R1+0x60] ;  /* 0x0000600001047983 */ /* 0x001e620000300800 */
[----:B------:R-:W1:Y:S02]  /*39600*/  LDL.LU R5, [R1+0x64] ;  /* 0x0000640001057983 */ /* 0x000e640000300800 */
[----:B--2---:R-:W1:Y:S02]  /*39610*/  LDL.LU R6, [R1+0x68] ;  /* 0x0000680001067983 */ /* 0x004e640000300800 */
[----:B------:R-:W1:Y:S01]  /*39620*/  LDL.LU R7, [R1+0x6c] ;  /* 0x00006c0001077983 */ /* 0x000e620000300800 */
[-C--:B----4-:R-:W-:Y:S01]  /*39630*/  HMMA.16816.F32.BF16 R8, R8, R26.reuse, R12 ;  /* 0x0000001a0808723c */ /* 0x090fe2000004180c */
[----:B------:R-:W2:Y:S01]  /*39640*/  LDL.LU.64 R14, [R1+0x2590] ;  /* 0x00259000010e7983 */ /* 0x000ea20000300a00 */
[----:B------:R-:W2:Y:S11]  /*39650*/  LDL.LU.64 R12, [R1+0x2588] ;  /* 0x00258800010c7983 */ /* 0x000eb60000300a00 */
[----:B------:R-:W-:Y:S10]  /*39660*/  @!UPT UIADD3 URZ, URZ, URZ, URZ ;  /* 0x0000003f3f3ff290 */ /* 0x000ff4000fffe03f */
[----:B------:R0:W-:Y:S01]  /*39670*/  STL.64 [R1+0xe0], R8 ;  /* 0x0000e00801007387 */ /* 0x0001e20000100a00 */
[----:B------:R4:W-:Y:S03]  /*39680*/  STL.64 [R1+0xe8], R10 ;  /* 0x0000e80a01007387 */ /* 0x0009e60000100a00 */
[----:B0-----:R-:W5:Y:S01]  /*39690*/  LDL.LU R8, [R1+0x70] ;  /* 0x0000700001087983 */ /* 0x001f620000300800 */
[----:B------:R-:W5:Y:S02]  /*396a0*/  LDL.LU R9, [R1+0x74] ;  /* 0x0000740001097983 */ /* 0x000f640000300800 */
[----:B----4-:R-:W5:Y:S02]  /*396b0*/  LDL.LU R10, [R1+0x78] ;  /* 0x00007800010a7983 */ /* 0x010f640000300800 */
[----:B------:R-:W5:Y:S01]  /*396c0*/  LDL.LU R11, [R1+0x7c] ;  /* 0x00007c00010b7983 */ /* 0x000f620000300800 */
[-C--:B--2---:R-:W-:Y:S01]  /*396d0*/  HMMA.16816.F32.BF16 R12, R12, R26.reuse, R16 ;  /* 0x0000001a0c0c723c */ /* 0x084fe20000041810 */
[----:B------:R-:W5:Y:S01]  /*396e0*/  LDL.LU.64 R18, [R1+0x2580] ;  /* 0x0025800001127983 */ /* 0x000f620000300a00 */
[----:B------:R-:W5:Y:S11]  /*396f0*/  LDL.LU.64 R16, [R1+0x2578] ;  /* 0x0025780001107983 */ /* 0x000f760000300a00 */
[----:B------:R-:W-:Y:S10]  /*39700*/  @!UPT UIADD3 URZ, URZ, URZ, URZ ;  /* 0x0000003f3f3ff290 */ /* 0x000ff4000fffe03f */
[----:B------:R-:W-:Y:S01]  /*39710*/  STL.64 [R1+0xc0], R12 ;  /* 0x0000c00c01007387 */ /* 0x000fe20000100a00 */
[----:B------:R-:W-:Y:S01]  /*39720*/  STL.64 [R1+0xc8], R14 ;  /* 0x0000c80e01007387 */ /* 0x000fe20000100a00 */
[-C--:B-1----:R-:W-:Y:S01]  /*39730*/  HMMA.16816.F32.BF16 R4, R20, R26.reuse, R4 ;  /* 0x0000001a1404723c */ /* 0x082fe20000041804 */
[----:B------:R-:W0:Y:S07]  /*39740*/  LDSM.16.MT88.4 R12, [R28+0x2e100] ;  /* 0x02e100001c0c783b */ /* 0x000e2e0000004200 */
[----:B-----5:R-:W-:Y:S01]  /*39750*/  HMMA.16816.F32.BF16 R8, R16, R26, R8 ;  /* 0x0000001a1008723c */ /* 0x020fe20000041808 */
[----:B------:R-:W-:Y:S11]  /*39760*/  LDSM.16.MT88.4 R16, [R28+0x2e080] ;  /* 0x02e080001c10783b */ /* 0x000ff60000004200 */
[----:B------:R-:W-:Y:S11]  /*39770*/  @!UPT UIADD3 URZ, URZ, URZ, URZ ;  /* 0x0000003f3f3ff290 */ /* 0x000ff6000fffe03f */
[----:B------:R-:W-:Y:S01]  /*39780*/  @!UPT UIADD3 URZ, URZ, URZ, URZ ;  /* 0x0000003f3f3ff290 */ /* 0x000fe2000fffe03f */
[----:B------:R-:W-:Y:S01]  /*39790*/  IMAD.MOV.U32 R25, RZ, RZ, R10 ;  /* 0x000000ffff197224 */ /* 0x000fe200078e000a */
[----:B------:R-:W-:Y:S04]  /*397a0*/  STL.64 [R1+0xb0], R8 ;  /* 0x0000b00801007387 */ /* 0x000fe80000100a00 */
[----:B------:R1:W-:Y:S04]  /*397b0*/  STL [R1+0x24d8], R25 ;  /* 0x0024d81901007387 */ /* 0x0003e80000100800 */
[----:B-1----:R-:W2:Y:S01]  /*397c0*/  LDL R25, [R1+0xbfc] ;  /* 0x000bfc0001197983 */ /* 0x002ea20000100800 */
[----:B------:R-:W-:Y:S01]  /*397d0*/  MOV R24, R11 ;  /* 0x0000000b00187202 */ /* 0x000fe20000000f00 */
[----:B------:R-:W-:Y:S02]  /*397e0*/  STL.64 [R1+0x2570], R26 ;  /* 0x0025701a01007387 */ /* 0x000fe40000100a00 */
[----:B------:R-:W-:Y:S02]  /*397f0*/  LDSM.16.MT88.4 R8, [R28+0x2e180] ;  /* 0x02e180001c08783b */ /* 0x000fe40000004200 */
[----:B--2---:R-:W-:Y:S02]  /*39800*/  STL.64 [R1+0x2568], R24 ;  /* 0x0025681801007387 */ /* 0x004fe40000100a00 */
[----:B------:R-:W-:Y:S02]  /*39810*/  STL.64 [R1+0x80], R4 ;  /* 0x0000800401007387 */ /* 0x000fe40000100a00 */
[----:B------:R-:W-:Y:S02]  /*39820*/  STL.64 [R1+0x88], R6 ;  /* 0x0000880601007387 */ /* 0x000fe40000100a00 */
[----:B------:R-:W2:Y:S01]  /*39830*/  LDL R23, [R1+0x370] ;  /* 0x0003700001177983 */ /* 0x000ea20000100800 */
[----:B---3--:R-:W1:Y:S04]  /*39840*/  LDSM.16.M88.4 R4, [R0+0x40300] ;  /* 0x040300000004783b */ /* 0x008e680000000200 */
[----:B0-----:R-:W-:Y:S01]  /*39850*/  STL.64 [R1+0x2560], R14 ;  /* 0x0025600e01007387 */ /* 0x001fe20000100a00 */
[----:B------:R0:W-:Y:S03]  /*39860*/  STL.64 [R1+0x2558], R12 ;  /* 0x0025580c01007387 */ /* 0x0001e60000100a00 */
[----:B0-----:R-:W3:Y:S01]  /*39870*/  LDL.LU R12, [R1+0x160] ;  /* 0x00016000010c7983 */ /* 0x001ee20000300800 */
[----:B------:R-:W3:Y:S02]  /*39880*/  LDL.LU R13, [R1+0x164] ;  /* 0x00016400010d7983 */ /* 0x000ee40000300800 */
[----:B------:R-:W3:Y:S02]  /*39890*/  LDL.LU R14, [R1+0x168] ;  /* 0x00016800010e7983 */ /* 0x000ee40000300800 */
[----:B------:R-:W3:Y:S01]  /*398a0*/  LDL.LU R15, [R1+0x16c] ;  /* 0x00016c00010f7983 */ /* 0x000ee20000300800 */
[----:B------:R-:W-:Y:S04]  /*398b0*/  STL [R1+0x2538], R28 ;  /* 0x0025381c01007387 */ /* 0x000fe80000100800 */
[----:B-1----:R-:W-:Y:S04]  /*398c0*/  STL [R1+0x2550], R4 ;  /* 0x0025500401007387 */ /* 0x002fe80000100800 */
[----:B--2---:R-:W0:Y:S04]  /*398d0*/  LDSM.16.MT88.4 R24, [R23+0x30000] ;  /* 0x030000001718783b */ /* 0x004e280000004200 */
[----:B0-----:R-:W-:Y:S01]  /*398e0*/  STL.64 [R1+0x30], R24 ;  /* 0x0000301801007387 */ /* 0x001fe20000100a00 */
[----:B------:R-:W-:Y:S02]  /*398f0*/  STL.64 [R1+0x38], R26 ;  /* 0x0000381a01007387 */ /* 0x000fe40000100a00 */
[----:B------:R-:W0:Y:S04]  /*39900*/  LDSM.16.MT88.4 R24, [R23+0x30080] ;  /* 0x030080001718783b */ /* 0x000e280000004200 */
[----:B------:R-:W-:Y:S01]  /*39910*/  STL [R1+0x254c], R5 ;  /* 0x00254c0501007387 */ /* 0x000fe20000100800 */
[----:B0-----:R-:W-:Y:S01]  /*39920*/  MOV R0, R24 ;  /* 0x0000001800007202 */ /* 0x001fe20000000f00 */
[----:B------:R-:W-:Y:S01]  /*39930*/  IMAD.MOV.U32 R2, RZ, RZ, R25 ;  /* 0x000000ffff027224 */ /* 0x000fe200078e0019 */
[----:B------:R-:W-:-:S02]  /*39940*/  MOV R3, R26 ;  /* 0x0000001a00037202 */ /* 0x000fc40000000f00 */
[----:B------:R-:W-:Y:S02]  /*39950*/  MOV R29, R27 ;  /* 0x0000001b001d7202 */ /* 0x000fe40000000f00 */
[----:B------:R-:W0:Y:S04]  /*39960*/  LDSM.16.MT88.4 R24, [R23+0x30100] ;  /* 0x030100001718783b */ /* 0x000e280000004200 */
[----:B------:R-:W-:Y:S01]  /*39970*/  STL [R1+0x23ec], R6 ;  /* 0x0023ec0601007387 */ /* 0x000fe20000100800 */
[----:B------:R-:W-:Y:S02]  /*39980*/  STL [R1+0x23e8], R7 ;  /* 0x0023e80701007387 */ /* 0x000fe40000100800 */
[----:B------:R-:W1:Y:S04]  /*39990*/  LDSM.16.MT88.4 R20, [R23+0x30180] ;  /* 0x030180001714783b */ /* 0x000e680000004200 */
[----:B0-----:R-:W-:Y:S01]  /*399a0*/  IMAD.MOV.U32 R4, RZ, RZ, R26 ;  /* 0x000000ffff047224 */ /* 0x001fe200078e001a */
[----:B------:R0:W-:Y:S01]  /*399b0*/  STL.64 [R1+0x10], R24 ;  /* 0x0000101801007387 */ /* 0x0001e20000100a00 */
[----:B------:R-:W-:-:S02]  /*399c0*/  MOV R5, R27 ;  /* 0x0000001b00057202 */ /* 0x000fc40000000f00 */
[----:B------:R-:W3:Y:S01]  /*399d0*/  LDL.LU.64 R26, [R1+0x2570] ;  /* 0x00257000011a7983 */ /* 0x000ee20000300a00 */
[----:B0-----:R-:W2:Y:S01]  /*399e0*/  LDL.LU.64 R24, [R1+0x2568] ;  /* 0x0025680001187983 */ /* 0x001ea20000300a00 */
[----:B-1----:R-:W-:Y:S01]  /*399f0*/  MOV R28, R21 ;  /* 0x00000015001c7202 */ /* 0x002fe20000000f00 */
[----:B------:R-:W-:Y:S02]  /*39a00*/  IMAD.MOV.U32 R7, RZ, RZ, R22 ;  /* 0x000000ffff077224 */ /* 0x000fe400078e0016 */
[----:B------:R-:W-:Y:S01]  /*39a10*/  STL [R1], R20 ;  /* 0x0000001401007387 */ /* 0x000fe20000100800 */
[----:B------:R-:W-:Y:S02]  /*39a20*/  MOV R6, R23 ;  /* 0x0000001700067202 */ /* 0x000fe40000000f00 */
[----:B--2---:R-:W0:Y:S01]  /*39a30*/  LDSM.16.MT88.4 R20, [R25+0x30000] ;  /* 0x030000001914783b */ /* 0x004e220000004200 */
[-C--:B---3--:R-:W-:Y:S03]  /*39a40*/  HMMA.16816.F32.BF16 R16, R16, R26.reuse, R12 ;  /* 0x0000001a1010723c */ /* 0x088fe6000004180c */
[----:B0-----:R-:W-:Y:S01]  /*39a50*/  STL.64 [R1+0x24e8], R22 ;  /* 0x0024e81601007387 */ /* 0x001fe20000100a00 */
[----:B------:R0:W-:Y:S03]  /*39a60*/  STL.64 [R1+0x24e0], R20 ;  /* 0x0024e01401007387 */ /* 0x0001e60000100a00 */
[----:B0-----:R-:W2:Y:S01]  /*39a70*/  LDL.LU R20, [R1+0x110] ;  /* 0x0001100001147983 */ /* 0x001ea20000300800 */
[----:B------:R-:W2:Y:S02]  /*39a80*/  LDL.LU R21, [R1+0x114] ;  /* 0x0001140001157983 */ /* 0x000ea40000300800 */
[----:B------:R-:W2:Y:S02]  /*39a90*/  LDL.LU R22, [R1+0x118] ;  /* 0x0001180001167983 */ /* 0x000ea40000300800 */
[----:B------:R-:W2:Y:S01]  /*39aa0*/  LDL.LU R23, [R1+0x11c] ;  /* 0x00011c0001177983 */ /* 0x000ea20000300800 */
[----:B------:R-:W3:Y:S01]  /*39ab0*/  LDL.LU.64 R14, [R1+0x2560] ;  /* 0x00256000010e7983 */ /* 0x000ee20000300a00 */
[----:B------:R-:W3:Y:S09]  /*39ac0*/  LDL.LU.64 R12, [R1+0x2558] ;  /* 0x00255800010c7983 */ /* 0x000ef20000300a00 */
[----:B------:R0:W-:Y:S02]  /*39ad0*/  STL.64 [R1+0x70], R16 ;  /* 0x0000701001007387 */ /* 0x0001e40000100a00 */
[----:B------:R1:W-:Y:S01]  /*39ae0*/  STL.64 [R1+0x78], R18 ;  /* 0x0000781201007387 */ /* 0x0003e20000100a00 */
[----:B0-----:R-:W3:Y:S01]  /*39af0*/  LDL.LU R16, [R1+0x140] ;  /* 0x0001400001107983 */ /* 0x001ee20000300800 */
[----:B------:R-:W3:Y:S02]  /*39b00*/  LDL.LU R17, [R1+0x144] ;  /* 0x0001440001117983 */ /* 0x000ee40000300800 */
[----:B-1----:R-:W3:Y:S02]  /*39b10*/  LDL.LU R18, [R1+0x148] ;  /* 0x0001480001127983 */ /* 0x002ee40000300800 */
[----:B------:R-:W3:Y:S01]  /*39b20*/  LDL.LU R19, [R1+0x14c] ;  /* 0x00014c0001137983 */ /* 0x000ee20000300800 */
[----:B------:R0:W-:Y:S01]  /*39b30*/  STL.64 [R1+0x24f0], R24 ;  /* 0x0024f01801007387 */ /* 0x0001e20000100a00 */
[-C--:B--2---:R-:W-:Y:S08]  /*39b40*/  HMMA.16816.F32.BF16 R8, R8, R26.reuse, R20 ;  /* 0x0000001a0808723c */ /* 0x084ff00000041814 */
[----:B---3--:R-:W-:Y:S11]  /*39b50*/  HMMA.16816.F32.BF16 R12, R12, R26, R16 ;  /* 0x0000001a0c0c723c */ /* 0x008ff60000041810 */
[----:B------:R-:W-:Y:S11]  /*39b60*/  @!UPT UIADD3 URZ, URZ, URZ, URZ ;  /* 0x0000003f3f3ff290 */ /* 0x000ff6000fffe03f */
[----:B------:R-:W-:Y:S01]  /*39b70*/  @!UPT UIADD3 URZ, URZ, URZ, URZ ;  /* 0x0000003f3f3ff290 */ /* 0x000fe2000fffe03f */
[----:B------:R-:W-:Y:S01]  /*39b80*/  STL.64 [R1+0x160], R12 ;  /* 0x0001600c01007387 */ /* 0x000fe20000100a00 */
[----:B------:R-:W-:Y:S02]  /*39b90*/  STL.64 [R1+0x168], R14 ;  /* 0x0001680e01007387 */ /* 0x000fe40000100a00 */
[----:B0-----:R-:W2:Y:S02]  /*39ba0*/  LDL.LU R24, [R1+0x10] ;  /* 0x0000100001187983 */ /* 0x001ea40000300800 */
[----:B------:R-:W-:Y:S01]  /*39bb0*/  STL.64 [R1+0x120], R8 ;  /* 0x0001200801007387 */ /* 0x000fe20000100a00 */
[----:B------:R-:W-:Y:S01]  /*39bc0*/  STL.64 [R1+0x128], R10 ;  /* 0x0001280a01007387 */ /* 0x000fe20000100a00 */
[----:B------:R-:W2:Y:S01]  /*39bd0*/  LDL.LU R25, [R1+0x14] ;  /* 0x0000140001197983 */ /* 0x000ea20000300800 */
[----:B------:R-:W-:Y:S01]  /*39be0*/  MOV R26, R4 ;  /* 0x00000004001a7202 */ /* 0x000fe20000000f00 */
[----:B------:R-:W-:Y:S01]  /*39bf0*/  IMAD.MOV.U32 R27, RZ, RZ, R5 ;  /* 0x000000ffff1b7224 */ /* 0x000fe200078e0005 */
[----:B------:R-:W3:Y:S01]  /*39c00*/  LDL.LU R4, [R1+0x2550] ;  /* 0x0025500001047983 */ /* 0x000ee20000300800 */
[----:B------:R-:W3:Y:S02]  /*39c10*/  LDL.LU R5, [R1+0x254c] ;  /* 0x00254c0001057983 */ /* 0x000ee40000300800 */
[----:B------:R-:W3:Y:S02]  /*39c20*/  LDL.LU R16, [R1+0x30] ;  /* 0x0000300001107983 */ /* 0x000ee40000300800 */
[----:B------:R-:W3:Y:S01]  /*39c30*/  LDL.LU R17, [R1+0x34] ;  /* 0x0000340001117983 */ /* 0x000ee20000300800 */
[----:B------:R-:W3:Y:S01]  /*39c40*/  LDL.LU R18, [R1+0x38] ;  /* 0x0000380001127983 */ /* 0x000ee20000300800 */
[----:B------:R-:W3:Y:S02]  /*39c50*/  LDL.LU R19, [R1+0x3c] ;  /* 0x00003c0001137983 */ /* 0x000ee40000300800 */
[----:B------:R0:W-:Y:S02]  /*39c60*/  STL.64 [R1+0x2510], R26 ;  /* 0x0025101a01007387 */ /* 0x0001e40000100a00 */
[----:B0-----:R-:W-:Y:S01]  /*39c70*/  IMAD.MOV.U32 R26, RZ, RZ, R3 ;  /* 0x000000ffff1a7224 */ /* 0x001fe200078e0003 */
[----:B------:R-:W-:Y:S01]  /*39c80*/  MOV R27, R29 ;  /* 0x0000001d001b7202 */ /* 0x000fe20000000f00 */
[----:B--2---:R0:W-:Y:S02]  /*39c90*/  STL.64 [R1+0x2508], R24 ;  /* 0x0025081801007387 */ /* 0x0041e40000100a00 */
[----:B0-----:R-:W-:-:S02]  /*39ca0*/  MOV R24, R0 ;  /* 0x0000000000187202 */ /* 0x001fc40000000f00 */
[----:B------:R-:W-:Y:S01]  /*39cb0*/  MOV R25, R2 ;  /* 0x0000000200197202 */ /* 0x000fe20000000f00 */
[----:B------:R-:W2:Y:S01]  /*39cc0*/  LDL.LU R0, [R1+0x2548] ;  /* 0x0025480001007983 */ /* 0x000ea20000300800 */
[----:B------:R-:W4:Y:S02]  /*39cd0*/  LDL.LU R2, [R1+0x2544] ;  /* 0x0025440001027983 */ /* 0x000f240000300800 */
[----:B------:R-:W5:Y:S02]  /*39ce0*/  LDL.LU R3, [R1+0x2540] ;  /* 0x0025400001037983 */ /* 0x000f640000300800 */
[----:B------:R-:W2:Y:S01]  /*39cf0*/  LDL.LU R29, [R1+0x253c] ;  /* 0x00253c00011d7983 */ /* 0x000ea20000300800 */
[----:B------:R-:W-:Y:S01]  /*39d00*/  STL.64 [R1+0x2530], R26 ;  /* 0x0025301a01007387 */ /* 0x000fe20000100a00 */
[----:B------:R0:W-:Y:S03]  /*39d10*/  STL.64 [R1+0x2528], R24 ;  /* 0x0025281801007387 */ /* 0x0001e60000100a00 */
[----:B0-----:R-:W3:Y:S01]  /*39d20*/  LDL.LU R24, [R1+0xf0] ;  /* 0x0000f00001187983 */ /* 0x001ee20000300800 */
[----:B------:R-:W3:Y:S02]  /*39d30*/  LDL.LU R25, [R1+0xf4] ;  /* 0x0000f40001197983 */ /* 0x000ee40000300800 */
[----:B------:R-:W3:Y:S02]  /*39d40*/  LDL.LU R26, [R1+0xf8] ;  /* 0x0000f800011a7983 */ /* 0x000ee40000300800 */
[----:B------:R-:W3:Y:S01]  /*39d50*/  LDL.LU R27, [R1+0xfc] ;  /* 0x0000fc00011b7983 */ /* 0x000ee20000300800 */
[----:B------:R-:W2:Y:S01]  /*39d60*/  LDL.LU R20, [R1+0x50] ;  /* 0x0000500001147983 */ /* 0x000ea20000300800 */
[----:B------:R-:W2:Y:S02]  /*39d70*/  LDL.LU R21, [R1+0x54] ;  /* 0x0000540001157983 */ /* 0x000ea40000300800 */
[----:B------:R-:W2:Y:S02]  /*39d80*/  LDL.LU R22, [R1+0x58] ;  /* 0x0000580001167983 */ /* 0x000ea40000300800 */
[----:B------:R-:W2:Y:S02]  /*39d90*/  LDL.LU R23, [R1+0x5c] ;  /* 0x00005c0001177983 */ /* 0x000ea40000300800 */
[----:B--2---:R-:W-:Y:S01]  /*39da0*/  STL.64 [R1+0x2500], R22 ;  /* 0x0025001601007387 */ /* 0x004fe20000100a00 */
[----:B------:R0:W-:Y:S03]  /*39db0*/  STL.64 [R1+0x24f8], R20 ;  /* 0x0024f81401007387 */ /* 0x0001e60000100a00 */
[----:B0-----:R-:W2:Y:S01]  /*39dc0*/  LDL.LU R20, [R1+0x90] ;  /* 0x0000900001147983 */ /* 0x001ea20000300800 */
[----:B------:R-:W2:Y:S02]  /*39dd0*/  LDL.LU R21, [R1+0x94] ;  /* 0x0000940001157983 */ /* 0x000ea40000300800 */
[----:B------:R-:W2:Y:S02]  /*39de0*/  LDL.LU R22, [R1+0x98] ;  /* 0x0000980001167983 */ /* 0x000ea40000300800 */
[----:B------:R-:W2:Y:S01]  /*39df0*/  LDL.LU R23, [R1+0x9c] ;  /* 0x00009c0001177983 */ /* 0x000ea20000300800 */
[----:B------:R-:W-:Y:S01]  /*39e00*/  MOV R9, R28 ;  /* 0x0000001c00097202 */ /* 0x000fe20000000f00 */
[----:B---3--:R-:W-:Y:S01]  /*39e10*/  HMMA.16816.F32.BF16 R16, R16, R4, R24 ;  /* 0x000000041010723c */ /* 0x008fe20000041818 */
[----:B--2---:R-:W-:Y:S01]  /*39e20*/  STL.64 [R1+0x2520], R22 ;  /* 0x0025201601007387 */ /* 0x004fe20000100a00 */
[----:B------:R0:W-:Y:S03]  /*39e30*/  STL.64 [R1+0x2518], R20 ;  /* 0x0025181401007387 */ /* 0x0001e60000100a00 */
[----:B0-----:R-:W2:Y:S01]  /*39e40*/  LDL.LU R20, [R1+0xd0] ;  /* 0x0000d00001147983 */ /* 0x001ea20000300800 */
[----:B------:R-:W2:Y:S02]  /*39e50*/  LDL.LU R21, [R1+0xd4] ;  /* 0x0000d40001157983 */ /* 0x000ea40000300800 */
[----:B------:R-:W2:Y:S02]  /*39e60*/  LDL.LU R22, [R1+0xd8] ;  /* 0x0000d80001167983 */ /* 0x000ea40000300800 */
[----:B------:R-:W2:Y:S01]  /*39e70*/  LDL.LU R23, [R1+0xdc] ;  /* 0x0000dc0001177983 */ /* 0x000ea20000300800 */
[----:B------:R-:W3:Y:S01]  /*39e80*/  LDL.LU R8, [R1] ;  /* 0x0000000001087983 */ /* 0x000ee20000300800 */
[----:B------:R-:W2:Y:S02]  /*39e90*/  LDL.LU R28, [R1+0x2538] ;  /* 0x00253800011c7983 */ /* 0x000ea40000300800 */
[----:B------:R-:W2:Y:S02]  /*39ea0*/  LDL.LU.64 R26, [R1+0x2530] ;  /* 0x00253000011a7983 */ /* 0x000ea40000300a00 */
[----:B------:R-:W2:Y:S01]  /*39eb0*/  LDL.LU.64 R24, [R1+0x2528] ;  /* 0x0025280001187983 */ /* 0x000ea20000300a00 */
[----:B------:R-:W-:-:S02]  /*39ec0*/  MOV R15, R0 ;  /* 0x00000000000f7202 */ /* 0x000fc40000000f00 */
[----:B----4-:R-:W-:-:S05]  /*39ed0*/  MOV R14, R2 ;  /* 0x00000002000e7202 */ /* 0x010fca0000000f00 */
[----:B------:R-:W-:Y:S02]  /*39ee0*/  IMAD.MOV.U32 R0, RZ, RZ, R19 ;  /* 0x000000ffff007224 */ /* 0x000fe400078e0013 */
[----:B-----5:R-:W-:Y:S01]  /*39ef0*/  IMAD.MOV.U32 R13, RZ, RZ, R3 ;  /* 0x000000ffff0d7224 */ /* 0x020fe200078e0003 */
[----:B------:R-:W-:Y:S02]  /*39f00*/  MOV R2, R18 ;  /* 0x0000001200027202 */ /* 0x000fe40000000f00 */
[----:B------:R-:W-:Y:S02]  /*39f10*/  MOV R12, R29 ;  /* 0x0000001d000c7202 */ /* 0x000fe40000000f00 */
[----:B------:R-:W-:Y:S01]  /*39f20*/  MOV R3, R17 ;  /* 0x0000001100037202 */ /* 0x000fe20000000f00 */
[----:B------:R-:W-:Y:S01]  /*39f30*/  IMAD.MOV.U32 R29, RZ, RZ, R16 ;  /* 0x000000ffff1d7224 */ /* 0x000fe200078e0010 */
[----:B------:R-:W4:Y:S01]  /*39f40*/  LDL R19, [R1+0xbf8] ;  /* 0x000bf80001137983 */ /* 0x000f220000100800 */
[----:B------:R-:W-:Y:S02]  /*39f50*/  STL [R1+0x23fc], R0 ;  /* 0x0023fc0001007387 */ /* 0x000fe40000100800 */
[----:B------:R-:W-:Y:S02]  /*39f60*/  STL [R1+0x23f8], R2 ;  /* 0x0023f80201007387 */ /* 0x000fe40000100800 */
[----:B------:R-:W-:Y:S01]  /*39f70*/  STL [R1+0x23f4], R3 ;  /* 0x0023f40301007387 */ /* 0x000fe20000100800 */
[----:B------:R-:W-:Y:S01]  /*39f80*/  STL [R1+0x23f0], R29 ;  /* 0x0023f01d01007387 */ /* 0x000fe20000100800 */
[----:B------:R-:W-:Y:S01]  /*39f90*/  IMAD.MOV.U32 R10, RZ, RZ, R7 ;  /* 0x000000ffff0a7224 */ /* 0x000fe200078e0007 */
[----:B------:R-:W-:Y:S01]  /*39fa0*/  MOV R11, R6 ;  /* 0x00000006000b7202 */ /* 0x000fe20000000f00 */
        /* <DEDUP_REMOVED lines=9> */
[----:B------:R0:W-:Y:S02]  /*3a040*/  STL [R1+0x2404], R7 ;  /* 0x0024040701007387 */ /* 0x0001e40000100800 */
[----:B------:R1:W-:Y:S01]  /*3a050*/  STL [R1+0x2400], R6 ;  /* 0x0024000601007387 */ /* 0x0003e20000100800 */
[-C--:B--2---:R-:W-:Y:S01]  /*3a060*/  HMMA.16816.F32.BF16 R24, R24, R4.reuse, R20 ;  /* 0x000000041818723c */ /* 0x084fe20000041814 */
[----:B------:R-:W3:Y:S01]  /*3a070*/  LDL.LU.64 R22, [R1+0x2500] ;  /* 0x0025000001167983 */ /* 0x000ee20000300a00 */
[----:B------:R-:W3:Y:S11]  /*3a080*/  LDL.LU.64 R20, [R1+0x24f8] ;  /* 0x0024f80001147983 */ /* 0x000ef60000300a00 */
[----:B------:R-:W-:Y:S11]  /*3a090*/  @!UPT UIADD3 URZ, URZ, URZ, URZ ;  /* 0x0000003f3f3ff290 */ /* 0x000ff6000fffe03f */
[----:B------:R-:W-:Y:S01]  /*3a0a0*/  IMAD.MOV.U32 R29, RZ, RZ, R27 ;  /* 0x000000ffff1d7224 */ /* 0x000fe200078e001b */
[----:B------:R-:W-:Y:S02]  /*3a0b0*/  MOV R3, R26 ;  /* 0x0000001a00037202 */ /* 0x000fe40000000f00 */
[----:B------:R-:W-:Y:S01]  /*3a0c0*/  MOV R2, R25 ;  /* 0x0000001900027202 */ /* 0x000fe20000000f00 */
[----:B------:R-:W-:Y:S02]  /*3a0d0*/  IMAD.MOV.U32 R0, RZ, RZ, R24 ;  /* 0x000000ffff007224 */ /* 0x000fe400078e0018 */
[----:B------:R-:W2:Y:S01]  /*3a0e0*/  LDL.LU.64 R24, [R1+0x24f0] ;  /* 0x0024f00001187983 */ /* 0x000ea20000300a00 */
[----:B------:R-:W-:Y:S02]  /*3a0f0*/  STL [R1+0x2414], R29 ;  /* 0x0024141d01007387 */ /* 0x000fe40000100800 */
[----:B------:R-:W-:Y:S02]  /*3a100*/  STL [R1+0x2410], R3 ;  /* 0x0024100301007387 */ /* 0x000fe40000100800 */
[----:B------:R-:W-:Y:S01]  /*3a110*/  STL [R1+0x240c], R2 ;  /* 0x00240c0201007387 */ /* 0x000fe20000100800 */
[----:B------:R-:W-:Y:S01]  /*3a120*/  STL [R1+0x2408], R0 ;  /* 0x0024080001007387 */ /* 0x000fe20000100800 */
[----:B---3--:R-:W-:Y:S03]  /*3a130*/  HMMA.16816.F32.BF16 R8, R8, R4, R20 ;  /* 0x000000040808723c */ /* 0x008fe60000041814 */
[----:B------:R-:W3:Y:S01]  /*3a140*/  LDL.LU.64 R22, [R1+0x24e8] ;  /* 0x0024e80001167983 */ /* 0x000ee20000300a00 */
[----:B------:R-:W3:Y:S11]  /*3a150*/  LDL.LU.64 R20, [R1+0x24e0] ;  /* 0x0024e00001147983 */ /* 0x000ef60000300a00 */
[----:B------:R-:W-:Y:S08]  /*3a160*/  @!UPT UIADD3 URZ, URZ, URZ, URZ ;  /* 0x0000003f3f3ff290 */ /* 0x000ff0000fffe03f */
[----:B------:R-:W-:Y:S01]  /*3a170*/  STL.64 [R1+0xa0], R8 ;  /* 0x0000a00801007387 */ /* 0x000fe20000100a00 */
[----:B0-----:R-:W-:Y:S02]  /*3a180*/  MOV R7, R10 ;  /* 0x0000000a00077202 */ /* 0x001fe40000000f00 */
[----:B-1----:R-:W-:-:S05]  /*3a190*/  MOV R6, R11 ;  /* 0x0000000b00067202 */ /* 0x002fca0000000f00 */
[----:B------:R0:W-:Y:S04]  /*3a1a0*/  STL [R1+0x241c], R6 ;  /* 0x00241c0601007387 */ /* 0x0001e80000100800 */
[----:B0-----:R-:W5:Y:S01]  /*3a1b0*/  LDL R6, [R1+0x370] ;  /* 0x0003700001067983 */ /* 0x001f620000100800 */
[----:B------:R-:W-:Y:S01]  /*3a1c0*/  STL [R1+0x2418], R7 ;  /* 0x0024180701007387 */ /* 0x000fe20000100800 */
[----:B---3--:R-:W-:Y:S11]  /*3a1d0*/  HMMA.16816.F32.BF16 R8, R20, R4, R12 ;  /* 0x000000041408723c */ /* 0x008ff6000004180c */
[----:B------:R-:W-:Y:S11]  /*3a1e0*/  @!UPT UIADD3 URZ, URZ, URZ, URZ ;  /* 0x0000003f3f3ff290 */ /* 0x000ff6000fffe03f */
[----:B------:R-:W-:Y:S02]  /*3a1f0*/  @!UPT UIADD3 URZ, URZ, URZ, URZ ;  /* 0x0000003f3f3ff290 */ /* 0x000fe4000fffe03f */
[----:B------:R-:W-:Y:S01]  /*3a200*/  IMAD.MOV.U32 R29, RZ, RZ, R8 ;  /* 0x000000ffff1d7224 */ /* 0x000fe200078e0008 */
[----:B------:R-:W-:Y:S02]  /*3a210*/  MOV R3, R9 ;  /* 0x0000000900037202 */ /* 0x000fe40000000f00 */
[----:B------:R-:W-:Y:S01]  /*3a220*/  MOV R2, R10 ;  /* 0x0000000a00027202 */ /* 0x000fe20000000f00 */
[----:B------:R-:W-:Y:S02]  /*3a230*/  IMAD.MOV.U32 R0, RZ, RZ, R11 ;  /* 0x000000ffff007224 */ /* 0x000fe400078e000b */
[----:B--2---:R-:W0:Y:S04]  /*3a240*/  LDSM.16.MT88.4 R8, [R25+0x30080] ;  /* 0x030080001908783b */ /* 0x004e280000004200 */
[----:B------:R1:W-:Y:S01]  /*3a250*/  STL [R1+0x2424], R3 ;  /* 0x0024240301007387 */ /* 0x0003e20000100800 */
[----:B0-----:R-:W-:-:S02]  /*3a260*/  MOV R17, R8 ;  /* 0x0000000800117202 */ /* 0x001fc40000000f00 */
[----:B------:R-:W-:Y:S01]  /*3a270*/  MOV R16, R9 ;  /* 0x0000000900107202 */ /* 0x000fe20000000f00 */
[----:B------:R-:W-:Y:S01]  /*3a280*/  IMAD.MOV.U32 R7, RZ, RZ, R10 ;  /* 0x000000ffff077224 */ /* 0x000fe200078e000a */
[----:B-1----:R-:W-:Y:S02]  /*3a290*/  MOV R3, R11 ;  /* 0x0000000b00037202 */ /* 0x002fe40000000f00 */
[----:B------:R-:W0:Y:S02]  /*3a2a0*/  LDSM.16.MT88.4 R8, [R25+0x30100] ;  /* 0x030100001908783b */ /* 0x000e240000004200 */
[----:B0-----:R-:W-:Y:S01]  /*3a2b0*/  MOV R15, R8 ;  /* 0x00000008000f7202 */ /* 0x001fe20000000f00 */
[----:B------:R-:W-:Y:S01]  /*3a2c0*/  IMAD.MOV.U32 R14, RZ, RZ, R9 ;  /* 0x000000ffff0e7224 */ /* 0x000fe200078e0009 */
[----:B------:R-:W-:Y:S02]  /*3a2d0*/  MOV R13, R10 ;  /* 0x0000000a000d7202 */ /* 0x000fe40000000f00 */
[----:B------:R-:W-:-:S02]  /*3a2e0*/  MOV R12, R11 ;  /* 0x0000000b000c7202 */ /* 0x000fc40000000f00 */
[----:B------:R-:W0:Y:S02]  /*3a2f0*/  LDSM.16.MT88.4 R8, [R25+0x30180] ;  /* 0x030180001908783b */ /* 0x000e240000004200 */
[----:B0-----:R-:W-:Y:S01]  /*3a300*/  IMAD.MOV.U32 R22, RZ, RZ, R8 ;  /* 0x000000ffff167224 */ /* 0x001fe200078e0008 */
[----:B------:R-:W-:Y:S02]  /*3a310*/  MOV R21, R9 ;  /* 0x0000000900157202 */ /* 0x000fe40000000f00 */
[----:B------:R-:W-:Y:S01]  /*3a320*/  MOV R20, R10 ;  /* 0x0000000a00147202 */ /* 0x000fe20000000f00 */
[----:B------:R-:W-:Y:S02]  /*3a330*/  IMAD.MOV.U32 R18, RZ, RZ, R11 ;  /* 0x000000ffff127224 */ /* 0x000fe400078e000b */
[----:B----4-:R-:W0:Y:S04]  /*3a340*/  LDSM.16.MT88.4 R8, [R19+0x30000] ;  /* 0x030000001308783b */ /* 0x010e280000004200 */
[----:B------:R0:W-:Y:S01]  /*3a350*/  STL [R1+0x2420], R29 ;  /* 0x0024201d01007387 */ /* 0x0001e20000100800 */
[----:B------:R-:W2:Y:S01]  /*3a360*/  LDL.LU R25, [R1+0x24d8] ;  /* 0x0024d80001197983 */ /* 0x000ea20000300800 */
        /* <DEDUP_REMOVED lines=50> */
[----:B------:R-:W4:Y:S01]  /*3a690*/  LDL.LU R15, [R1+0x15c] ;  /* 0x00015c00010f7983 */ /* 0x000f220000300800 */
[----:B------:R-:W-:Y:S01]  /*3a6a0*/  MOV R8, R17 ;  /* 0x0000001100087202 */ /* 0x000fe20000000f00 */
[----:B------:R-:W-:-:S02]  /*3a6b0*/  IMAD.MOV.U32 R9, RZ, RZ, R16 ;  /* 0x000000ffff097224 */ /* 0x000fc400078e0010 */
[----:B------:R-:W0:Y:S04]  /*3a6c0*/  LDSM.16.MT88.4 R16, [R19+0x30180] ;  /* 0x030180001310783b */ /* 0x000e280000004200 */
[----:B----4-:R-:W-:Y:S01]  /*3a6d0*/  STL.64 [R1+0x24d0], R14 ;  /* 0x0024d00e01007387 */ /* 0x010fe20000100a00 */
[----:B---3--:R1:W-:Y:S03]  /*3a6e0*/  STL.64 [R1+0x24c8], R12 ;  /* 0x0024c80c01007387 */ /* 0x0083e60000100a00 */
[----:B-1----:R-:W3:Y:S01]  /*3a6f0*/  LDL.LU R12, [R1+0x170] ;  /* 0x00017000010c7983 */ /* 0x002ee20000300800 */
[----:B------:R-:W3:Y:S02]  /*3a700*/  LDL.LU R13, [R1+0x174] ;  /* 0x00017400010d7983 */ /* 0x000ee40000300800 */
[----:B------:R-:W3:Y:S02]  /*3a710*/  LDL.LU R14, [R1+0x178] ;  /* 0x00017800010e7983 */ /* 0x000ee40000300800 */
[----:B------:R-:W3:Y:S01]  /*3a720*/  LDL.LU R15, [R1+0x17c] ;  /* 0x00017c00010f7983 */ /* 0x000ee20000300800 */
[----:B------:R-:W-:-:S02]  /*3a730*/  MOV R10, R7 ;  /* 0x00000007000a7202 */ /* 0x000fc40000000f00 */
[----:B------:R-:W-:Y:S01]  /*3a740*/  MOV R11, R3 ;  /* 0x00000003000b7202 */ /* 0x000fe20000000f00 */
        /* <DEDUP_REMOVED lines=48> */
[----:B0-----:R-:W3:Y:S01]  /*3aa50*/  LDL.LU R8, [R1+0x70] ;  /* 0x0000700001087983 */ /* 0x001ee20000300800 */
[----:B------:R-:W3:Y:S02]  /*3aa60*/  LDL.LU R9, [R1+0x74] ;  /* 0x0000740001097983 */ /* 0x000ee40000300800 */
[----:B-1----:R-:W3:Y:S02]  /*3aa70*/  LDL.LU R10, [R1+0x78] ;  /* 0x00007800010a7983 */ /* 0x002ee40000300800 */
[----:B------:R-:W3:Y:S01]  /*3aa80*/  LDL.LU R11, [R1+0x7c] ;  /* 0x00007c00010b7983 */ /* 0x000ee20000300800 */
[----:B----4-:R-:W-:Y:S01]  /*3aa90*/  HMMA.16816.F32.BF16 R12, R12, R4, R16 ;  /* 0x000000040c0c723c */ /* 0x010fe20000041810 */
[----:B------:R-:W4:Y:S01]  /*3aaa0*/  LDL.LU.64 R18, [R1+0x2440] ;  /* 0x0024400001127983 */ /* 0x000f220000300a00 */
[----:B------:R-:W4:Y:S02]  /*3aab0*/  LDL.LU.64 R16, [R1+0x2438] ;  /* 0x0024380001107983 */ /* 0x000f240000300a00 */
[----:B--2---:R-:W-:Y:S01]  /*3aac0*/  IMAD.MOV.U32 R22, RZ, RZ, R25 ;  /* 0x000000ffff167224 */ /* 0x004fe200078e0019 */
[----:B------:R-:W-:-:S02]  /*3aad0*/  MOV R23, R24 ;  /* 0x0000001800177202 */ /* 0x000fc40000000f00 */
        /* <DEDUP_REMOVED lines=8> */
[-C--:B----4-:R-:W-:Y:S01]  /*3ab60*/  HMMA.16816.F32.BF16 R16, R16, R4.reuse, R20 ;  /* 0x000000041010723c */ /* 0x090fe20000041814 */
        /* <DEDUP_REMOVED lines=15> */
[----:B-----5:R-:W1:Y:S02]  /*3ac60*/  LDSM.16.MT88.4 R16, [R6+0x32000] ;  /* 0x032000000610783b */ /* 0x020e640000004200 */
        /* <DEDUP_REMOVED lines=23> */
[----:B--2---:R-:W0:Y:S04]  /*3ade0*/  LDSM.16.MT88.4 R16, [R28+0x32000] ;  /* 0x032000001c10783b */ /* 0x004e280000004200 */
[----:B0-----:R-:W-:Y:S01]  /*3adf0*/  STL.64 [R1+0x2350], R18 ;  /* 0x0023501201007387 */ /* 0x001fe20000100a00 */
[----:B------:R0:W-:Y:S02]  /*3ae00*/  STL.64 [R1+0x2348], R16 ;  /* 0x0023481001007387 */ /* 0x0001e40000100a00 */
[----:B0-----:R-:W-:Y:S01]  /*3ae10*/  IMAD.MOV.U32 R16, RZ, RZ, R3 ;  /* 0x000000ffff107224 */ /* 0x001fe200078e0003 */
[----:B------:R-:W-:Y:S01]  /*3ae20*/  MOV R17, R29 ;  /* 0x0000001d00117202 */ /* 0x000fe20000000f00 */
[----:B------:R-:W2:Y:S01]  /*3ae30*/  LDL.LU R3, [R1+0x2424] ;  /* 0x0024240001037983 */ /* 0x000ea20000300800 */
[----:B------:R-:W3:Y:S01]  /*3ae40*/  LDL.LU R29, [R1+0x2420] ;  /* 0x00242000011d7983 */ /* 0x000ee20000300800 */
[----:B------:R-:W-:Y:S01]  /*3ae50*/  MOV R18, R6 ;  /* 0x0000000600127202 */ /* 0x000fe20000000f00 */
[----:B------:R-:W-:Y:S01]  /*3ae60*/  IMAD.MOV.U32 R19, RZ, RZ, R7 ;  /* 0x000000ffff137224 */ /* 0x000fe200078e0007 */
[----:B------:R-:W4:Y:S01]  /*3ae70*/  LDL.LU R6, [R1+0x241c] ;  /* 0x00241c0001067983 */ /* 0x000f220000300800 */
        /* <DEDUP_REMOVED lines=22> */
[----:B------:R2:W-:Y:S01]  /*3afe0*/  STL.64 [R1+0x2338], R20 ;  /* 0x0023381401007387 */ /* 0x0005e20000100a00 */
[----:B0-----:R-:W-:Y:S01]  /*3aff0*/  MOV R22, R2 ;  /* 0x0000000200167202 */ /* 0x001fe20000000f00 */
[----:B------:R-:W-:Y:S01]  /*3b000*/  IMAD.MOV.U32 R23, RZ, RZ, R0 ;  /* 0x000000ffff177224 */ /* 0x000fe200078e0000 */
[----:B--2---:R-:W-:Y:S01]  /*3b010*/  MOV R21, R3 ;  /* 0x0000000300157202 */ /* 0x004fe20000000f00 */
[----:B---3--:R-:W-:Y:S02]  /*3b020*/  IMAD.MOV.U32 R20, RZ, RZ, R29 ;  /* 0x000000ffff147224 */ /* 0x008fe400078e001d */
[----:B------:R-:W2:Y:S01]  /*3b030*/  LDL.LU R29, [R1+0x2414] ;  /* 0x00241400011d7983 */ /* 0x000ea20000300800 */
[----:B------:R-:W3:Y:S02]  /*3b040*/  LDL.LU R3, [R1+0x2410] ;  /* 0x0024100001037983 */ /* 0x000ee40000300800 */
[----:B------:R-:W3:Y:S02]  /*3b050*/  LDL.LU R2, [R1+0x240c] ;  /* 0x00240c0001027983 */ /* 0x000ee40000300800 */
[----:B------:R-:W3:Y:S01]  /*3b060*/  LDL.LU R0, [R1+0x2408] ;  /* 0x0024080001007983 */ /* 0x000ee20000300800 */
[----:B------:R-:W3:Y:S01]  /*3b070*/  LDL.LU R12, [R1+0x160] ;  /* 0x00016000010c7983 */ /* 0x000ee20000300800 */
[----:B------:R-:W3:Y:S02]  /*3b080*/  LDL.LU R13, [R1+0x164] ;  /* 0x00016400010d7983 */ /* 0x000ee40000300800 */
[----:B------:R-:W3:Y:S02]  /*3b090*/  LDL.LU R14, [R1+0x168] ;  /* 0x00016800010e7983 */ /* 0x000ee40000300800 */
[----:B------:R-:W3:Y:S01]  /*3b0a0*/  LDL.LU R15, [R1+0x16c] ;  /* 0x00016c00010f7983 */ /* 0x000ee20000300800 */
        /* <DEDUP_REMOVED lines=8> */
[----:B0-----:R-:W3:Y:S01]  /*3b130*/  LDL.LU R20, [R1+0xa0] ;  /* 0x0000a00001147983 */ /* 0x001ee20000300800 */
[----:B------:R-:W3:Y:S01]  /*3b140*/  LDL.LU R21, [R1+0xa4] ;  /* 0x0000a40001157983 */ /* 0x000ee20000300800 */
[----:B-----5:R-:W-:Y:S01]  /*3b150*/  MOV R22, R7 ;  /* 0x0000000700167202 */ /* 0x020fe20000000f00 */
[----:B----4-:R-:W-:Y:S01]  /*3b160*/  IMAD.MOV.U32 R23, RZ, RZ, R6 ;  /* 0x000000ffff177224 */ /* 0x010fe200078e0006 */
[----:B------:R-:W4:Y:S01]  /*3b170*/  LDL.LU R7, [R1+0x2404] ;  /* 0x0024040001077983 */ /* 0x000f220000300800 */
[----:B------:R-:W5:Y:S03]  /*3b180*/  LDL.LU R6, [R1+0x2400] ;  /* 0x0024000001067983 */ /* 0x000f660000300800 */
[----:B------:R2:W-:Y:S02]  /*3b190*/  STL.64 [R1+0x2380], R22 ;  /* 0x0023801601007387 */ /* 0x0005e40000100a00 */
[----:B--2---:R-:W-:Y:S01]  /*3b1a0*/  MOV R23, R29 ;  /* 0x0000001d00177202 */ /* 0x004fe20000000f00 */
[----:B---3--:R-:W-:Y:S01]  /*3b1b0*/  IMAD.MOV.U32 R22, RZ, RZ, R3 ;  /* 0x000000ffff167224 */ /* 0x008fe200078e0003 */
[----:B------:R0:W-:Y:S02]  /*3b1c0*/  STL.64 [R1+0x2378], R20 ;  /* 0x0023781401007387 */ /* 0x0001e40000100a00 */
[----:B0-----:R-:W-:-:S02]  /*3b1d0*/  MOV R20, R0 ;  /* 0x0000000000147202 */ /* 0x001fc40000000f00 */
[----:B------:R-:W-:Y:S01]  /*3b1e0*/  MOV R21, R2 ;  /* 0x0000000200157202 */ /* 0x000fe20000000f00 */
[----:B------:R-:W2:Y:S01]  /*3b1f0*/  LDL.LU R0, [R1+0x23fc] ;  /* 0x0023fc0001007983 */ /* 0x000ea20000300800 */
[----:B------:R-:W3:Y:S02]  /*3b200*/  LDL.LU R2, [R1+0x23f8] ;  /* 0x0023f80001027983 */ /* 0x000ee40000300800 */
[----:B------:R-:W2:Y:S02]  /*3b210*/  LDL.LU R3, [R1+0x23f4] ;  /* 0x0023f40001037983 */ /* 0x000ea40000300800 */
[----:B------:R-:W2:Y:S01]  /*3b220*/  LDL.LU R29, [R1+0x23f0] ;  /* 0x0023f000011d7983 */ /* 0x000ea20000300800 */
[----:B------:R-:W-:Y:S01]  /*3b230*/  STL.64 [R1+0x23a0], R22 ;  /* 0x0023a01601007387 */ /* 0x000fe20000100a00 */
[----:B------:R0:W-:Y:S03]  /*3b240*/  STL.64 [R1+0x2398], R20 ;  /* 0x0023981401007387 */ /* 0x0001e60000100a00 */
[----:B0-----:R-:W2:Y:S01]  /*3b250*/  LDL.LU R20, [R1+0xf0] ;  /* 0x0000f00001147983 */ /* 0x001ea20000300800 */
[----:B------:R-:W2:Y:S01]  /*3b260*/  LDL.LU R21, [R1+0xf4] ;  /* 0x0000f40001157983 */ /* 0x000ea20000300800 */
[----:B-----5:R-:W-:Y:S01]  /*3b270*/  MOV R22, R6 ;  /* 0x0000000600167202 */ /* 0x020fe20000000f00 */
[----:B----4-:R-:W-:Y:S01]  /*3b280*/  IMAD.MOV.U32 R23, RZ, RZ, R7 ;  /* 0x000000ffff177224 */ /* 0x010fe200078e0007 */
[----:B------:R-:W4:Y:S01]  /*3b290*/  LDL.LU R6, [R1+0x23ec] ;  /* 0x0023ec0001067983 */ /* 0x000f220000300800 */
[----:B------:R-:W4:Y:S01]  /*3b2a0*/  LDL.LU R7, [R1+0x23e8] ;  /* 0x0023e80001077983 */ /* 0x000f220000300800 */
[-C--:B------:R-:W-:Y:S02]  /*3b2b0*/  HMMA.16816.F32.BF16 R8, R8, R4.reuse, R12 ;  /* 0x000000040808723c */ /* 0x080fe4000004180c */
[----:B------:R0:W-:Y:S04]  /*3b2c0*/  STL.64 [R1+0x23c0], R22 ;  /* 0x0023c01601007387 */ /* 0x0001e80000100a00 */
[----:B--2---:R1:W-:Y:S01]  /*3b2d0*/  STL.64 [R1+0x23b8], R20 ;  /* 0x0023b81401007387 */ /* 0x0043e20000100a00 */
[----:B------:R-:W2:Y:S02]  /*3b2e0*/  LDL.LU.64 R14, [R1+0x23e0] ;  /* 0x0023e000010e7983 */ /* 0x000ea40000300a00 */
[----:B------:R-:W2:Y:S01]  /*3b2f0*/  LDL.LU.64 R12, [R1+0x23d8] ;  /* 0x0023d800010c7983 */ /* 0x000ea20000300a00 */
[----:B0-----:R-:W-:Y:S11]  /*3b300*/  MOV R23, R0 ;  /* 0x0000000000177202 */ /* 0x001ff60000000f00 */
[----:B------:R-:W-:Y:S03]  /*3b310*/  @!UPT UIADD3 URZ, URZ, URZ, URZ ;  /* 0x0000003f3f3ff290 */ /* 0x000fe6000fffe03f */
[----:B------:R-:W-:Y:S02]  /*3b320*/  MOV R0, R11 ;  /* 0x0000000b00007202 */ /* 0x000fe40000000f00 */
[----:B------:R-:W5:Y:S01]  /*3b330*/  LDL R11, [R1+0xbf8] ;  /* 0x000bf800010b7983 */ /* 0x000f620000100800 */
[----:B---3--:R-:W-:Y:S01]  /*3b340*/  IMAD.MOV.U32 R22, RZ, RZ, R2 ;  /* 0x000000ffff167224 */ /* 0x008fe200078e0002 */
[----:B--2---:R-:W-:Y:S02]  /*3b350*/  HMMA.16816.F32.BF16 R12, R12, R4, R16 ;  /* 0x000000040c0c723c */ /* 0x004fe40000041810 */
[----:B------:R-:W4:Y:S01]  /*3b360*/  LDL.LU.64 R18, [R1+0x23d0] ;  /* 0x0023d00001127983 */ /* 0x000f220000300a00 */
[----:B------:R-:W4:Y:S01]  /*3b370*/  LDL.LU.64 R16, [R1+0x23c8] ;  /* 0x0023c80001107983 */ /* 0x000f220000300a00 */
[----:B-1----:R-:W-:Y:S02]  /*3b380*/  MOV R20, R29 ;  /* 0x0000001d00147202 */ /* 0x002fe40000000f00 */
[----:B------:R-:W-:Y:S11]  /*3b390*/  MOV R21, R3 ;  /* 0x0000000300157202 */ /* 0x000ff60000000f00 */
[----:B------:R-:W-:Y:S06]  /*3b3a0*/  @!UPT UIADD3 URZ, URZ, URZ, URZ ;  /* 0x0000003f3f3ff290 */ /* 0x000fec000fffe03f */
[----:B------:R0:W-:Y:S01]  /*3b3b0*/  STL.64 [R1+0x40], R12 ;  /* 0x0000400c01007387 */ /* 0x0001e20000100a00 */
[----:B------:R1:W-:Y:S03]  /*3b3c0*/  STL.64 [R1+0x48], R14 ;  /* 0x0000480e01007387 */ /* 0x0003e60000100a00 */
[----:B0-----:R-:W2:Y:S01]  /*3b3d0*/  LDL.LU R12, [R1+0x50] ;  /* 0x00005000010c7983 */ /* 0x001ea20000300800 */
[----:B------:R-:W2:Y:S02]  /*3b3e0*/  LDL.LU R13, [R1+0x54] ;  /* 0x00005400010d7983 */ /* 0x000ea40000300800 */
[----:B-1----:R-:W2:Y:S02]  /*3b3f0*/  LDL.LU R14, [R1+0x58] ;  /* 0x00005800010e7983 */ /* 0x002ea40000300800 */
[----:B------:R-:W2:Y:S01]  /*3b400*/  LDL.LU R15, [R1+0x5c] ;  /* 0x00005c00010f7983 */ /* 0x000ea20000300800 */
[-C--:B----4-:R-:W-:Y:S01]  /*3b410*/  HMMA.16816.F32.BF16 R16, R16, R6.reuse, R20 ;  /* 0x000000061010723c */ /* 0x090fe20000041814 */
        /* <DEDUP_REMOVED lines=41> */
[----:B------:R-:W4:Y:S01]  /*3b6b0*/  LDL R4, [R1+0x370] ;  /* 0x0003700001047983 */ /* 0x000f220000100800 */
[----:B------:R-:W-:Y:S01]  /*3b6c0*/  MOV R29, R8 ;  /* 0x00000008001d7202 */ /* 0x000fe20000000f00 */
[----:B------:R-:W-:Y:S01]  /*3b6d0*/  IMAD.MOV.U32 R3, RZ, RZ, R9 ;  /* 0x000000ffff037224 */ /* 0x000fe200078e0009 */
[----:B------:R-:W-:Y:S01]  /*3b6e0*/  MOV R2, R10 ;  /* 0x0000000a00027202 */ /* 0x000fe20000000f00 */
[-C--:B---3--:R-:W-:Y:S08]  /*3b6f0*/  HMMA.16816.F32.BF16 R20, R20, R6.reuse, R16 ;  /* 0x000000061414723c */ /* 0x088ff00000041810 */
[----:B--2---:R-:W-:Y:S01]  /*3b700*/  HMMA.16816.F32.BF16 R16, R24, R6, R12 ;  /* 0x000000061810723c */ /* 0x004fe2000004180c */
[----:B------:R0:W1:Y:S11]  /*3b710*/  LDSM.16.MT88.4 R12, [R28+0x32180] ;  /* 0x032180001c0c783b */ /* 0x0000760000004200 */
[----:B------:R-:W-:Y:S03]  /*3b720*/  @!UPT UIADD3 URZ, URZ, URZ, URZ ;  /* 0x0000003f3f3ff290 */ /* 0x000fe6000fffe03f */
[----:B------:R-:W-:Y:S01]  /*3b730*/  STL.64 [R1+0x60], R20 ;  /* 0x0000601401007387 */ /* 0x000fe20000100a00 */
[----:B------:R-:W-:Y:S02]  /*3b740*/  STL.64 [R1+0x68], R22 ;  /* 0x0000681601007387 */ /* 0x000fe40000100a00 */
[----:B0-----:R-:W2:Y:S05]  /*3b750*/  LDL.LU R28, [R1+0x2330] ;  /* 0x00233000011c7983 */ /* 0x001eaa0000300800 */
[----:B------:R-:W-:Y:S01]  /*3b760*/  STL.64 [R1+0x50], R16 ;  /* 0x0000501001007387 */ /* 0x000fe20000100a00 */
[----:B------:R1:W-:Y:S04]  /*3b770*/  STL.64 [R1+0x58], R18 ;  /* 0x0000581201007387 */ /* 0x0003e80000100a00 */
[----:B-----5:R-:W0:Y:S01]  /*3b780*/  LDSM.16.MT88.4 R20, [R11+0x32000] ;  /* 0x032000000b14783b */ /* 0x020e220000004200 */
[----:B-1----:R-:W-:Y:S01]  /*3b790*/  IMAD.MOV.U32 R19, RZ, RZ, R12 ;  /* 0x000000ffff137224 */ /* 0x002fe200078e000c */
[----:B------:R-:W-:-:S02]  /*3b7a0*/  MOV R18, R13 ;  /* 0x0000000d00127202 */ /* 0x000fc40000000f00 */
[----:B------:R-:W-:Y:S01]  /*3b7b0*/  MOV R17, R14 ;  /* 0x0000000e00117202 */ /* 0x000fe20000000f00 */
[----:B------:R-:W-:Y:S02]  /*3b7c0*/  IMAD.MOV.U32 R16, RZ, RZ, R15 ;  /* 0x000000ffff107224 */ /* 0x000fe400078e000f */
[----:B------:R-:W-:Y:S03]  /*3b7d0*/  STL.64 [R1+0x2328], R18 ;  /* 0x0023281201007387 */ /* 0x000fe60000100a00 */
[----:B------:R-:W-:Y:S02]  /*3b7e0*/  STL.64 [R1+0x2320], R16 ;  /* 0x0023201001007387 */ /* 0x000fe40000100a00 */
[----:B------:R-:W1:Y:S04]  /*3b7f0*/  LDSM.16.MT88.4 R16, [R11+0x32080] ;  /* 0x032080000b10783b */ /* 0x000e680000004200 */
[----:B------:R-:W3:Y:S01]  /*3b800*/  LDL R5, [R1+0xeac] ;  /* 0x000eac0001057983 */ /* 0x000ee20000100800 */
[----:B0-----:R-:W-:-:S02]  /*3b810*/  MOV R15, R20 ;  /* 0x00000014000f7202 */ /* 0x001fc40000000f00 */
[----:B------:R-:W-:Y:S01]  /*3b820*/  MOV R14, R21 ;  /* 0x00000015000e7202 */ /* 0x000fe20000000f00 */
[----:B------:R-:W-:Y:S01]  /*3b830*/  IMAD.MOV.U32 R13, RZ, RZ, R22 ;  /* 0x000000ffff0d7224 */ /* 0x000fe200078e0016 */
[----:B------:R-:W-:Y:S02]  /*3b840*/  MOV R12, R23 ;  /* 0x00000017000c7202 */ /* 0x000fe40000000f00 */
[----:B-1----:R-:W-:Y:S01]  /*3b850*/  MOV R23, R16 ;  /* 0x0000001000177202 */ /* 0x002fe20000000f00 */
[----:B------:R-:W-:Y:S01]  /*3b860*/  IMAD.MOV.U32 R22, RZ, RZ, R17 ;  /* 0x000000ffff167224 */ /* 0x000fe200078e0011 */
[----:B------:R-:W-:Y:S02]  /*3b870*/  MOV R21, R18 ;  /* 0x0000001200157202 */ /* 0x000fe40000000f00 */
[----:B------:R-:W-:Y:S02]  /*3b880*/  MOV R20, R19 ;  /* 0x0000001300147202 */ /* 0x000fe40000000f00 */
[----:B------:R-:W0:Y:S02]  /*3b890*/  LDSM.16.MT88.4 R16, [R11+0x32100] ;  /* 0x032100000b10783b */ /* 0x000e240000004200 */
[----:B------:R-:W1:Y:S01]  /*3b8a0*/  LDSM.16.MT88.4 R8, [R11+0x32180] ;  /* 0x032180000b08783b */ /* 0x000e620000004200 */
[----:B0-----:R-:W-:-:S03]  /*3b8b0*/  MOV R25, R18 ;  /* 0x0000001200197202 */ /* 0x001fc60000000f00 */
[----:B------:R-:W-:Y:S02]  /*3b8c0*/  IMAD.MOV.U32 R24, RZ, RZ, R19 ;  /* 0x000000ffff187224 */ /* 0x000fe400078e0013 */
[----:B------:R-:W-:Y:S01]  /*3b8d0*/  IMAD.MOV.U32 R27, RZ, RZ, R16 ;  /* 0x000000ffff1b7224 */ /* 0x000fe200078e0010 */
[----:B------:R-:W-:Y:S01]  /*3b8e0*/  MOV R26, R17 ;  /* 0x00000011001a7202 */ /* 0x000fe20000000f00 */
[----:B------:R-:W5:Y:S01]  /*3b8f0*/  LDL.LU.64 R18, [R1+0x2328] ;  /* 0x0023280001127983 */ /* 0x000f620000300a00 */
[----:B------:R-:W3:Y:S02]  /*3b900*/  LDL.LU.64 R16, [R1+0x2320] ;  /* 0x0023200001107983 */ /* 0x000ee40000300a00 */
[----:B-1----:R0:W-:Y:S02]  /*3b910*/  STL.64 [R1+0x22a8], R10 ;  /* 0x0022a80a01007387 */ /* 0x0021e40000100a00 */
        /* <DEDUP_REMOVED lines=11> */
[----:B------:R0:W-:Y:S03]  /*3b9d0*/  STL.64 [R1+0x22e8], R10 ;  /* 0x0022e80a01007387 */ /* 0x0001e60000100a00 */
[----:B------:R1:W-:Y:S01]  /*3b9e0*/  STL.64 [R1+0x22e0], R8 ;  /* 0x0022e00801007387 */ /* 0x0003e20000100a00 */
[----:B0-----:R-:W-:Y:S01]  /*3b9f0*/  MOV R10, R13 ;  /* 0x0000000d000a7202 */ /* 0x001fe20000000f00 */
[----:B-1----:R-:W-:Y:S01]  /*3ba00*/  IMAD.MOV.U32 R8, RZ, RZ, R15 ;  /* 0x000000ffff087224 */ /* 0x002fe200078e000f */
[----:B------:R-:W-:Y:S01]  /*3ba10*/  MOV R9, R14 ;  /* 0x0000000e00097202 */ /* 0x000fe20000000f00 */
[----:B------:R-:W-:-:S05]  /*3ba20*/  IMAD.MOV.U32 R11, RZ, RZ, R12 ;  /* 0x000000ffff0b7224 */ /* 0x000fca00078e000c */
[----:B------:R-:W-:Y:S01]  /*3ba30*/  STL.64 [R1+0x2308], R10 ;  /* 0x0023080a01007387 */ /* 0x000fe20000100a00 */
[----:B------:R-:W-:Y:S03]  /*3ba40*/  STL.64 [R1+0x2300], R8 ;  /* 0x0023000801007387 */ /* 0x000fe60000100a00 */
[----:B--2---:R-:W0:Y:S04]  /*3ba50*/  LDSM.16.MT88.4 R12, [R28+0x32000] ;  /* 0x032000001c0c783b */ /* 0x004e280000004200 */
[----:B------:R-:W-:Y:S04]  /*3ba60*/  LDSM.16.MT88.4 R20, [R28+0x32100] ;  /* 0x032100001c14783b */ /* 0x000fe80000004200 */
[----:B------:R-:W-:Y:S04]  /*3ba70*/  LDSM.16.MT88.4 R24, [R28+0x32180] ;  /* 0x032180001c18783b */ /* 0x000fe80000004200 */
[----:B0-----:R-:W-:Y:S01]  /*3ba80*/  STL.64 [R1+0x2298], R14 ;  /* 0x0022980e01007387 */ /* 0x001fe20000100a00 */
[----:B------:R0:W-:Y:S03]  /*3ba90*/  STL.64 [R1+0x2290], R12 ;  /* 0x0022900c01007387 */ /* 0x0001e60000100a00 */
[----:B0-----:R-:W2:Y:S01]  /*3baa0*/  LDL.LU R12, [R1+0xc0] ;  /* 0x0000c000010c7983 */ /* 0x001ea20000300800 */
        /* <DEDUP_REMOVED lines=21> */
[----:B-----5:R-:W-:-:S02]  /*3bc00*/  MOV R8, R19 ;  /* 0x0000001300087202 */ /* 0x020fc40000000f00 */
[----:B------:R-:W-:Y:S01]  /*3bc10*/  MOV R9, R18 ;  /* 0x0000001200097202 */ /* 0x000fe20000000f00 */
[----:B---3--:R-:W-:Y:S01]  /*3bc20*/  IMAD.MOV.U32 R10, RZ, RZ, R17 ;  /* 0x000000ffff0a7224 */ /* 0x008fe200078e0011 */
[----:B------:R-:W-:Y:S02]  /*3bc30*/  MOV R11, R16 ;  /* 0x00000010000b7202 */ /* 0x000fe40000000f00 */
[----:B------:R-:W0:Y:S04]  /*3bc40*/  LDSM.16.MT88.4 R16, [R28+0x32080] ;  /* 0x032080001c10783b */ /* 0x000e280000004200 */
[----:B--2---:R-:W-:Y:S01]  /*3bc50*/  STL.64 [R1+0x2318], R14 ;  /* 0x0023180e01007387 */ /* 0x004fe20000100a00 */
[----:B------:R1:W-:Y:S03]  /*3bc60*/  STL.64 [R1+0x2310], R12 ;  /* 0x0023100c01007387 */ /* 0x0003e60000100a00 */
        /* <DEDUP_REMOVED lines=59> */
[----:B------:R-:W5:Y:S01]  /*3c020*/  LDL.LU.64 R18, [R1+0x2288] ;  /* 0x0022880001127983 */ /* 0x000f620000300a00 */
[----:B------:R-:W5:Y:S11]  /*3c030*/  LDL.LU.64 R16, [R1+0x2280] ;  /* 0x0022800001107983 */ /* 0x000f760000300a00 */
[----:B------:R-:W-:Y:S10]  /*3c040*/  @!UPT UIADD3 URZ, URZ, URZ, URZ ;  /* 0x0000003f3f3ff290 */ /* 0x000ff4000fffe03f */
[----:B------:R0:W-:Y:S01]  /*3c050*/  STL.64 [R1+0xe0], R12 ;  /* 0x0000e00c01007387 */ /* 0x0001e20000100a00 */
[----:B------:R1:W-:Y:S01]  /*3c060*/  STL.64 [R1+0xe8], R14 ;  /* 0x0000e80e01007387 */ /* 0x0003e20000100a00 */
[-C--:B-----5:R-:W-:Y:S02]  /*3c070*/  HMMA.16816.F32.BF16 R16, R16, R6.reuse, R20 ;  /* 0x000000061010723c */ /* 0x0a0fe40000041814 */
[----:B------:R-:W3:Y:S01]  /*3c080*/  LDL.LU.64 R22, [R1+0x2278] ;  /* 0x0022780001167983 */ /* 0x000ee20000300a00 */
[----:B------:R-:W3:Y:S05]  /*3c090*/  LDL.LU.64 R20, [R1+0x2270] ;  /* 0x0022700001147983 */ /* 0x000eea0000300a00 */
[----:B--2---:R-:W-:Y:S01]  /*3c0a0*/  HMMA.16816.F32.BF16 R8, R24, R6, R8 ;  /* 0x000000061808723c */ /* 0x004fe20000041808 */
[----:B0-----:R-:W-:Y:S01]  /*3c0b0*/  MOV R12, R29 ;  /* 0x0000001d000c7202 */ /* 0x001fe20000000f00 */
[----:B------:R-:W-:Y:S01]  /*3c0c0*/  IMAD.MOV.U32 R13, RZ, RZ, R3 ;  /* 0x000000ffff0d7224 */ /* 0x000fe200078e0003 */
[----:B-1----:R-:W-:-:S02]  /*3c0d0*/  MOV R14, R2 ;  /* 0x00000002000e7202 */ /* 0x002fc40000000f00 */
[----:B------:R-:W-:Y:S11]  /*3c0e0*/  MOV R15, R0 ;  /* 0x00000000000f7202 */ /* 0x000ff60000000f00 */
[----:B------:R-:W-:Y:S08]  /*3c0f0*/  @!UPT UIADD3 URZ, URZ, URZ, URZ ;  /* 0x0000003f3f3ff290 */ /* 0x000ff0000fffe03f */
[----:B------:R-:W-:Y:S01]  /*3c100*/  IMAD.MOV.U32 R29, RZ, RZ, R8 ;  /* 0x000000ffff1d7224 */ /* 0x000fe200078e0008 */
[----:B------:R-:W-:Y:S02]  /*3c110*/  MOV R3, R9 ;  /* 0x0000000900037202 */ /* 0x000fe40000000f00 */
[----:B------:R-:W-:Y:S01]  /*3c120*/  MOV R2, R10 ;  /* 0x0000000a00027202 */ /* 0x000fe20000000f00 */
[----:B------:R-:W-:Y:S02]  /*3c130*/  IMAD.MOV.U32 R0, RZ, RZ, R11 ;  /* 0x000000ffff007224 */ /* 0x000fe400078e000b */
[----:B----4-:R-:W-:Y:S04]  /*3c140*/  LDSM.16.MT88.4 R8, [R4+0x34000] ;  /* 0x034000000408783b */ /* 0x010fe80000004200 */
[----:B------:R-:W-:Y:S01]  /*3c150*/  STL.64 [R1+0xb0], R16 ;  /* 0x0000b01001007387 */ /* 0x000fe20000100a00 */
[----:B------:R-:W-:Y:S01]  /*3c160*/  STL.64 [R1+0xb8], R18 ;  /* 0x0000b81201007387 */ /* 0x000fe20000100a00 */
[----:B---3--:R-:W-:Y:S02]  /*3c170*/  HMMA.16816.F32.BF16 R12, R20, R6, R12 ;  /* 0x00000006140c723c */ /* 0x008fe4000004180c */
[----:B------:R-:W0:Y:S11]  /*3c180*/  LDSM.16.M88.4 R4, [R5+0x40300] ;  /* 0x040300000504783b */ /* 0x000e360000000200 */
[----:B------:R-:W-:Y:S10]  /*3c190*/  @!UPT UIADD3 URZ, URZ, URZ, URZ ;  /* 0x0000003f3f3ff290 */ /* 0x000ff4000fffe03f */
[----:B------:R-:W-:Y:S01]  /*3c1a0*/  STL.64 [R1+0x80], R12 ;  /* 0x0000800c01007387 */ /* 0x000fe20000100a00 */
[----:B------:R-:W-:Y:S02]  /*3c1b0*/  STL.64 [R1+0x88], R14 ;  /* 0x0000880e01007387 */ /* 0x000fe40000100a00 */
[----:B------:R-:W2:Y:S02]  /*3c1c0*/  LDL R27, [R1+0xbfc] ;  /* 0x000bfc00011b7983 */ /* 0x000ea40000100800 */
[----:B------:R-:W-:Y:S01]  /*3c1d0*/  STL [R1+0x213c], R0 ;  /* 0x00213c0001007387 */ /* 0x000fe20000100800 */
[----:B------:R-:W-:Y:S01]  /*3c1e0*/  STL [R1+0x2138], R2 ;  /* 0x0021380201007387 */ /* 0x000fe20000100800 */
[----:B------:R-:W-:Y:S02]  /*3c1f0*/  STL [R1+0x2134], R3 ;  /* 0x0021340301007387 */ /* 0x000fe40000100800 */
[----:B------:R-:W-:Y:S01]  /*3c200*/  STL [R1+0x2130], R29 ;  /* 0x0021301d01007387 */ /* 0x000fe20000100800 */
[----:B0-----:R0:W-:Y:S04]  /*3c210*/  STL [R1+0x2154], R6 ;  /* 0x0021540601007387 */ /* 0x0011e80000100800 */
[----:B0-----:R-:W3:Y:S01]  /*3c220*/  LDL R6, [R1+0x370] ;  /* 0x0003700001067983 */ /* 0x001ee20000100800 */
[----:B------:R-:W-:-:S02]  /*3c230*/  MOV R12, R8 ;  /* 0x00000008000c7202 */ /* 0x000fc40000000f00 */
[----:B------:R-:W-:Y:S01]  /*3c240*/  MOV R3, R9 ;  /* 0x0000000900037202 */ /* 0x000fe20000000f00 */
[----:B------:R-:W-:Y:S01]  /*3c250*/  IMAD.MOV.U32 R2, RZ, RZ, R10 ;  /* 0x000000ffff027224 */ /* 0x000fe200078e000a */
[----:B------:R-:W-:Y:S01]  /*3c260*/  MOV R0, R11 ;  /* 0x0000000b00007202 */ /* 0x000fe20000000f00 */
[----:B------:R-:W-:Y:S04]  /*3c270*/  STL [R1+0x2150], R7 ;  /* 0x0021500701007387 */ /* 0x000fe80000100800 */
[----:B--2---:R-:W-:Y:S04]  /*3c280*/  LDSM.16.MT88.4 R20, [R27+0x34100] ;  /* 0x034100001b14783b */ /* 0x004fe80000004200 */
[----:B---3--:R-:W0:Y:S02]  /*3c290*/  LDSM.16.MT88.4 R8, [R6+0x34080] ;  /* 0x034080000608783b */ /* 0x008e240000004200 */
        /* <DEDUP_REMOVED lines=20> */
[----:B------:R-:W-:Y:S02]  /*3c3e0*/  MOV R11, R7 ;  /* 0x00000007000b7202 */ /* 0x000fe40000000f00 */
[----:B-1----:R-:W-:Y:S01]  /*3c3f0*/  MOV R8, R15 ;  /* 0x0000000f00087202 */ /* 0x002fe20000000f00 */
[----:B------:R-:W-:Y:S02]  /*3c400*/  IMAD.MOV.U32 R9, RZ, RZ, R14 ;  /* 0x000000ffff097224 */ /* 0x000fe400078e000e */
[----:B------:R-:W-:Y:S03]  /*3c410*/  STL.64 [R1+0x2258], R10 ;  /* 0x0022580a01007387 */ /* 0x000fe60000100a00 */
[----:B------:R0:W-:Y:S02]  /*3c420*/  STL.64 [R1+0x2250], R8 ;  /* 0x0022500801007387 */ /* 0x0001e40000100a00 */
[----:B0-----:R-:W-:-:S02]  /*3c430*/  IMAD.MOV.U32 R8, RZ, RZ, R12 ;  /* 0x000000ffff087224 */ /* 0x001fc400078e000c */
[----:B------:R-:W0:Y:S01]  /*3c440*/  LDSM.16.MT88.4 R12, [R27+0x34000] ;  /* 0x034000001b0c783b */ /* 0x000e220000004200 */
[----:B------:R-:W-:Y:S02]  /*3c450*/  MOV R9, R3 ;  /* 0x0000000300097202 */ /* 0x000fe40000000f00 */
[----:B------:R-:W-:Y:S01]  /*3c460*/  MOV R10, R2 ;  /* 0x00000002000a7202 */ /* 0x000fe20000000f00 */
[----:B------:R-:W-:Y:S01]  /*3c470*/  IMAD.MOV.U32 R11, RZ, RZ, R0 ;  /* 0x000000ffff0b7224 */ /* 0x000fe200078e0000 */
[----:B------:R-:W1:Y:S04]  /*3c480*/  LDSM.16.MT88.4 R24, [R27+0x34180] ;  /* 0x034180001b18783b */ /* 0x000e680000004200 */
[----:B0-----:R-:W-:Y:S01]  /*3c490*/  STL.64 [R1+0x2208], R14 ;  /* 0x0022080e01007387 */ /* 0x001fe20000100a00 */
[----:B------:R0:W-:Y:S03]  /*3c4a0*/  STL.64 [R1+0x2200], R12 ;  /* 0x0022000c01007387 */ /* 0x0001e60000100a00 */
        /* <DEDUP_REMOVED lines=91> */
[----:B--2---:R-:W0:Y:S11]  /*3ca60*/  LDSM.16.MT88.4 R12, [R11+0x34000] ;  /* 0x034000000b0c783b */ /* 0x004e360000004200 */
        /* <DEDUP_REMOVED lines=17> */
[----:B-1----:R-:W-:Y:S01]  /*3cb80*/  MOV R23, R13 ;  /* 0x0000000d00177202 */ /* 0x002fe20000000f00 */
[----:B------:R-:W-:Y:S01]  /*3cb90*/  IMAD.MOV.U32 R22, RZ, RZ, R14 ;  /* 0x000000ffff167224 */ /* 0x000fe200078e000e */
        /* <DEDUP_REMOVED lines=13> */
[----:B------:R-:W-:Y:S01]  /*3cc70*/  IMAD.MOV.U32 R9, RZ, RZ, R23 ;  /* 0x000000ffff097224 */ /* 0x000fe200078e0017 */
[----:B------:R-:W-:Y:S04]  /*3cc80*/  LDSM.16.MT88.4 R24, [R28+0x34180] ;  /* 0x034180001c18783b */ /* 0x000fe80000004200 */
[----:B---3--:R-:W-:Y:S01]  /*3cc90*/  STL.64 [R1+0x2188], R14 ;  /* 0x0021880e01007387 */ /* 0x008fe20000100a00 */
[----:B--2---:R-:W-:Y:S02]  /*3cca0*/  STL.64 [R1+0x2180], R12 ;  /* 0x0021800c01007387 */ /* 0x004fe40000100a00 */
[----:B------:R0:W-:Y:S02]  /*3ccb0*/  STL.64 [R1+0x2198], R10 ;  /* 0x0021980a01007387 */ /* 0x0001e40000100a00 */
[----:B------:R1:W-:Y:S01]  /*3ccc0*/  STL.64 [R1+0x2190], R8 ;  /* 0x0021900801007387 */ /* 0x0003e20000100a00 */
[----:B0-----:R-:W-:Y:S01]  /*3ccd0*/  MOV R10, R18 ;  /* 0x00000012000a7202 */ /* 0x001fe20000000f00 */
[----:B------:R-:W-:-:S02]  /*3cce0*/  IMAD.MOV.U32 R11, RZ, RZ, R17 ;  /* 0x000000ffff0b7224 */ /* 0x000fc400078e0011 */
[----:B-1----:R-:W-:Y:S01]  /*3ccf0*/  IMAD.MOV.U32 R8, RZ, RZ, R20 ;  /* 0x000000ffff087224 */ /* 0x002fe200078e0014 */
[----:B------:R-:W-:Y:S01]  /*3cd00*/  MOV R9, R19 ;  /* 0x0000001300097202 */ /* 0x000fe20000000f00 */
[----:B------:R-:W-:Y:S04]  /*3cd10*/  LDSM.16.MT88.4 R20, [R28+0x34100] ;  /* 0x034100001c14783b */ /* 0x000fe80000004200 */
[----:B------:R0:W-:Y:S01]  /*3cd20*/  STL.64 [R1+0x21b8], R10 ;  /* 0x0021b80a01007387 */ /* 0x0001e20000100a00 */
[----:B------:R1:W-:Y:S02]  /*3cd30*/  STL.64 [R1+0x21b0], R8 ;  /* 0x0021b00801007387 */ /* 0x0003e40000100a00 */
[----:B------:R-:W2:Y:S02]  /*3cd40*/  LDL.LU R12, [R1+0x120] ;  /* 0x00012000010c7983 */ /* 0x000ea40000300800 */
[----:B------:R-:W2:Y:S01]  /*3cd50*/  LDL.LU R13, [R1+0x124] ;  /* 0x00012400010d7983 */ /* 0x000ea20000300800 */
[----:B------:R-:W3:Y:S01]  /*3cd60*/  LDL.LU R14, [R1+0x128] ;  /* 0x00012800010e7983 */ /* 0x000ee20000300800 */
[----:B------:R-:W3:Y:S02]  /*3cd70*/  LDL.LU R15, [R1+0x12c] ;  /* 0x00012c00010f7983 */ /* 0x000ee40000300800 */
[----:B0-----:R-:W-:Y:S01]  /*3cd80*/  IMAD.MOV.U32 R10, RZ, RZ, R2 ;  /* 0x000000ffff0a7224 */ /* 0x001fe200078e0002 */
[----:B------:R-:W-:-:S02]  /*3cd90*/  MOV R11, R0 ;  /* 0x00000000000b7202 */ /* 0x000fc40000000f00 */
[----:B-1----:R-:W-:Y:S02]  /*3cda0*/  MOV R8, R16 ;  /* 0x0000001000087202 */ /* 0x002fe40000000f00 */
[----:B------:R-:W-:Y:S01]  /*3cdb0*/  MOV R9, R7 ;  /* 0x0000000700097202 */ /* 0x000fe20000000f00 */
[----:B------:R-:W-:Y:S04]  /*3cdc0*/  LDSM.16.MT88.4 R16, [R28+0x34080] ;  /* 0x034080001c10783b */ /* 0x000fe80000004200 */
[----:B------:R-:W-:Y:S01]  /*3cdd0*/  STL.64 [R1+0x21d8], R10 ;  /* 0x0021d80a01007387 */ /* 0x000fe20000100a00 */
[----:B------:R-:W-:Y:S03]  /*3cde0*/  STL.64 [R1+0x21d0], R8 ;  /* 0x0021d00801007387 */ /* 0x000fe60000100a00 */
[----:B------:R-:W0:Y:S04]  /*3cdf0*/  LDSM.16.MT88.4 R8, [R6+0x36000] ;  /* 0x036000000608783b */ /* 0x000e280000004200 */
[----:B---3--:R-:W-:Y:S01]  /*3ce00*/  STL.64 [R1+0x21a8], R14 ;  /* 0x0021a80e01007387 */ /* 0x008fe20000100a00 */
[----:B--2---:R1:W-:Y:S03]  /*3ce10*/  STL.64 [R1+0x21a0], R12 ;  /* 0x0021a00c01007387 */ /* 0x0043e60000100a00 */
[----:B-1----:R-:W2:Y:S01]  /*3ce20*/  LDL.LU R12, [R1+0x140] ;  /* 0x00014000010c7983 */ /* 0x002ea20000300800 */
[----:B------:R-:W2:Y:S02]  /*3ce30*/  LDL.LU R13, [R1+0x144] ;  /* 0x00014400010d7983 */ /* 0x000ea40000300800 */
[----:B------:R-:W3:Y:S02]  /*3ce40*/  LDL.LU R14, [R1+0x148] ;  /* 0x00014800010e7983 */ /* 0x000ee40000300800 */
[----:B------:R-:W3:Y:S01]  /*3ce50*/  LDL.LU R15, [R1+0x14c] ;  /* 0x00014c00010f7983 */ /* 0x000ee20000300800 */
[----:B0-----:R-:W-:-:S02]  /*3ce60*/  MOV R6, R10 ;  /* 0x0000000a00067202 */ /* 0x001fc40000000f00 */
[----:B------:R-:W-:Y:S02]  /*3ce70*/  MOV R7, R11 ;  /* 0x0000000b00077202 */ /* 0x000fe40000000f00 */
[----:B------:R-:W-:Y:S01]  /*3ce80*/  MOV R0, R8 ;  /* 0x0000000800007202 */ /* 0x000fe20000000f00 */
        /* <DEDUP_REMOVED lines=25> */
[----:B------:R0:W-:Y:S01]  /*3d020*/  STL [R1+0x2068], R28 ;  /* 0x0020681c01007387 */ /* 0x0001e20000100800 */
[----:B------:R-:W2:Y:S02]  /*3d030*/  LDL.LU.64 R10, [R1+0x21d8] ;  /* 0x0021d800010a7983 */ /* 0x000ea40000300a00 */
[----:B------:R-:W2:Y:S02]  /*3d040*/  LDL.LU.64 R8, [R1+0x21d0] ;  /* 0x0021d00001087983 */ /* 0x000ea40000300a00 */
[-C--:B--2---:R-:W-:Y:S01]  /*3d050*/  HMMA.16816.F32.BF16 R8, R8, R4.reuse, R12 ;  /* 0x000000040808723c */ /* 0x084fe2000004180c */
[----:B------:R-:W2:Y:S01]  /*3d060*/  LDL.LU.64 R14, [R1+0x21c8] ;  /* 0x0021c800010e7983 */ /* 0x000ea20000300a00 */
[----:B------:R-:W2:Y:S11]  /*3d070*/  LDL.LU.64 R12, [R1+0x21c0] ;  /* 0x0021c000010c7983 */ /* 0x000eb60000300a00 */
[----:B------:R-:W-:Y:S10]  /*3d080*/  @!UPT UIADD3 URZ, URZ, URZ, URZ ;  /* 0x0000003f3f3ff290 */ /* 0x000ff4000fffe03f */
[----:B------:R-:W-:Y:S01]  /*3d090*/  STL.64 [R1+0x60], R8 ;  /* 0x0000600801007387 */ /* 0x000fe20000100a00 */
[----:B------:R1:W-:Y:S02]  /*3d0a0*/  STL [R1+0x68], R10 ;  /* 0x0000680a01007387 */ /* 0x0003e40000100800 */
[----:B0-----:R-:W-:Y:S02]  /*3d0b0*/  IMAD.MOV.U32 R28, RZ, RZ, R11 ;  /* 0x000000ffff1c7224 */ /* 0x001fe400078e000b */
[----:B-1----:R-:W2:Y:S01]  /*3d0c0*/  LDL.LU.64 R10, [R1+0x21b8] ;  /* 0x0021b800010a7983 */ /* 0x002ea20000300a00 */
        /* <DEDUP_REMOVED lines=22> */
[----:B------:R1:W-:Y:S01]  /*3d230*/  STL.64 [R1+0x158], R10 ;  /* 0x0001580a01007387 */ /* 0x0003e20000100a00 */
[----:B0-----:R-:W-:Y:S02]  /*3d240*/  MOV R8, R0 ;  /* 0x0000000000087202 */ /* 0x001fe40000000f00 */
[----:B------:R-:W-:Y:S01]  /*3d250*/  MOV R9, R2 ;  /* 0x0000000200097202 */ /* 0x000fe20000000f00 */
[----:B------:R-:W2:Y:S01]  /*3d260*/  LDL.LU R0, [R1+0x215c] ;  /* 0x00215c0001007983 */ /* 0x000ea20000300800 */
[----:B------:R-:W4:Y:S02]  /*3d270*/  LDL.LU R2, [R1+0x2158] ;  /* 0x0021580001027983 */ /* 0x000f240000300800 */
[----:B-1----:R-:W-:Y:S01]  /*3d280*/  IMAD.MOV.U32 R10, RZ, RZ, R6 ;  /* 0x000000ffff0a7224 */ /* 0x002fe200078e0006 */
[----:B------:R-:W-:Y:S01]  /*3d290*/  MOV R11, R7 ;  /* 0x00000007000b7202 */ /* 0x000fe20000000f00 */
        /* <DEDUP_REMOVED lines=8> */
[----:B--2---:R-:W-:Y:S01]  /*3d320*/  MOV R12, R0 ;  /* 0x00000000000c7202 */ /* 0x004fe20000000f00 */
[----:B----4-:R-:W-:Y:S01]  /*3d330*/  IMAD.MOV.U32 R13, RZ, RZ, R2 ;  /* 0x000000ffff0d7224 */ /* 0x010fe200078e0002 */
[----:B------:R-:W2:Y:S01]  /*3d340*/  LDL.LU R0, [R1+0x213c] ;  /* 0x00213c0001007983 */ /* 0x000ea20000300800 */
[----:B------:R-:W4:Y:S01]  /*3d350*/  LDL.LU R2, [R1+0x2138] ;  /* 0x0021380001027983 */ /* 0x000f220000300800 */
[----:B0-----:R-:W-:Y:S02]  /*3d360*/  MOV R14, R3 ;  /* 0x00000003000e7202 */ /* 0x001fe40000000f00 */
[----:B------:R-:W-:Y:S01]  /*3d370*/  MOV R15, R29 ;  /* 0x0000001d000f7202 */ /* 0x000fe20000000f00 */
        /* <DEDUP_REMOVED lines=10> */
[----:B------:R-:W5:Y:S01]  /*3d420*/  LDL.LU.64 R26, [R1+0x2118] ;  /* 0x00211800011a7983 */ /* 0x000f620000300a00 */
[----:B------:R-:W5:Y:S11]  /*3d430*/  LDL.LU.64 R24, [R1+0x2110] ;  /* 0x0021100001187983 */ /* 0x000f760000300a00 */
[----:B------:R-:W-:Y:S08]  /*3d440*/  @!UPT UIADD3 URZ, URZ, URZ, URZ ;  /* 0x0000003f3f3ff290 */ /* 0x000ff0000fffe03f */
[----:B------:R2:W-:Y:S01]  /*3d450*/  STL.64 [R1+0xe0], R20 ;  /* 0x0000e01401007387 */ /* 0x0005e20000100a00 */
[----:B------:R4:W-:Y:S02]  /*3d460*/  STL.64 [R1+0xe8], R22 ;  /* 0x0000e81601007387 */ /* 0x0009e40000100a00 */
[----:B--2---:R-:W-:Y:S01]  /*3d470*/  IMAD.MOV.U32 R20, RZ, RZ, R29 ;  /* 0x000000ffff147224 */ /* 0x004fe200078e001d */
[----:B------:R-:W-:Y:S02]  /*3d480*/  MOV R21, R3 ;  /* 0x0000000300157202 */ /* 0x000fe40000000f00 */
[----:B----4-:R-:W-:Y:S01]  /*3d490*/  MOV R22, R2 ;  /* 0x0000000200167202 */ /* 0x010fe20000000f00 */
[----:B------:R-:W-:-:S07]  /*3d4a0*/  IMAD.MOV.U32 R23, RZ, RZ, R0 ;  /* 0x000000ffff177224 */ /* 0x000fce00078e0000 */
[----:B-----5:R-:W-:Y:S11]  /*3d4b0*/  HMMA.16816.F32.BF16 R24, R24, R4, R20 ;  /* 0x000000041818723c */ /* 0x020ff60000041814 */
[----:B------:R-:W-:Y:S11]  /*3d4c0*/  @!UPT UIADD3 URZ, URZ, URZ, URZ ;  /* 0x0000003f3f3ff290 */ /* 0x000ff6000fffe03f */
[----:B------:R-:W-:Y:S02]  /*3d4d0*/  @!UPT UIADD3 URZ, URZ, URZ, URZ ;  /* 0x0000003f3f3ff290 */ /* 0x000fe4000fffe03f */
[----:B------:R-:W-:Y:S02]  /*3d4e0*/  MOV R3, R25 ;  /* 0x0000001900037202 */ /* 0x000fe40000000f00 */
[----:B------:R-:W-:-:S03]  /*3d4f0*/  MOV R29, R24 ;  /* 0x00000018001d7202 */ /* 0x000fc60000000f00 */
[----:B------:R0:W-:Y:S04]  /*3d500*/  STL [R1+0x2054], R3 ;  /* 0x0020540301007387 */ /* 0x0001e80000100800 */
[----:B0-----:R-:W2:Y:S01]  /*3d510*/  LDL R3, [R1+0xbf8] ;  /* 0x000bf80001037983 */ /* 0x001ea20000100800 */
[----:B------:R0:W-:Y:S03]  /*3d520*/  STL [R1+0x2050], R29 ;  /* 0x0020501d01007387 */ /* 0x0001e60000100800 */
[----:B0-----:R-:W4:Y:S01]  /*3d530*/  LDL R29, [R1+0x370] ;  /* 0x00037000011d7983 */ /* 0x001f220000100800 */
[----:B------:R-:W-:Y:S11]  /*3d540*/  HMMA.16816.F32.BF16 R12, R8, R6, R12 ;  /* 0x00000006080c723c */ /* 0x000ff6000004180c */
[----:B------:R-:W-:Y:S11]  /*3d550*/  @!UPT UIADD3 URZ, URZ, URZ, URZ ;  /* 0x0000003f3f3ff290 */ /* 0x000ff6000fffe03f */
[----:B------:R-:W-:Y:S01]  /*3d560*/  @!UPT UIADD3 URZ, URZ, URZ, URZ ;  /* 0x0000003f3f3ff290 */ /* 0x000fe2000fffe03f */
[----:B------:R-:W-:Y:S01]  /*3d570*/  STL.64 [R1+0x80], R12 ;  /* 0x0000800c01007387 */ /* 0x000fe20000100a00 */
[----:B------:R-:W-:Y:S02]  /*3d580*/  STL.64 [R1+0x88], R14 ;  /* 0x0000880e01007387 */ /* 0x000fe40000100a00 */
[----:B------:R-:W-:Y:S01]  /*3d590*/  IMAD.MOV.U32 R2, RZ, RZ, R26 ;  /* 0x000000ffff027224 */ /* 0x000fe200078e001a */
[----:B----4-:R-:W0:Y:S02]  /*3d5a0*/  LDSM.16.MT88.4 R8, [R29+0x36080] ;  /* 0x036080001d08783b */ /* 0x010e240000004200 */
        /* <DEDUP_REMOVED lines=31> */
[----:B------:R-:W-:-:S02]  /*3d7a0*/  MOV R9, R21 ;  /* 0x0000001500097202 */ /* 0x000fc40000000f00 */
[----:B--2---:R-:W-:Y:S04]  /*3d7b0*/  LDSM.16.MT88.4 R20, [R3+0x36000] ;  /* 0x036000000314783b */ /* 0x004fe80000004200 */
[----:B------:R0:W-:Y:S01]  /*3d7c0*/  STL.64 [R1+0x20d8], R10 ;  /* 0x0020d80a01007387 */ /* 0x0001e20000100a00 */
        /* <DEDUP_REMOVED lines=97> */
[----:B---3--:R-:W-:Y:S01]  /*3dde0*/  HMMA.16816.F32.BF16 R12, R12, R6, R16 ;  /* 0x000000060c0c723c */ /* 0x008fe20000041810 */
[----:B------:R-:W4:Y:S01]  /*3ddf0*/  LDL.LU.64 R18, [R1+0x2078] ;  /* 0x0020780001127983 */ /* 0x000f220000300a00 */
[----:B------:R-:W4:Y:S11]  /*3de00*/  LDL.LU.64 R16, [R1+0x2070] ;  /* 0x0020700001107983 */ /* 0x000f360000300a00 */
[----:B------:R-:W-:Y:S10]  /*3de10*/  @!UPT UIADD3 URZ, URZ, URZ, URZ ;  /* 0x0000003f3f3ff290 */ /* 0x000ff4000fffe03f */
[----:B------:R0:W-:Y:S01]  /*3de20*/  STL.64 [R1+0xf0], R12 ;  /* 0x0000f00c01007387 */ /* 0x0001e20000100a00 */
[----:B------:R1:W-:Y:S03]  /*3de30*/  STL.64 [R1+0xf8], R14 ;  /* 0x0000f80e01007387 */ /* 0x0003e60000100a00 */
[----:B0-----:R-:W3:Y:S01]  /*3de40*/  LDL.LU R12, [R1+0x60] ;  /* 0x00006000010c7983 */ /* 0x001ee20000300800 */
[----:B------:R-:W3:Y:S02]  /*3de50*/  LDL.LU R13, [R1+0x64] ;  /* 0x00006400010d7983 */ /* 0x000ee40000300800 */
[----:B-1----:R-:W3:Y:S01]  /*3de60*/  LDL.LU R14, [R1+0x68] ;  /* 0x00006800010e7983 */ /* 0x002ee20000300800 */
[----:B------:R-:W-:Y:S02]  /*3de70*/  MOV R15, R28 ;  /* 0x0000001c000f7202 */ /* 0x000fe40000000f00 */
[----:B------:R-:W5:Y:S01]  /*3de80*/  LDL.LU R28, [R1+0x2068] ;  /* 0x00206800011c7983 */ /* 0x000f620000300800 */
[----:B------:R-:W-:-:S02]  /*3de90*/  MOV R0, R27 ;  /* 0x0000001b00007202 */ /* 0x000fc40000000f00 */
[----:B------:R-:W2:Y:S01]  /*3dea0*/  LDSM.16.MT88.4 R24, [R3+0x36080] ;  /* 0x036080000318783b */ /* 0x000ea20000004200 */
[-C--:B----4-:R-:W-:Y:S01]  /*3deb0*/  HMMA.16816.F32.BF16 R16, R16, R6.reuse, R20 ;  /* 0x000000061010723c */ /* 0x090fe20000041814 */
[----:B------:R-:W3:Y:S02]  /*3dec0*/  LDL.LU.64 R22, [R1+0x2060] ;  /* 0x0020600001167983 */ /* 0x000ee40000300a00 */
[----:B------:R-:W3:Y:S11]  /*3ded0*/  LDL.LU.64 R20, [R1+0x2058] ;  /* 0x0020580001147983 */ /* 0x000ef60000300a00 */
[----:B------:R-:W-:Y:S09]  /*3dee0*/  @!UPT UIADD3 URZ, URZ, URZ, URZ ;  /* 0x0000003f3f3ff290 */ /* 0x000ff2000fffe03f */
[----:B------:R-:W-:Y:S01]  /*3def0*/  STL.64 [R1+0xd0], R16 ;  /* 0x0000d01001007387 */ /* 0x000fe20000100a00 */
[----:B------:R2:W-:Y:S02]  /*3df00*/  STL.64 [R1+0xd8], R18 ;  /* 0x0000d81201007387 */ /* 0x0005e40000100a00 */
[----:B--2---:R-:W-:Y:S01]  /*3df10*/  HMMA.16816.F32.BF16 R16, R24, R6, R8 ;  /* 0x000000061810723c */ /* 0x004fe20000041808 */
[----:B------:R-:W0:Y:S02]  /*3df20*/  LDSM.16.MT88.4 R8, [R3+0x36100] ;  /* 0x036100000308783b */ /* 0x000e240000004200 */
[----:B0-----:R-:W-:Y:S02]  /*3df30*/  MOV R5, R10 ;  /* 0x0000000a00057202 */ /* 0x001fe40000000f00 */
[----:B------:R-:W-:-:S03]  /*3df40*/  MOV R4, R11 ;  /* 0x0000000b00047202 */ /* 0x000fc60000000f00 */
[----:B---3--:R-:W-:Y:S01]  /*3df50*/  HMMA.16816.F32.BF16 R12, R20, R6, R12 ;  /* 0x00000006140c723c */ /* 0x008fe2000004180c */
[----:B-----5:R-:W-:Y:S11]  /*3df60*/  LDSM.16.MT88.4 R20, [R28+0x36180] ;  /* 0x036180001c14783b */ /* 0x020ff60000004200 */
[----:B------:R-:W-:Y:S11]  /*3df70*/  @!UPT UIADD3 URZ, URZ, URZ, URZ ;  /* 0x0000003f3f3ff290 */ /* 0x000ff6000fffe03f */
[----:B------:R0:W-:Y:S02]  /*3df80*/  STL.64 [R1+0xa0], R12 ;  /* 0x0000a00c01007387 */ /* 0x0001e40000100a00 */
[----:B0-----:R-:W-:Y:S01]  /*3df90*/  MOV R13, R8 ;  /* 0x00000008000d7202 */ /* 0x001fe20000000f00 */
[----:B------:R-:W-:Y:S02]  /*3dfa0*/  IMAD.MOV.U32 R12, RZ, RZ, R9 ;  /* 0x000000ffff0c7224 */ /* 0x000fe400078e0009 */
        /* <DEDUP_REMOVED lines=8> */
[----:B------:R-:W-:Y:S01]  /*3e030*/  STL.64 [R1+0x78], R18 ;  /* 0x0000781201007387 */ /* 0x000fe20000100a00 */
[----:B------:R-:W2:Y:S03]  /*3e040*/  LDL.LU R3, [R1+0x2054] ;  /* 0x0020540001037983 */ /* 0x000ea60000300800 */
[----:B0-----:R0:W-:Y:S01]  /*3e050*/  STL.64 [R1+0x2008], R10 ;  /* 0x0020080a01007387 */ /* 0x0011e20000100a00 */
[----:B------:R1:W-:Y:S02]  /*3e060*/  STL.64 [R1+0x2000], R8 ;  /* 0x0020000801007387 */ /* 0x0003e40000100a00 */
[----:B0-----:R-:W-:Y:S01]  /*3e070*/  IMAD.MOV.U32 R10, RZ, RZ, R15 ;  /* 0x000000ffff0a7224 */ /* 0x001fe200078e000f */
[----:B------:R-:W-:-:S02]  /*3e080*/  MOV R11, R14 ;  /* 0x0000000e000b7202 */ /* 0x000fc40000000f00 */
[----:B-1----:R-:W-:Y:S02]  /*3e090*/  MOV R8, R17 ;  /* 0x0000001100087202 */ /* 0x002fe40000000f00 */
[----:B------:R-:W-:Y:S02]  /*3e0a0*/  MOV R9, R16 ;  /* 0x0000001000097202 */ /* 0x000fe40000000f00 */
[----:B------:R-:W-:Y:S04]  /*3e0b0*/  LDSM.16.MT88.4 R16, [R28+0x36100] ;  /* 0x036100001c10783b */ /* 0x000fe80000004200 */
[----:B------:R-:W-:Y:S01]  /*3e0c0*/  STL.64 [R1+0x2028], R10 ;  /* 0x0020280a01007387 */ /* 0x000fe20000100a00 */
[----:B------:R0:W-:Y:S02]  /*3e0d0*/  STL.64 [R1+0x2020], R8 ;  /* 0x0020200801007387 */ /* 0x0001e40000100a00 */
[----:B------:R-:W3:Y:S01]  /*3e0e0*/  LDL R27, [R1+0x9b8] ;  /* 0x0009b800011b7983 */ /* 0x000ee20000100800 */
[----:B0-----:R-:W-:Y:S01]  /*3e0f0*/  MOV R8, R13 ;  /* 0x0000000d00087202 */ /* 0x001fe20000000f00 */
[----:B------:R-:W-:-:S02]  /*3e100*/  IMAD.MOV.U32 R9, RZ, RZ, R12 ;  /* 0x000000ffff097224 */ /* 0x000fc400078e000c */
[----:B------:R-:W0:Y:S01]  /*3e110*/  LDSM.16.MT88.4 R12, [R28+0x36080] ;  /* 0x036080001c0c783b */ /* 0x000e220000004200 */
[----:B------:R-:W-:Y:S02]  /*3e120*/  MOV R10, R5 ;  /* 0x00000005000a7202 */ /* 0x000fe40000000f00 */
[----:B------:R-:W-:-:S05]  /*3e130*/  MOV R11, R4 ;  /* 0x00000004000b7202 */ /* 0x000fca0000000f00 */
[----:B------:R-:W-:Y:S01]  /*3e140*/  STL.64 [R1+0x2048], R10 ;  /* 0x0020480a01007387 */ /* 0x000fe20000100a00 */
[----:B------:R-:W-:Y:S02]  /*3e150*/  STL.64 [R1+0x2040], R8 ;  /* 0x0020400801007387 */ /* 0x000fe40000100a00 */
[----:B------:R-:W1:Y:S01]  /*3e160*/  LDSM.16.MT88.4 R8, [R29+0x38000] ;  /* 0x038000001d08783b */ /* 0x000e620000004200 */
[----:B0-----:R-:W-:Y:S03]  /*3e170*/  STL.64 [R1+0x1ff8], R14 ;  /* 0x001ff80e01007387 */ /* 0x001fe60000100a00 */
[----:B------:R0:W-:Y:S02]  /*3e180*/  STL.64 [R1+0x1ff0], R12 ;  /* 0x001ff00c01007387 */ /* 0x0001e40000100a00 */
[----:B0-----:R-:W4:Y:S01]  /*3e190*/  LDL.LU R12, [R1+0x120] ;  /* 0x00012000010c7983 */ /* 0x001f220000300800 */
[----:B------:R-:W4:Y:S02]  /*3e1a0*/  LDL.LU R13, [R1+0x124] ;  /* 0x00012400010d7983 */ /* 0x000f240000300800 */
[----:B------:R-:W5:Y:S02]  /*3e1b0*/  LDL.LU R14, [R1+0x128] ;  /* 0x00012800010e7983 */ /* 0x000f640000300800 */
[----:B------:R-:W5:Y:S01]  /*3e1c0*/  LDL.LU R15, [R1+0x12c] ;  /* 0x00012c00010f7983 */ /* 0x000f620000300800 */
[----:B---3--:R-:W0:Y:S04]  /*3e1d0*/  LDSM.16.M88.4 R24, [R27+0x40380] ;  /* 0x040380001b18783b */ /* 0x008e280000000200 */
[----:B-----5:R-:W-:Y:S01]  /*3e1e0*/  STL.64 [R1+0x2018], R14 ;  /* 0x0020180e01007387 */ /* 0x020fe20000100a00 */
[----:B----4-:R3:W-:Y:S03]  /*3e1f0*/  STL.64 [R1+0x2010], R12 ;  /* 0x0020100c01007387 */ /* 0x0107e60000100a00 */
[----:B---3--:R-:W3:Y:S01]  /*3e200*/  LDL.LU R12, [R1+0x150] ;  /* 0x00015000010c7983 */ /* 0x008ee20000300800 */
[----:B------:R-:W3:Y:S02]  /*3e210*/  LDL.LU R13, [R1+0x154] ;  /* 0x00015400010d7983 */ /* 0x000ee40000300800 */
[----:B------:R-:W4:Y:S02]  /*3e220*/  LDL.LU R14, [R1+0x158] ;  /* 0x00015800010e7983 */ /* 0x000f240000300800 */
[----:B------:R-:W4:Y:S02]  /*3e230*/  LDL.LU R15, [R1+0x15c] ;  /* 0x00015c00010f7983 */ /* 0x000f240000300800 */
[----:B-1----:R-:W-:Y:S01]  /*3e240*/  IMAD.MOV.U32 R4, RZ, RZ, R8 ;  /* 0x000000ffff047224 */ /* 0x002fe200078e0008 */
[----:B------:R-:W-:Y:S01]  /*3e250*/  MOV R5, R9 ;  /* 0x0000000900057202 */ /* 0x000fe20000000f00 */
[----:B----4-:R-:W-:Y:S01]  /*3e260*/  STL.64 [R1+0x2038], R14 ;  /* 0x0020380e01007387 */ /* 0x010fe20000100a00 */
[----:B---3--:R1:W-:Y:S03]  /*3e270*/  STL.64 [R1+0x2030], R12 ;  /* 0x0020300c01007387 */ /* 0x0083e60000100a00 */
[----:B-1----:R-:W3:Y:S01]  /*3e280*/  LDL.LU R12, [R1+0x160] ;  /* 0x00016000010c7983 */ /* 0x002ee20000300800 */
[----:B------:R-:W3:Y:S02]  /*3e290*/  LDL.LU R13, [R1+0x164] ;  /* 0x00016400010d7983 */ /* 0x000ee40000300800 */
[----:B------:R-:W3:Y:S02]  /*3e2a0*/  LDL.LU R14, [R1+0x168] ;  /* 0x00016800010e7983 */ /* 0x000ee40000300800 */
[----:B------:R-:W3:Y:S01]  /*3e2b0*/  LDL.LU R15, [R1+0x16c] ;  /* 0x00016c00010f7983 */ /* 0x000ee20000300800 */
[----:B------:R-:W-:Y:S01]  /*3e2c0*/  STL.64 [R1+0x1fe8], R18 ;  /* 0x001fe81201007387 */ /* 0x000fe20000100a00 */
[----:B------:R1:W-:Y:S02]  /*3e2d0*/  STL.64 [R1+0x1fe0], R16 ;  /* 0x001fe01001007387 */ /* 0x0003e40000100a00 */
[----:B------:R-:W-:Y:S02]  /*3e2e0*/  STL.64 [R1+0x1fd8], R22 ;  /* 0x001fd81601007387 */ /* 0x000fe40000100a00 */
[----:B------:R4:W-:Y:S01]  /*3e2f0*/  STL.64 [R1+0x1fd0], R20 ;  /* 0x001fd01401007387 */ /* 0x0009e20000100a00 */
[----:B------:R-:W-:Y:S01]  /*3e300*/  STL [R1+0x1f20], R28 ;  /* 0x001f201c01007387 */ /* 0x000fe20000100800 */
[----:B------:R-:W-:Y:S02]  /*3e310*/  STL.64 [R1+0x38], R10 ;  /* 0x0000380a01007387 */ /* 0x000fe40000100a00 */
[----:B------:R5:W2:Y:S01]  /*3e320*/  LDSM.16.MT88.4 R8, [R29+0x38080] ;  /* 0x038080001d08783b */ /* 0x000aa20000004200 */
[----:B-1----:R-:W3:Y:S03]  /*3e330*/  LDL.LU R16, [R1+0x100] ;  /* 0x0001000001107983 */ /* 0x002ee60000300800 */
[----:B------:R-:W3:Y:S02]  /*3e340*/  LDL.LU R17, [R1+0x104] ;  /* 0x0001040001117983 */ /* 0x000ee40000300800 */
[----:B------:R-:W3:Y:S02]  /*3e350*/  LDL.LU R18, [R1+0x108] ;  /* 0x0001080001127983 */ /* 0x000ee40000300800 */
[----:B------:R-:W3:Y:S01]  /*3e360*/  LDL.LU R19, [R1+0x10c] ;  /* 0x00010c0001137983 */ /* 0x000ee20000300800 */
[----:B----4-:R-:W4:Y:S01]  /*3e370*/  LDL.LU R20, [R1+0xe0] ;  /* 0x0000e00001147983 */ /* 0x010f220000300800 */
[----:B------:R-:W4:Y:S02]  /*3e380*/  LDL.LU R21, [R1+0xe4] ;  /* 0x0000e40001157983 */ /* 0x000f240000300800 */
[----:B------:R-:W4:Y:S02]  /*3e390*/  LDL.LU R22, [R1+0xe8] ;  /* 0x0000e80001167983 */ /* 0x000f240000300800 */
[----:B------:R-:W4:Y:S01]  /*3e3a0*/  LDL.LU R23, [R1+0xec] ;  /* 0x0000ec0001177983 */ /* 0x000f220000300800 */
[----:B0-----:R-:W-:Y:S01]  /*3e3b0*/  STL [R1+0x1e9c], R26 ;  /* 0x001e9c1a01007387 */ /* 0x001fe20000100800 */
[----:B------:R-:W-:Y:S02]  /*3e3c0*/  STL [R1+0x1e98], R27 ;  /* 0x001e981b01007387 */ /* 0x000fe40000100800 */
[----:B-----5:R-:W5:Y:S01]  /*3e3d0*/  LDL.LU R29, [R1+0x2050] ;  /* 0x00205000011d7983 */ /* 0x020f620000300800 */
[----:B--2---:R-:W-:Y:S01]  /*3e3e0*/  STL.64 [R1+0x20], R8 ;  /* 0x0000200801007387 */ /* 0x004fe20000100a00 */
[----:B------:R0:W-:Y:S03]  /*3e3f0*/  STL.64 [R1+0x28], R10 ;  /* 0x0000280a01007387 */ /* 0x0001e60000100a00 */
[----:B0-----:R-:W3:Y:S01]  /*3e400*/  LDL.LU.64 R10, [R1+0x2048] ;  /* 0x00204800010a7983 */ /* 0x001ee20000300a00 */
[----:B------:R-:W3:Y:S02]  /*3e410*/  LDL.LU.64 R8, [R1+0x2040] ;  /* 0x0020400001087983 */ /* 0x000ee40000300a00 */
[-C--:B---3--:R-:W-:Y:S01]  /*3e420*/  HMMA.16816.F32.BF16 R8, R8, R6.reuse, R12 ;  /* 0x000000060808723c */ /* 0x088fe2000004180c */
        /* <DEDUP_REMOVED lines=12> */
[----:B------:R-:W-:Y:S11]  /*3e4f0*/  @!UPT UIADD3 URZ, URZ, URZ, URZ ;  /* 0x0000003f3f3ff290 */ /* 0x000ff6000fffe03f */
[----:B------:R-:W-:Y:S01]  /*3e500*/  IMAD.MOV.U32 R27, RZ, RZ, R10 ;  /* 0x000000ffff1b7224 */ /* 0x000fe200078e000a */
[----:B------:R0:W-:Y:S01]  /*3e510*/  STL.64 [R1+0x170], R8 ;  /* 0x0001700801007387 */ /* 0x0001e20000100a00 */
[----:B------:R-:W-:Y:S02]  /*3e520*/  MOV R26, R11 ;  /* 0x0000000b001a7202 */ /* 0x000fe40000000f00 */
[----:B------:R-:W2:Y:S01]  /*3e530*/  LDL.LU.64 R10, [R1+0x2008] ;  /* 0x00200800010a7983 */ /* 0x000ea20000300a00 */
[----:B0-----:R-:W2:Y:S01]  /*3e540*/  LDL.LU.64 R8, [R1+0x2000] ;  /* 0x0020000001087983 */ /* 0x001ea20000300a00 */
[----:B------:R0:W-:Y:S03]  /*3e550*/  STL [R1+0x1efc], R27 ;  /* 0x001efc1b01007387 */ /* 0x0001e60000100800 */
[----:B0-----:R-:W3:Y:S01]  /*3e560*/  LDL R27, [R1+0xbf8] ;  /* 0x000bf800011b7983 */ /* 0x001ee20000100800 */
[-C--:B--2---:R-:W-:Y:S03]  /*3e570*/  HMMA.16816.F32.BF16 R8, R8, R6.reuse, R12 ;  /* 0x000000060808723c */ /* 0x084fe6000004180c */
[----:B---3--:R0:W-:Y:S01]  /*3e580*/  STL.64 [R1+0x1fc8], R26 ;  /* 0x001fc81a01007387 */ /* 0x0081e20000100a00 */
[----:B------:R-:W-:Y:S02]  /*3e590*/  STL.64 [R1+0x1fc0], R24 ;  /* 0x001fc01801007387 */ /* 0x000fe40000100a00 */
[----:B------:R-:W2:Y:S02]  /*3e5a0*/  LDL.LU.64 R14, [R1+0x1ff8] ;  /* 0x001ff800010e7983 */ /* 0x000ea40000300a00 */
[----:B------:R-:W2:Y:S01]  /*3e5b0*/  LDL.LU.64 R12, [R1+0x1ff0] ;  /* 0x001ff000010c7983 */ /* 0x000ea20000300a00 */
[----:B0-----:R-:W-:Y:S11]  /*3e5c0*/  MOV R26, R2 ;  /* 0x00000002001a7202 */ /* 0x001ff60000000f00 */
[----:B------:R-:W-:Y:S04]  /*3e5d0*/  @!UPT UIADD3 URZ, URZ, URZ, URZ ;  /* 0x0000003f3f3ff290 */ /* 0x000fe8000fffe03f */
[----:B------:R-:W-:Y:S01]  /*3e5e0*/  MOV R2, R10 ;  /* 0x0000000a00027202 */ /* 0x000fe20000000f00 */
[----:B------:R-:W-:Y:S01]  /*3e5f0*/  MOV R27, R0 ;  /* 0x00000000001b7202 */ /* 0x000fe20000000f00 */
[----:B------:R-:W-:Y:S02]  /*3e600*/  IMAD.MOV.U32 R0, RZ, RZ, R11 ;  /* 0x000000ffff007224 */ /* 0x000fe400078e000b */
[----:B------:R-:W3:Y:S01]  /*3e610*/  LDL R11, [R1+0xbfc] ;  /* 0x000bfc00010b7983 */ /* 0x000ee20000100800 */
[----:B------:R0:W-:Y:S03]  /*3e620*/  STL [R1+0x1ef8], R2 ;  /* 0x001ef80201007387 */ /* 0x0001e60000100800 */
[----:B0-----:R-:W3:Y:S01]  /*3e630*/  LDL R2, [R1+0x370] ;  /* 0x0003700001027983 */ /* 0x001ee20000100800 */
[-C--:B--2---:R-:W-:Y:S03]  /*3e640*/  HMMA.16816.F32.BF16 R12, R12, R6.reuse, R16 ;  /* 0x000000060c0c723c */ /* 0x084fe60000041810 */
[----:B------:R-:W4:Y:S01]  /*3e650*/  LDL.LU.64 R18, [R1+0x1fe8] ;  /* 0x001fe80001127983 */ /* 0x000f220000300a00 */
[----:B------:R-:W4:Y:S11]  /*3e660*/  LDL.LU.64 R16, [R1+0x1fe0] ;  /* 0x001fe00001107983 */ /* 0x000f360000300a00 */
[----:B------:R-:W-:Y:S08]  /*3e670*/  @!UPT UIADD3 URZ, URZ, URZ, URZ ;  /* 0x0000003f3f3ff290 */ /* 0x000ff0000fffe03f */
[----:B------:R0:W-:Y:S01]  /*3e680*/  STL.64 [R1+0x150], R12 ;  /* 0x0001500c01007387 */ /* 0x0001e20000100a00 */
[----:B------:R1:W-:Y:S03]  /*3e690*/  STL.64 [R1+0x158], R14 ;  /* 0x0001580e01007387 */ /* 0x0003e60000100a00 */
[----:B0-----:R-:W2:Y:S01]  /*3e6a0*/  LDL.LU R12, [R1+0x20] ;  /* 0x00002000010c7983 */ /* 0x001ea20000300800 */
[----:B------:R-:W2:Y:S02]  /*3e6b0*/  LDL.LU R13, [R1+0x24] ;  /* 0x00002400010d7983 */ /* 0x000ea40000300800 */
[----:B-1----:R-:W2:Y:S02]  /*3e6c0*/  LDL.LU R14, [R1+0x28] ;  /* 0x00002800010e7983 */ /* 0x002ea40000300800 */
[----:B------:R-:W2:Y:S01]  /*3e6d0*/  LDL.LU R15, [R1+0x2c] ;  /* 0x00002c00010f7983 */ /* 0x000ea20000300800 */
[-C--:B----4-:R-:W-:Y:S01]  /*3e6e0*/  HMMA.16816.F32.BF16 R16, R16, R6.reuse, R20 ;  /* 0x000000061010723c */ /* 0x090fe20000041814 */
[----:B------:R-:W4:Y:S01]  /*3e6f0*/  LDL.LU.64 R22, [R1+0x1fd8] ;  /* 0x001fd80001167983 */ /* 0x000f220000300a00 */
[----:B------:R-:W4:Y:S01]  /*3e700*/  LDL.LU.64 R20, [R1+0x1fd0] ;  /* 0x001fd00001147983 */ /* 0x000f220000300a00 */
[----:B-----5:R-:W-:Y:S01]  /*3e710*/  MOV R24, R29 ;  /* 0x0000001d00187202 */ /* 0x020fe20000000f00 */
[----:B------:R-:W-:Y:S11]  /*3e720*/  IMAD.MOV.U32 R25, RZ, RZ, R3 ;  /* 0x000000ffff197224 */ /* 0x000ff600078e0003 */
[----:B------:R-:W-:Y:S08]  /*3e730*/  @!UPT UIADD3 URZ, URZ, URZ, URZ ;  /* 0x0000003f3f3ff290 */ /* 0x000ff0000fffe03f */
[----:B------:R0:W-:Y:S01]  /*3e740*/  STL.64 [R1+0x100], R16 ;  /* 0x0001001001007387 */ /* 0x0001e20000100a00 */
[----:B------:R1:W-:Y:S03]  /*3e750*/  STL.64 [R1+0x108], R18 ;  /* 0x0001081201007387 */ /* 0x0003e60000100a00 */
[----:B0-----:R-:W2:Y:S01]  /*3e760*/  LDL.LU R16, [R1+0x40] ;  /* 0x0000400001107983 */ /* 0x001ea20000300800 */
[----:B------:R-:W2:Y:S02]  /*3e770*/  LDL.LU R17, [R1+0x44] ;  /* 0x0000440001117983 */ /* 0x000ea40000300800 */
[----:B-1----:R-:W2:Y:S02]  /*3e780*/  LDL.LU R18, [R1+0x48] ;  /* 0x0000480001127983 */ /* 0x002ea40000300800 */
[----:B------:R-:W2:Y:S01]  /*3e790*/  LDL.LU R19, [R1+0x4c] ;  /* 0x00004c0001137983 */ /* 0x000ea20000300800 */
[----:B----4-:R-:W-:Y:S01]  /*3e7a0*/  HMMA.16816.F32.BF16 R20, R20, R6, R24 ;  /* 0x000000061414723c */ /* 0x010fe20000041818 */
[----:B------:R-:W4:Y:S01]  /*3e7b0*/  LDL.LU.64 R26, [R1+0x1fc8] ;  /* 0x001fc800011a7983 */ /* 0x000f220000300a00 */
[----:B------:R-:W5:Y:S11]  /*3e7c0*/  LDL.LU.64 R24, [R1+0x1fc0] ;  /* 0x001fc00001187983 */ /* 0x000f760000300a00 */
[----:B------:R-:W-:Y:S10]  /*3e7d0*/  @!UPT UIADD3 URZ, URZ, URZ, URZ ;  /* 0x0000003f3f3ff290 */ /* 0x000ff4000fffe03f */
[----:B------:R0:W-:Y:S01]  /*3e7e0*/  STL.64 [R1+0xe0], R20 ;  /* 0x0000e01401007387 */ /* 0x0001e20000100a00 */
[----:B------:R1:W-:Y:S03]  /*3e7f0*/  STL.64 [R1+0xe8], R22 ;  /* 0x0000e81601007387 */ /* 0x0003e60000100a00 */
[----:B0-----:R-:W5:Y:S01]  /*3e800*/  LDL.LU R20, [R1+0x80] ;  /* 0x0000800001147983 */ /* 0x001f620000300800 */
[----:B------:R-:W5:Y:S02]  /*3e810*/  LDL.LU R21, [R1+0x84] ;  /* 0x0000840001157983 */ /* 0x000f640000300800 */
[----:B-1----:R-:W5:Y:S02]  /*3e820*/  LDL.LU R22, [R1+0x88] ;  /* 0x0000880001167983 */ /* 0x002f640000300800 */
[----:B------:R-:W5:Y:S01]  /*3e830*/  LDL.LU R23, [R1+0x8c] ;  /* 0x00008c0001177983 */ /* 0x000f620000300800 */
[----:B------:R-:W5:Y:S01]  /*3e840*/  LDL.LU R6, [R1+0x38] ;  /* 0x0000380001067983 */ /* 0x000f620000300800 */
[----:B------:R-:W5:Y:S02]  /*3e850*/  LDL.LU R7, [R1+0x3c] ;  /* 0x00003c0001077983 */ /* 0x000f640000300800 */
[----:B------:R-:W-:Y:S01]  /*3e860*/  IMAD.MOV.U32 R29, RZ, RZ, R8 ;  /* 0x000000ffff1d7224 */ /* 0x000fe200078e0008 */
[----:B------:R-:W-:Y:S01]  /*3e870*/  MOV R3, R9 ;  /* 0x0000000900037202 */ /* 0x000fe20000000f00 */
[-C--:B-----5:R-:W-:Y:S01]  /*3e880*/  HMMA.16816.F32.BF16 R20, R4, R24.reuse, R20 ;  /* 0x000000180414723c */ /* 0x0a0fe20000041814 */
[----:B---3--:R-:W0:Y:S07]  /*3e890*/  LDSM.16.MT88.4 R4, [R2+0x38100] ;  /* 0x038100000204783b */ /* 0x008e2e0000004200 */
[----:B--2---:R-:W-:Y:S07]  /*3e8a0*/  HMMA.16816.F32.BF16 R16, R12, R24, R16 ;  /* 0x000000180c10723c */ /* 0x004fee0000041810 */
        /* <DEDUP_REMOVED lines=29> */
[----:B------:R-:W-:Y:S01]  /*3ea80*/  IMAD.MOV.U32 R5, RZ, RZ, R23 ;  /* 0x000000ffff057224 */ /* 0x000fe200078e0017 */
[----:B------:R-:W2:Y:S01]  /*3ea90*/  LDL.LU R28, [R1+0x1fb8] ;  /* 0x001fb800011c7983 */ /* 0x000ea20000300800 */
[----:B------:R0:W-:Y:S03]  /*3eaa0*/  STL.64 [R1+0x1f60], R6 ;  /* 0x001f600601007387 */ /* 0x0001e60000100a00 */
[----:B------:R1:W-:Y:S01]  /*3eab0*/  STL.64 [R1+0x1f58], R4 ;  /* 0x001f580401007387 */ /* 0x0003e20000100a00 */
[----:B0-----:R-:W-:Y:S01]  /*3eac0*/  MOV R6, R9 ;  /* 0x0000000900067202 */ /* 0x001fe20000000f00 */
[----:B------:R-:W-:Y:S01]  /*3ead0*/  IMAD.MOV.U32 R7, RZ, RZ, R8 ;  /* 0x000000ffff077224 */ /* 0x000fe200078e0008 */
[----:B-1----:R-:W-:-:S02]  /*3eae0*/  MOV R5, R10 ;  /* 0x0000000a00057202 */ /* 0x002fc40000000f00 */
[----:B------:R-:W0:Y:S01]  /*3eaf0*/  LDSM.16.MT88.4 R8, [R11+0x38180] ;  /* 0x038180000b08783b */ /* 0x000e220000004200 */
[----:B------:R-:W-:-:S03]  /*3eb00*/  IMAD.MOV.U32 R4, RZ, RZ, R20 ;  /* 0x000000ffff047224 */ /* 0x000fc600078e0014 */
[----:B------:R1:W-:Y:S01]  /*3eb10*/  STL.64 [R1+0x1f80], R6 ;  /* 0x001f800601007387 */ /* 0x0003e20000100a00 */
[----:B----4-:R-:W-:Y:S03]  /*3eb20*/  LDSM.16.MT88.4 R20, [R27+0x38100] ;  /* 0x038100001b14783b */ /* 0x010fe60000004200 */
[----:B------:R3:W-:Y:S01]  /*3eb30*/  STL.64 [R1+0x1f78], R4 ;  /* 0x001f780401007387 */ /* 0x0007e20000100a00 */
[----:B-1----:R-:W-:Y:S01]  /*3eb40*/  IMAD.MOV.U32 R6, RZ, RZ, R17 ;  /* 0x000000ffff067224 */ /* 0x002fe200078e0011 */
[----:B------:R-:W-:Y:S02]  /*3eb50*/  MOV R7, R16 ;  /* 0x0000001000077202 */ /* 0x000fe40000000f00 */
[----:B---3--:R-:W-:Y:S02]  /*3eb60*/  MOV R4, R19 ;  /* 0x0000001300047202 */ /* 0x008fe40000000f00 */
[----:B------:R-:W-:Y:S01]  /*3eb70*/  MOV R5, R18 ;  /* 0x0000001200057202 */ /* 0x000fe20000000f00 */
[----:B------:R-:W-:Y:S04]  /*3eb80*/  STL.64 [R1+0x1fa0], R6 ;  /* 0x001fa00601007387 */ /* 0x000fe80000100a00 */
[----:B------:R-:W-:Y:S04]  /*3eb90*/  LDSM.16.MT88.4 R16, [R27+0x38080] ;  /* 0x038080001b10783b */ /* 0x000fe80000004200 */
[----:B------:R-:W-:Y:S04]  /*3eba0*/  STL.64 [R1+0x1f98], R4 ;  /* 0x001f980401007387 */ /* 0x000fe80000100a00 */
        /* <DEDUP_REMOVED lines=30> */
[----:B---3--:R1:W-:Y:S03]  /*3ed90*/  STL.64 [R1+0x1fa8], R8 ;  /* 0x001fa80801007387 */ /* 0x0083e60000100a00 */
[----:B-1----:R-:W3:Y:S01]  /*3eda0*/  LDL.LU R8, [R1+0x180] ;  /* 0x0001800001087983 */ /* 0x002ee20000300800 */
[----:B------:R-:W3:Y:S02]  /*3edb0*/  LDL.LU R9, [R1+0x184] ;  /* 0x0001840001097983 */ /* 0x000ee40000300800 */
[----:B------:R-:W3:Y:S02]  /*3edc0*/  LDL.LU R10, [R1+0x188] ;  /* 0x00018800010a7983 */ /* 0x000ee40000300800 */
[----:B------:R-:W3:Y:S01]  /*3edd0*/  LDL.LU R11, [R1+0x18c] ;  /* 0x00018c00010b7983 */ /* 0x000ee20000300800 */
        /* <DEDUP_REMOVED lines=53> */
[----:B--2---:R-:W-:Y:S02]  /*3f130*/  IMAD.MOV.U32 R7, RZ, RZ, R28 ;  /* 0x000000ffff077224 */ /* 0x004fe400078e001c */
[----:B------:R-:W2:Y:S01]  /*3f140*/  LDL.LU R28, [R1+0x1f20] ;  /* 0x001f2000011c7983 */ /* 0x000ea20000300800 */
        /* <DEDUP_REMOVED lines=13> */
[-C--:B---3--:R-:W-:Y:S01]  /*3f220*/  HMMA.16816.F32.BF16 R4, R20, R24.reuse, R4 ;  /* 0x000000181404723c */ /* 0x088fe20000041804 */
[----:B------:R0:W1:Y:S11]  /*3f230*/  LDSM.16.MT88.4 R20, [R27+0x38180] ;  /* 0x038180001b14783b */ /* 0x0000760000004200 */
[----:B------:R-:W-:Y:S03]  /*3f240*/  @!UPT UIADD3 URZ, URZ, URZ, URZ ;  /* 0x0000003f3f3ff290 */ /* 0x000fe6000fffe03f */
[----:B------:R-:W-:Y:S01]  /*3f250*/  STL.64 [R1+0xd0], R12 ;  /* 0x0000d00c01007387 */ /* 0x000fe20000100a00 */
[----:B------:R-:W-:Y:S02]  /*3f260*/  STL.64 [R1+0xd8], R14 ;  /* 0x0000d80e01007387 */ /* 0x000fe40000100a00 */
[----:B--2---:R-:W2:Y:S01]  /*3f270*/  LDSM.16.MT88.4 R12, [R28+0x38080] ;  /* 0x038080001c0c783b */ /* 0x004ea20000004200 */
        /* <DEDUP_REMOVED lines=28> */
[----:B----4-:R-:W-:Y:S01]  /*3f440*/  IMAD.MOV.U32 R7, RZ, RZ, R12 ;  /* 0x000000ffff077224 */ /* 0x010fe200078e000c */
[----:B------:R-:W-:-:S02]  /*3f450*/  MOV R6, R13 ;  /* 0x0000000d00067202 */ /* 0x000fc40000000f00 */
[----:B0-----:R-:W-:Y:S01]  /*3f460*/  MOV R5, R14 ;  /* 0x0000000e00057202 */ /* 0x001fe20000000f00 */
[----:B------:R-:W-:Y:S02]  /*3f470*/  IMAD.MOV.U32 R4, RZ, RZ, R15 ;  /* 0x000000ffff047224 */ /* 0x000fe400078e000f */
[----:B------:R-:W0:Y:S01]  /*3f480*/  LDSM.16.MT88.4 R12, [R2+0x3a100] ;  /* 0x03a10000020c783b */ /* 0x000e220000004200 */
[----:B------:R-:W-:Y:S02]  /*3f490*/  MOV R11, R26 ;  /* 0x0000001a000b7202 */ /* 0x000fe40000000f00 */
[----:B0-----:R-:W-:Y:S01]  /*3f4a0*/  MOV R26, R14 ;  /* 0x0000000e001a7202 */ /* 0x001fe20000000f00 */
[----:B------:R0:W-:Y:S01]  /*3f4b0*/  STL [R1+0x10], R12 ;  /* 0x0000100c01007387 */ /* 0x0001e20000100800 */
[----:B------:R-:W-:Y:S01]  /*3f4c0*/  MOV R28, R13 ;  /* 0x0000000d001c7202 */ /* 0x000fe20000000f00 */
[----:B------:R-:W2:Y:S02]  /*3f4d0*/  LDL.LU R2, [R1+0x1ef8] ;  /* 0x001ef80001027983 */ /* 0x000ea40000300800 */
[----:B------:R-:W-:Y:S01]  /*3f4e0*/  IMAD.MOV.U32 R14, RZ, RZ, R22 ;  /* 0x000000ffff0e7224 */ /* 0x000fe200078e0016 */
[----:B------:R-:W-:-:S02]  /*3f4f0*/  MOV R13, R21 ;  /* 0x00000015000d7202 */ /* 0x000fc40000000f00 */
[----:B0-----:R-:W-:Y:S02]  /*3f500*/  MOV R12, R20 ;  /* 0x00000014000c7202 */ /* 0x001fe40000000f00 */
[----:B---3--:R-:W-:Y:S01]  /*3f510*/  MOV R10, R27 ;  /* 0x0000001b000a7202 */ /* 0x008fe20000000f00 */
[----:B------:R-:W-:Y:S01]  /*3f520*/  IMAD.MOV.U32 R27, RZ, RZ, R15 ;  /* 0x000000ffff1b7224 */ /* 0x000fe200078e000f */
[----:B------:R-:W-:Y:S02]  /*3f530*/  MOV R15, R23 ;  /* 0x00000017000f7202 */ /* 0x000fe40000000f00 */
[----:B------:R-:W5:Y:S01]  /*3f540*/  LDL.LU.64 R22, [R1+0x1ef0] ;  /* 0x001ef00001167983 */ /* 0x000f620000300a00 */
[----:B------:R-:W5:Y:S02]  /*3f550*/  LDL.LU.64 R20, [R1+0x1ee8] ;  /* 0x001ee80001147983 */ /* 0x000f640000300a00 */
[----:B------:R-:W-:Y:S02]  /*3f560*/  STL.64 [R1+0x1ee0], R14 ;  /* 0x001ee00e01007387 */ /* 0x000fe40000100a00 */
[----:B------:R0:W-:Y:S01]  /*3f570*/  STL.64 [R1+0x1ed8], R12 ;  /* 0x001ed80c01007387 */ /* 0x0001e20000100a00 */
[----:B-----5:R-:W-:Y:S01]  /*3f580*/  HMMA.16816.F32.BF16 R8, R20, R24, R8 ;  /* 0x000000181408723c */ /* 0x020fe20000041808 */
[----:B------:R-:W3:Y:S04]  /*3f590*/  LDL R22, [R1+0xbfc] ;  /* 0x000bfc0001167983 */ /* 0x000ee80000100800 */
[----:B------:R-:W3:Y:S01]  /*3f5a0*/  LDL R23, [R1+0xbf8] ;  /* 0x000bf80001177983 */ /* 0x000ee20000100800 */
[----:B0-----:R-:W-:Y:S01]  /*3f5b0*/  MOV R12, R29 ;  /* 0x0000001d000c7202 */ /* 0x001fe20000000f00 */
[----:B------:R-:W-:Y:S01]  /*3f5c0*/  IMAD.MOV.U32 R13, RZ, RZ, R3 ;  /* 0x000000ffff0d7224 */ /* 0x000fe200078e0003 */
[----:B--2---:R-:W-:-:S02]  /*3f5d0*/  MOV R14, R2 ;  /* 0x00000002000e7202 */ /* 0x004fc40000000f00 */
[----:B------:R-:W-:Y:S02]  /*3f5e0*/  MOV R15, R0 ;  /* 0x00000000000f7202 */ /* 0x000fe40000000f00 */
[----:B------:R-:W-:Y:S02]  /*3f5f0*/  MOV R20, R7 ;  /* 0x0000000700147202 */ /* 0x000fe40000000f00 */
[----:B------:R-:W-:-:S10]  /*3f600*/  MOV R21, R6 ;  /* 0x0000000600157202 */ /* 0x000fd40000000f00 */
[----:B------:R-:W-:Y:S01]  /*3f610*/  IMAD.MOV.U32 R29, RZ, RZ, R8 ;  /* 0x000000ffff1d7224 */ /* 0x000fe200078e0008 */
[----:B------:R-:W-:Y:S02]  /*3f620*/  MOV R3, R9 ;  /* 0x0000000900037202 */ /* 0x000fe40000000f00 */
[----:B------:R-:W-:Y:S01]  /*3f630*/  MOV R2, R10 ;  /* 0x0000000a00027202 */ /* 0x000fe20000000f00 */
[----:B------:R-:W-:Y:S01]  /*3f640*/  IMAD.MOV.U32 R0, RZ, RZ, R11 ;  /* 0x000000ffff007224 */ /* 0x000fe200078e000b */
[----:B---3--:R0:W-:Y:S01]  /*3f650*/  STL.64 [R1+0x1e50], R22 ;  /* 0x001e501601007387 */ /* 0x0081e20000100a00 */
[----:B------:R-:W2:Y:S02]  /*3f660*/  LDL.LU R8, [R1+0x150] ;  /* 0x0001500001087983 */ /* 0x000ea40000300800 */
[----:B------:R-:W2:Y:S02]  /*3f670*/  LDL.LU R9, [R1+0x154] ;  /* 0x0001540001097983 */ /* 0x000ea40000300800 */
[----:B------:R-:W2:Y:S01]  /*3f680*/  LDL.LU R10, [R1+0x158] ;  /* 0x00015800010a7983 */ /* 0x000ea20000300800 */
[----:B------:R-:W2:Y:S01]  /*3f690*/  LDL.LU R11, [R1+0x15c] ;  /* 0x00015c00010b7983 */ /* 0x000ea20000300800 */
[----:B0-----:R-:W-:Y:S01]  /*3f6a0*/  IMAD.MOV.U32 R22, RZ, RZ, R5 ;  /* 0x000000ffff167224 */ /* 0x001fe200078e0005 */
[----:B------:R-:W-:-:S02]  /*3f6b0*/  MOV R23, R4 ;  /* 0x0000000400177202 */ /* 0x000fc40000000f00 */
[----:B------:R-:W3:Y:S01]  /*3f6c0*/  LDL.LU R4, [R1+0x100] ;  /* 0x0001000001047983 */ /* 0x000ee20000300800 */
[----:B------:R-:W3:Y:S02]  /*3f6d0*/  LDL.LU R5, [R1+0x104] ;  /* 0x0001040001057983 */ /* 0x000ee40000300800 */
[----:B------:R-:W3:Y:S02]  /*3f6e0*/  LDL.LU R6, [R1+0x108] ;  /* 0x0001080001067983 */ /* 0x000ee40000300800 */
[----:B------:R-:W3:Y:S01]  /*3f6f0*/  LDL.LU R7, [R1+0x10c] ;  /* 0x00010c0001077983 */ /* 0x000ee20000300800 */
[----:B------:R-:W-:Y:S01]  /*3f700*/  STL.64 [R1+0x1e70], R22 ;  /* 0x001e701601007387 */ /* 0x000fe20000100a00 */
[----:B------:R0:W-:Y:S03]  /*3f710*/  STL.64 [R1+0x1e68], R20 ;  /* 0x001e681401007387 */ /* 0x0001e60000100a00 */
[----:B0-----:R-:W4:Y:S01]  /*3f720*/  LDL.LU R20, [R1+0x30] ;  /* 0x0000300001147983 */ /* 0x001f220000300800 */
[----:B------:R-:W4:Y:S02]  /*3f730*/  LDL.LU R21, [R1+0x34] ;  /* 0x0000340001157983 */ /* 0x000f240000300800 */
[----:B------:R-:W5:Y:S02]  /*3f740*/  LDL.LU R22, [R1+0x38] ;  /* 0x0000380001167983 */ /* 0x000f640000300800 */
[----:B------:R-:W5:Y:S01]  /*3f750*/  LDL.LU R23, [R1+0x3c] ;  /* 0x00003c0001177983 */ /* 0x000f620000300800 */
[----:B------:R-:W-:Y:S01]  /*3f760*/  HMMA.16816.F32.BF16 R16, R16, R24, R12 ;  /* 0x000000181010723c */ /* 0x000fe2000004180c */
[----:B-----5:R-:W-:Y:S01]  /*3f770*/  STL.64 [R1+0x1e90], R22 ;  /* 0x001e901601007387 */ /* 0x020fe20000100a00 */
[----:B----4-:R0:W-:Y:S03]  /*3f780*/  STL.64 [R1+0x1e88], R20 ;  /* 0x001e881401007387 */ /* 0x0101e60000100a00 */
[----:B0-----:R-:W4:Y:S01]  /*3f790*/  LDL.LU R20, [R1+0xe0] ;  /* 0x0000e00001147983 */ /* 0x001f220000300800 */
[----:B------:R-:W4:Y:S02]  /*3f7a0*/  LDL.LU R21, [R1+0xe4] ;  /* 0x0000e40001157983 */ /* 0x000f240000300800 */
[----:B------:R-:W4:Y:S02]  /*3f7b0*/  LDL.LU R22, [R1+0xe8] ;  /* 0x0000e80001167983 */ /* 0x000f240000300800 */
[----:B------:R-:W4:Y:S01]  /*3f7c0*/  LDL.LU R23, [R1+0xec] ;  /* 0x0000ec0001177983 */ /* 0x000f220000300800 */
[----:B------:R-:W5:Y:S01]  /*3f7d0*/  LDL.LU.64 R14, [R1+0x1ee0] ;  /* 0x001ee000010e7983 */ /* 0x000f620000300a00 */
[----:B------:R-:W2:Y:S11]  /*3f7e0*/  LDL.LU.64 R12, [R1+0x1ed8] ;  /* 0x001ed800010c7983 */ /* 0x000eb60000300a00 */
[----:B------:R-:W-:Y:S02]  /*3f7f0*/  STL.64 [R1+0x60], R16 ;  /* 0x0000601001007387 */ /* 0x000fe40000100a00 */
[----:B------:R5:W-:Y:S02]  /*3f800*/  STL.64 [R1+0x68], R18 ;  /* 0x0000681201007387 */ /* 0x000be40000100a00 */
[----:B-----5:R-:W-:-:S02]  /*3f810*/  MOV R18, R14 ;  /* 0x0000000e00127202 */ /* 0x020fc40000000f00 */
[----:B--2---:R-:W-:Y:S02]  /*3f820*/  MOV R16, R12 ;  /* 0x0000000c00107202 */ /* 0x004fe40000000f00 */
[----:B------:R-:W-:Y:S01]  /*3f830*/  MOV R19, R15 ;  /* 0x0000000f00137202 */ /* 0x000fe20000000f00 */
[----:B------:R-:W2:Y:S01]  /*3f840*/  LDL.LU R12, [R1+0x1ed4] ;  /* 0x001ed400010c7983 */ /* 0x000ea20000300800 */
[----:B------:R-:W-:Y:S02]  /*3f850*/  IMAD.MOV.U32 R17, RZ, RZ, R13 ;  /* 0x000000ffff117224 */ /* 0x000fe400078e000d */
[----:B------:R-:W2:Y:S02]  /*3f860*/  LDL.LU R13, [R1+0x1ed0] ;  /* 0x001ed000010d7983 */ /* 0x000ea40000300800 */
[----:B------:R-:W2:Y:S01]  /*3f870*/  LDL.LU R14, [R1+0x1ecc] ;  /* 0x001ecc00010e7983 */ /* 0x000ea20000300800 */
[----:B------:R-:W2:Y:S01]  /*3f880*/  LDL.LU R15, [R1+0x1ec8] ;  /* 0x001ec800010f7983 */ /* 0x000ea20000300800 */
[----:B------:R-:W-:Y:S02]  /*3f890*/  STL.64 [R1+0x1e60], R18 ;  /* 0x001e601201007387 */ /* 0x000fe40000100a00 */
[----:B------:R0:W-:Y:S02]  /*3f8a0*/  STL.64 [R1+0x1e58], R16 ;  /* 0x001e581001007387 */ /* 0x0001e40000100a00 */
[----:B0-----:R-:W5:Y:S01]  /*3f8b0*/  LDL.LU R16, [R1+0x90] ;  /* 0x0000900001107983 */ /* 0x001f620000300800 */
[----:B------:R-:W5:Y:S02]  /*3f8c0*/  LDL.LU R17, [R1+0x94] ;  /* 0x0000940001117983 */ /* 0x000f640000300800 */
[----:B------:R-:W3:Y:S02]  /*3f8d0*/  LDL.LU R18, [R1+0x98] ;  /* 0x0000980001127983 */ /* 0x000ee40000300800 */
[----:B------:R-:W3:Y:S01]  /*3f8e0*/  LDL.LU R19, [R1+0x9c] ;  /* 0x00009c0001137983 */ /* 0x000ee20000300800 */
[-C--:B--2---:R-:W-:Y:S01]  /*3f8f0*/  HMMA.16816.F32.BF16 R12, R12, R24.reuse, R8 ;  /* 0x000000180c0c723c */ /* 0x084fe20000041808 */
[----:B---3--:R-:W-:Y:S01]  /*3f900*/  STL.64 [R1+0x1e80], R18 ;  /* 0x001e801201007387 */ /* 0x008fe20000100a00 */
[----:B-----5:R0:W-:Y:S03]  /*3f910*/  STL.64 [R1+0x1e78], R16 ;  /* 0x001e781001007387 */ /* 0x0201e60000100a00 */
[----:B0-----:R-:W2:Y:S01]  /*3f920*/  LDL.LU R16, [R1+0xc0] ;  /* 0x0000c00001107983 */ /* 0x001ea20000300800 */
[----:B------:R-:W2:Y:S02]  /*3f930*/  LDL.LU R17, [R1+0xc4] ;  /* 0x0000c40001117983 */ /* 0x000ea40000300800 */
[----:B------:R-:W2:Y:S02]  /*3f940*/  LDL.LU R18, [R1+0xc8] ;  /* 0x0000c80001127983 */ /* 0x000ea40000300800 */
[----:B------:R-:W2:Y:S01]  /*3f950*/  LDL.LU R19, [R1+0xcc] ;  /* 0x0000cc0001137983 */ /* 0x000ea20000300800 */
[----:B------:R-:W3:Y:S01]  /*3f960*/  LDL.LU.64 R10, [R1+0x1ec0] ;  /* 0x001ec000010a7983 */ /* 0x000ee20000300a00 */
[----:B------:R-:W3:Y:S11]  /*3f970*/  LDL.LU.64 R8, [R1+0x1eb8] ;  /* 0x001eb80001087983 */ /* 0x000ef60000300a00 */
[----:B------:R0:W-:Y:S02]  /*3f980*/  STL.64 [R1+0x150], R12 ;  /* 0x0001500c01007387 */ /* 0x0001e40000100a00 */
[----:B------:R1:W-:Y:S01]  /*3f990*/  STL.64 [R1+0x158], R14 ;  /* 0x0001580e01007387 */ /* 0x0003e20000100a00 */
[----:B0-----:R-:W5:Y:S01]  /*3f9a0*/  LDL.LU R12, [R1+0x40] ;  /* 0x00004000010c7983 */ /* 0x001f620000300800 */
[----:B------:R-:W5:Y:S02]  /*3f9b0*/  LDL.LU R13, [R1+0x44] ;  /* 0x00004400010d7983 */ /* 0x000f640000300800 */
[----:B-1----:R-:W5:Y:S02]  /*3f9c0*/  LDL.LU R14, [R1+0x48] ;  /* 0x00004800010e7983 */ /* 0x002f640000300800 */
[----:B------:R-:W5:Y:S01]  /*3f9d0*/  LDL.LU R15, [R1+0x4c] ;  /* 0x00004c00010f7983 */ /* 0x000f620000300800 */
[-C--:B---3--:R-:W-:Y:S01]  /*3f9e0*/  HMMA.16816.F32.BF16 R8, R8, R24.reuse, R4 ;  /* 0x000000180808723c */ /* 0x088fe20000041804 */
[----:B------:R-:W4:Y:S01]  /*3f9f0*/  LDL.LU.64 R6, [R1+0x1eb0] ;  /* 0x001eb00001067983 */ /* 0x000f220000300a00 */
[----:B------:R-:W4:Y:S11]  /*3fa00*/  LDL.LU.64 R4, [R1+0x1ea8] ;  /* 0x001ea80001047983 */ /* 0x000f360000300a00 */
[----:B------:R-:W-:Y:S10]  /*3fa10*/  @!UPT UIADD3 URZ, URZ, URZ, URZ ;  /* 0x0000003f3f3ff290 */ /* 0x000ff4000fffe03f */
[----:B------:R0:W-:Y:S01]  /*3fa20*/  STL.64 [R1+0x130], R8 ;  /* 0x0001300801007387 */ /* 0x0001e20000100a00 */
[----:B------:R1:W-:Y:S03]  /*3fa30*/  STL.64 [R1+0x138], R10 ;  /* 0x0001380a01007387 */ /* 0x0003e60000100a00 */
[----:B0-----:R-:W3:Y:S01]  /*3fa40*/  LDL.LU R8, [R1+0x10] ;  /* 0x0000100001087983 */ /* 0x001ee20000300800 */
[----:B------:R-:W-:Y:S02]  /*3fa50*/  IMAD.MOV.U32 R9, RZ, RZ, R28 ;  /* 0x000000ffff097224 */ /* 0x000fe400078e001c */
[----:B------:R-:W2:Y:S01]  /*3fa60*/  LDL.LU R28, [R1+0x1ea0] ;  /* 0x001ea000011c7983 */ /* 0x000ea20000300800 */
[----:B-1----:R-:W-:Y:S02]  /*3fa70*/  MOV R10, R26 ;  /* 0x0000001a000a7202 */ /* 0x002fe40000000f00 */
[----:B------:R-:W-:Y:S01]  /*3fa80*/  MOV R11, R27 ;  /* 0x0000001b000b7202 */ /* 0x000fe20000000f00 */
[----:B------:R-:W2:Y:S01]  /*3fa90*/  LDL.LU R26, [R1+0x1e9c] ;  /* 0x001e9c00011a7983 */ /* 0x000ea20000300800 */
[----:B------:R-:W2:Y:S01]  /*3faa0*/  LDL.LU R27, [R1+0x1e98] ;  /* 0x001e9800011b7983 */ /* 0x000ea20000300800 */
[----:B----4-:R-:W-:Y:S02]  /*3fab0*/  HMMA.16816.F32.BF16 R4, R4, R24, R20 ;  /* 0x000000180404723c */ /* 0x010fe40000041814 */
[----:B------:R-:W2:Y:S01]  /*3fac0*/  LDL.LU.64 R22, [R1+0x1e90] ;  /* 0x001e900001167983 */ /* 0x000ea20000300a00 */
[----:B------:R-:W2:Y:S11]  /*3fad0*/  LDL.LU.64 R20, [R1+0x1e88] ;  /* 0x001e880001147983 */ /* 0x000eb60000300a00 */
[----:B------:R-:W-:Y:S09]  /*3fae0*/  @!UPT UIADD3 URZ, URZ, URZ, URZ ;  /* 0x0000003f3f3ff290 */ /* 0x000ff2000fffe03f */
        /* <DEDUP_REMOVED lines=21> */
[-C--:B---3--:R-:W-:Y:S11]  /*3fc40*/  HMMA.16816.F32.BF16 R4, R8, R26.reuse, R4 ;  /* 0x0000001a0804723c */ /* 0x088ff60000041804 */
[----:B------:R-:W-:Y:S11]  /*3fc50*/  @!UPT UIADD3 URZ, URZ, URZ, URZ ;  /* 0x0000003f3f3ff290 */ /* 0x000ff6000fffe03f */
[----:B------:R-:W-:Y:S01]  /*3fc60*/  @!UPT UIADD3 URZ, URZ, URZ, URZ ;  /* 0x0000003f3f3ff290 */ /* 0x000fe2000fffe03f */
[----:B------:R-:W-:Y:S01]  /*3fc70*/  STL.64 [R1+0xa0], R4 ;  /* 0x0000a00401007387 */ /* 0x000fe20000100a00 */
[----:B------:R-:W-:Y:S03]  /*3fc80*/  STL.64 [R1+0xa8], R6 ;  /* 0x0000a80601007387 */ /* 0x000fe60000100a00 */
[----:B--2---:R-:W0:Y:S01]  /*3fc90*/  LDSM.16.MT88.4 R4, [R22+0x3a000] ;  /* 0x03a000001604783b */ /* 0x004e220000004200 */
[----:B-----5:R-:W-:Y:S07]  /*3fca0*/  HMMA.16816.F32.BF16 R8, R16, R26, R12 ;  /* 0x0000001a1008723c */ /* 0x020fee000004180c */
[----:B0-----:R-:W-:Y:S01]  /*3fcb0*/  IMAD.MOV.U32 R15, RZ, RZ, R4 ;  /* 0x000000ffff0f7224 */ /* 0x001fe200078e0004 */
[----:B------:R-:W-:-:S02]  /*3fcc0*/  MOV R14, R5 ;  /* 0x00000005000e7202 */ /* 0x000fc40000000f00 */
[----:B------:R-:W-:Y:S01]  /*3fcd0*/  MOV R13, R6 ;  /* 0x00000006000d7202 */ /* 0x000fe20000000f00 */
[----:B------:R-:W-:Y:S02]  /*3fce0*/  IMAD.MOV.U32 R12, RZ, RZ, R7 ;  /* 0x000000ffff0c7224 */ /* 0x000fe400078e0007 */
[----:B------:R-:W0:Y:S10]  /*3fcf0*/  LDSM.16.MT88.4 R4, [R22+0x3a080] ;  /* 0x03a080001604783b */ /* 0x000e340000004200 */
[----:B------:R-:W-:Y:S01]  /*3fd00*/  STL.64 [R1+0x50], R8 ;  /* 0x0000500801007387 */ /* 0x000fe20000100a00 */
[----:B------:R0:W-:Y:S02]  /*3fd10*/  STL.64 [R1+0x58], R10 ;  /* 0x0000580a01007387 */ /* 0x0001e40000100a00 */
        /* <DEDUP_REMOVED lines=27> */
[----:B------:R-:W-:Y:S04]  /*3fed0*/  LDSM.16.MT88.4 R16, [R23+0x3a180] ;  /* 0x03a180001710783b */ /* 0x000fe80000004200 */
[----:B------:R0:W-:Y:S01]  /*3fee0*/  STL.64 [R1+0x1e18], R6 ;  /* 0x001e180601007387 */ /* 0x0001e20000100a00 */
        /* <DEDUP_REMOVED lines=37> */
[----:B------:R-:W1:Y:S02]  /*40140*/  LDSM.16.MT88.4 R20, [R28+0x3a000] ;  /* 0x03a000001c14783b */ /* 0x000e640000004200 */
        /* <DEDUP_REMOVED lines=63> */
[----:B--2---:R-:W-:Y:S04]  /*40540*/  LDSM.16.M88.4 R4, [R7+0x40380] ;  /* 0x040380000704783b */ /* 0x004fe80000000200 */
[----:B0-----:R-:W1:Y:S01]  /*40550*/  LDL.LU R8, [R1+0x60] ;  /* 0x0000600001087983 */ /* 0x001e620000300800 */
[----:B------:R-:W1:Y:S02]  /*40560*/  LDL.LU R9, [R1+0x64] ;  /* 0x0000640001097983 */ /* 0x000e640000300800 */
[----:B---3--:R-:W1:Y:S02]  /*40570*/  LDL.LU R10, [R1+0x68] ;  /* 0x00006800010a7983 */ /* 0x008e640000300800 */
[----:B------:R-:W1:Y:S01]  /*40580*/  LDL.LU R11, [R1+0x6c] ;  /* 0x00006c00010b7983 */ /* 0x000e620000300800 */
[-C--:B----4-:R-:W-:Y:S01]  /*40590*/  HMMA.16816.F32.BF16 R12, R12, R26.reuse, R16 ;  /* 0x0000001a0c0c723c */ /* 0x090fe20000041810 */
[----:B------:R-:W2:Y:S01]  /*405a0*/  LDL.LU.64 R18, [R1+0x1da8] ;  /* 0x001da80001127983 */ /* 0x000ea20000300a00 */
[----:B------:R-:W2:Y:S11]  /*405b0*/  LDL.LU.64 R16, [R1+0x1da0] ;  /* 0x001da00001107983 */ /* 0x000eb60000300a00 */
[----:B------:R-:W-:Y:S10]  /*405c0*/  @!UPT UIADD3 URZ, URZ, URZ, URZ ;  /* 0x0000003f3f3ff290 */ /* 0x000ff4000fffe03f */
[----:B------:R-:W-:Y:S01]  /*405d0*/  STL.64 [R1+0xd0], R12 ;  /* 0x0000d00c01007387 */ /* 0x000fe20000100a00 */
[----:B------:R0:W-:Y:S01]  /*405e0*/  STL [R1+0xd8], R14 ;  /* 0x0000d80e01007387 */ /* 0x0001e20000100800 */
[----:B------:R-:W-:Y:S01]  /*405f0*/  MOV R25, R15 ;  /* 0x0000000f00197202 */ /* 0x000fe20000000f00 */
[----:B------:R-:W-:Y:S01]  /*40600*/  IMAD.MOV.U32 R15, RZ, RZ, R0 ;  /* 0x000000ffff0f7224 */ /* 0x000fe200078e0000 */
[----:B0-----:R-:W-:Y:S01]  /*40610*/  MOV R14, R2 ;  /* 0x00000002000e7202 */ /* 0x001fe20000000f00 */
[----:B------:R-:W-:Y:S01]  /*40620*/  IMAD.MOV.U32 R12, RZ, RZ, R29 ;  /* 0x000000ffff0c7224 */ /* 0x000fe200078e001d */
[----:B------:R-:W-:Y:S01]  /*40630*/  MOV R13, R3 ;  /* 0x00000003000d7202 */ /* 0x000fe20000000f00 */
[----:B------:R0:W-:Y:S04]  /*40640*/  STL [R1+0x1d00], R25 ;  /* 0x001d001901007387 */ /* 0x0001e80000100800 */
[----:B0-----:R-:W3:Y:S02]  /*40650*/  LDL R25, [R1+0xbfc] ;  /* 0x000bfc0001197983 */ /* 0x001ee40000100800 */
[-C--:B--2---:R-:W-:Y:S08]  /*40660*/  HMMA.16816.F32.BF16 R12, R16, R26.reuse, R12 ;  /* 0x0000001a100c723c */ /* 0x084ff0000004180c */
[----:B-1----:R-:W-:Y:S01]  /*40670*/  HMMA.16816.F32.BF16 R8, R20, R26, R8 ;  /* 0x0000001a1408723c */ /* 0x002fe20000041808 */
[----:B------:R-:W-:Y:S11]  /*40680*/  LDSM.16.MT88.4 R16, [R28+0x3a080] ;  /* 0x03a080001c10783b */ /* 0x000ff60000004200 */
[----:B------:R-:W-:Y:S04]  /*40690*/  @!UPT UIADD3 URZ, URZ, URZ, URZ ;  /* 0x0000003f3f3ff290 */ /* 0x000fe8000fffe03f */
[----:B------:R-:W-:-:S05]  /*406a0*/  MOV R0, R15 ;  /* 0x0000000f00007202 */ /* 0x000fca0000000f00 */
[----:B------:R0:W-:Y:S04]  /*406b0*/  STL [R1+0x1d7c], R0 ;  /* 0x001d7c0001007387 */ /* 0x0001e80000100800 */
[----:B0-----:R-:W2:Y:S01]  /*406c0*/  LDL R0, [R1+0x370] ;  /* 0x0003700001007983 */ /* 0x001ea20000100800 */
[----:B------:R-:W-:Y:S01]  /*406d0*/  IMAD.MOV.U32 R2, RZ, RZ, R14 ;  /* 0x000000ffff027224 */ /* 0x000fe200078e000e */
[----:B------:R-:W-:Y:S02]  /*406e0*/  MOV R3, R13 ;  /* 0x0000000d00037202 */ /* 0x000fe40000000f00 */
[----:B------:R-:W-:Y:S02]  /*406f0*/  MOV R24, R12 ;  /* 0x0000000c00187202 */ /* 0x000fe40000000f00 */
[----:B------:R-:W-:Y:S01]  /*40700*/  MOV R29, R11 ;  /* 0x0000000b001d7202 */ /* 0x000fe20000000f00 */
[----:B------:R-:W0:Y:S04]  /*40710*/  LDSM.16.MT88.4 R12, [R28+0x3a100] ;  /* 0x03a100001c0c783b */ /* 0x000e280000004200 */
[----:B------:R-:W-:Y:S01]  /*40720*/  STL [R1+0x1d78], R2 ;  /* 0x001d780201007387 */ /* 0x000fe20000100800 */
[----:B------:R-:W-:Y:S02]  /*40730*/  STL [R1+0x1d74], R3 ;  /* 0x001d740301007387 */ /* 0x000fe40000100800 */
[----:B------:R-:W-:Y:S02]  /*40740*/  STL [R1+0x1d04], R24 ;  /* 0x001d041801007387 */ /* 0x000fe40000100800 */
[----:B------:R-:W-:Y:S01]  /*40750*/  STL.64 [R1+0x90], R8 ;  /* 0x0000900801007387 */ /* 0x000fe20000100a00 */
[----:B------:R-:W-:Y:S02]  /*40760*/  STL [R1+0x98], R10 ;  /* 0x0000980a01007387 */ /* 0x000fe40000100800 */
[----:B------:R-:W1:Y:S04]  /*40770*/  LDSM.16.MT88.4 R8, [R28+0x3a180] ;  /* 0x03a180001c08783b */ /* 0x000e680000004200 */
[----:B------:R-:W-:Y:S01]  /*40780*/  STL [R1+0x1c68], R29 ;  /* 0x001c681d01007387 */ /* 0x000fe20000100800 */
[----:B0-----:R-:W-:Y:S01]  /*40790*/  STL.64 [R1+0x1d98], R14 ;  /* 0x001d980e01007387 */ /* 0x001fe20000100a00 */
[----:B------:R-:W-:Y:S03]  /*407a0*/  STL.64 [R1+0x1d90], R12 ;  /* 0x001d900c01007387 */ /* 0x000fe60000100a00 */
[----:B-1----:R-:W-:Y:S01]  /*407b0*/  STL.64 [R1+0x1d88], R10 ;  /* 0x001d880a01007387 */ /* 0x002fe20000100a00 */
[----:B------:R-:W-:Y:S03]  /*407c0*/  STL.64 [R1+0x1d80], R8 ;  /* 0x001d800801007387 */ /* 0x000fe60000100a00 */
[----:B--2---:R-:W0:Y:S04]  /*407d0*/  LDSM.16.MT88.4 R20, [R0+0x3c000] ;  /* 0x03c000000014783b */ /* 0x004e280000004200 */
[----:B------:R-:W1:Y:S04]  /*407e0*/  LDSM.16.MT88.4 R8, [R0+0x3c080] ;  /* 0x03c080000008783b */ /* 0x000e680000004200 */
[----:B0-----:R-:W-:Y:S01]  /*407f0*/  STL.64 [R1+0x30], R20 ;  /* 0x0000301401007387 */ /* 0x001fe20000100a00 */
[----:B------:R-:W-:Y:S02]  /*40800*/  STL [R1+0x38], R22 ;  /* 0x0000381601007387 */ /* 0x000fe40000100800 */
[----:B------:R-:W2:Y:S02]  /*40810*/  LDL.LU R12, [R1+0x150] ;  /* 0x00015000010c7983 */ /* 0x000ea40000300800 */
[----:B------:R-:W2:Y:S01]  /*40820*/  LDL.LU R13, [R1+0x154] ;  /* 0x00015400010d7983 */ /* 0x000ea20000300800 */
[----:B------:R-:W2:Y:S01]  /*40830*/  LDL.LU R14, [R1+0x158] ;  /* 0x00015800010e7983 */ /* 0x000ea20000300800 */
[----:B------:R-:W2:Y:S02]  /*40840*/  LDL.LU R15, [R1+0x15c] ;  /* 0x00015c00010f7983 */ /* 0x000ea40000300800 */
[----:B------:R-:W-:Y:S02]  /*40850*/  STL [R1+0x1c28], R6 ;  /* 0x001c280601007387 */ /* 0x000fe40000100800 */
[----:B------:R0:W-:Y:S02]  /*40860*/  STL [R1+0x1c10], R7 ;  /* 0x001c100701007387 */ /* 0x0001e40000100800 */
[----:B0-----:R-:W4:Y:S01]  /*40870*/  LDL R7, [R1+0xbf8] ;  /* 0x000bf80001077983 */ /* 0x001f220000100800 */
[----:B------:R-:W-:-:S02]  /*40880*/  IMAD.MOV.U32 R29, RZ, RZ, R23 ;  /* 0x000000ffff1d7224 */ /* 0x000fc400078e0017 */
[----:B------:R-:W0:Y:S01]  /*40890*/  LDSM.16.MT88.4 R20, [R0+0x3c100] ;  /* 0x03c100000014783b */ /* 0x000e220000004200 */
[----:B-1----:R-:W-:Y:S02]  /*408a0*/  MOV R6, R9 ;  /* 0x0000000900067202 */ /* 0x002fe40000000f00 */
[----:B0-----:R-:W-:Y:S01]  /*408b0*/  MOV R9, R22 ;  /* 0x0000001600097202 */ /* 0x001fe20000000f00 */
[----:B----4-:R0:W-:Y:S01]  /*408c0*/  STL [R1+0x1d70], R7 ;  /* 0x001d700701007387 */ /* 0x0101e20000100800 */
[----:B------:R1:W-:Y:S01]  /*408d0*/  STL.64 [R1+0x1d68], R4 ;  /* 0x001d680401007387 */ /* 0x0003e20000100a00 */
[----:B0-----:R-:W-:Y:S01]  /*408e0*/  MOV R7, R8 ;  /* 0x0000000800077202 */ /* 0x001fe20000000f00 */
[----:B------:R-:W-:Y:S02]  /*408f0*/  MOV R8, R23 ;  /* 0x0000001700087202 */ /* 0x000fe40000000f00 */
[----:B-1----:R-:W-:Y:S01]  /*40900*/  IMAD.MOV.U32 R5, RZ, RZ, R10 ;  /* 0x000000ffff057224 */ /* 0x002fe200078e000a */
[----:B------:R-:W-:Y:S01]  /*40910*/  MOV R4, R11 ;  /* 0x0000000b00047202 */ /* 0x000fe20000000f00 */
[----:B------:R-:W-:-:S02]  /*40920*/  MOV R11, R20 ;  /* 0x00000014000b7202 */ /* 0x000fc40000000f00 */
[----:B------:R-:W-:Y:S02]  /*40930*/  IMAD.MOV.U32 R10, RZ, RZ, R21 ;  /* 0x000000ffff0a7224 */ /* 0x000fe400078e0015 */
[----:B------:R-:W0:Y:S02]  /*40940*/  LDSM.16.MT88.4 R20, [R0+0x3c180] ;  /* 0x03c180000014783b */ /* 0x000e240000004200 */
[----:B0-----:R-:W-:Y:S01]  /*40950*/  IMAD.MOV.U32 R0, RZ, RZ, R20 ;  /* 0x000000ffff007224 */ /* 0x001fe200078e0014 */
[----:B------:R-:W-:Y:S02]  /*40960*/  MOV R2, R21 ;  /* 0x0000001500027202 */ /* 0x000fe40000000f00 */
[----:B------:R-:W-:Y:S01]  /*40970*/  MOV R3, R22 ;  /* 0x0000001600037202 */ /* 0x000fe20000000f00 */
[----:B------:R-:W-:Y:S02]  /*40980*/  IMAD.MOV.U32 R24, RZ, RZ, R23 ;  /* 0x000000ffff187224 */ /* 0x000fe400078e0017 */
[----:B---3--:R-:W0:Y:S01]  /*40990*/  LDSM.16.MT88.4 R20, [R25+0x3c000] ;  /* 0x03c000001914783b */ /* 0x008e220000004200 */
[----:B--2---:R-:W-:Y:S03]  /*409a0*/  HMMA.16816.F32.BF16 R16, R16, R26, R12 ;  /* 0x0000001a1010723c */ /* 0x004fe6000004180c */
        /* <DEDUP_REMOVED lines=9> */
[----:B------:R-:W-:Y:S01]  /*40a40*/  MOV R22, R5 ;  /* 0x0000000500167202 */ /* 0x000fe20000000f00 */
[----:B------:R-:W2:Y:S01]  /*40a50*/  LDL.LU R4, [R1+0x100] ;  /* 0x0001000001047983 */ /* 0x000ea20000300800 */
[----:B-1----:R-:W-:-:S02]  /*40a60*/  IMAD.MOV.U32 R21, RZ, RZ, R6 ;  /* 0x000000ffff157224 */ /* 0x002fc400078e0006 */
[----:B------:R-:W2:Y:S01]  /*40a70*/  LDL.LU R5, [R1+0x104] ;  /* 0x0001040001057983 */ /* 0x000ea20000300800 */
[----:B------:R-:W-:Y:S01]  /*40a80*/  MOV R20, R7 ;  /* 0x0000000700147202 */ /* 0x000fe20000000f00 */
[----:B------:R-:W2:Y:S01]  /*40a90*/  LDL.LU R6, [R1+0x108] ;  /* 0x0001080001067983 */ /* 0x000ea20000300800 */
[----:B------:R-:W2:Y:S02]  /*40aa0*/  LDL.LU R7, [R1+0x10c] ;  /* 0x00010c0001077983 */ /* 0x000ea40000300800 */
[----:B------:R-:W3:Y:S02]  /*40ab0*/  LDL.LU R8, [R1+0x130] ;  /* 0x0001300001087983 */ /* 0x000ee40000300800 */
[----:B------:R-:W3:Y:S01]  /*40ac0*/  LDL.LU R9, [R1+0x134] ;  /* 0x0001340001097983 */ /* 0x000ee20000300800 */
[----:B------:R-:W3:Y:S01]  /*40ad0*/  LDL.LU R10, [R1+0x138] ;  /* 0x00013800010a7983 */ /* 0x000ee20000300800 */
[----:B------:R-:W3:Y:S02]  /*40ae0*/  LDL.LU R11, [R1+0x13c] ;  /* 0x00013c00010b7983 */ /* 0x000ee40000300800 */
[----:B------:R-:W-:Y:S02]  /*40af0*/  STL.64 [R1+0x1d50], R22 ;  /* 0x001d501601007387 */ /* 0x000fe40000100a00 */
[----:B------:R0:W-:Y:S02]  /*40b00*/  STL.64 [R1+0x1d48], R20 ;  /* 0x001d481401007387 */ /* 0x0001e40000100a00 */
[----:B0-----:R-:W4:Y:S01]  /*40b10*/  LDL.LU R20, [R1+0x30] ;  /* 0x0000300001147983 */ /* 0x001f220000300800 */
[----:B------:R-:W4:Y:S02]  /*40b20*/  LDL.LU R21, [R1+0x34] ;  /* 0x0000340001157983 */ /* 0x000f240000300800 */
[----:B------:R-:W4:Y:S02]  /*40b30*/  LDL.LU R22, [R1+0x38] ;  /* 0x0000380001167983 */ /* 0x000f240000300800 */
[----:B------:R-:W3:Y:S01]  /*40b40*/  LDL.LU.64 R14, [R1+0x1d98] ;  /* 0x001d9800010e7983 */ /* 0x000ee20000300a00 */
[----:B------:R-:W3:Y:S01]  /*40b50*/  LDL.LU.64 R12, [R1+0x1d90] ;  /* 0x001d9000010c7983 */ /* 0x000ee20000300a00 */
[----:B------:R0:W-:Y:S02]  /*40b60*/  STL.64 [R1+0x70], R16 ;  /* 0x0000701001007387 */ /* 0x0001e40000100a00 */
[----:B------:R1:W-:Y:S02]  /*40b70*/  STL [R1+0x78], R18 ;  /* 0x0000781201007387 */ /* 0x0003e40000100800 */
[----:B------:R-:W-:Y:S01]  /*40b80*/  IMAD.MOV.U32 R23, RZ, RZ, R29 ;  /* 0x000000ffff177224 */ /* 0x000fe200078e001d */
[----:B------:R-:W-:Y:S01]  /*40b90*/  MOV R29, R19 ;  /* 0x00000013001d7202 */ /* 0x000fe20000000f00 */
[----:B0-----:R-:W5:Y:S01]  /*40ba0*/  LDL.LU R16, [R1+0x40] ;  /* 0x0000400001107983 */ /* 0x001f620000300800 */
[----:B------:R-:W5:Y:S02]  /*40bb0*/  LDL.LU R17, [R1+0x44] ;  /* 0x0000440001117983 */ /* 0x000f640000300800 */
[----:B-1----:R-:W2:Y:S02]  /*40bc0*/  LDL.LU R18, [R1+0x48] ;  /* 0x0000480001127983 */ /* 0x002ea40000300800 */
[----:B------:R-:W2:Y:S02]  /*40bd0*/  LDL.LU R19, [R1+0x4c] ;  /* 0x00004c0001137983 */ /* 0x000ea40000300800 */
[----:B--2---:R-:W-:Y:S01]  /*40be0*/  STL.64 [R1+0x1d20], R18 ;  /* 0x001d201201007387 */ /* 0x004fe20000100a00 */
[----:B-----5:R0:W-:Y:S03]  /*40bf0*/  STL.64 [R1+0x1d18], R16 ;  /* 0x001d181001007387 */ /* 0x0201e60000100a00 */
[----:B0-----:R-:W2:Y:S01]  /*40c00*/  LDL.LU R16, [R1+0xa0] ;  /* 0x0000a00001107983 */ /* 0x001ea20000300800 */
[----:B------:R-:W2:Y:S02]  /*40c10*/  LDL.LU R17, [R1+0xa4] ;  /* 0x0000a40001117983 */ /* 0x000ea40000300800 */
[----:B------:R-:W5:Y:S02]  /*40c20*/  LDL.LU R18, [R1+0xa8] ;  /* 0x0000a80001127983 */ /* 0x000f640000300800 */
[----:B------:R-:W5:Y:S02]  /*40c30*/  LDL.LU R19, [R1+0xac] ;  /* 0x0000ac0001137983 */ /* 0x000f640000300800 */
[----:B-----5:R-:W-:Y:S01]  /*40c40*/  STL.64 [R1+0x1d40], R18 ;  /* 0x001d401201007387 */ /* 0x020fe20000100a00 */
[----:B--2---:R0:W-:Y:S03]  /*40c50*/  STL.64 [R1+0x1d38], R16 ;  /* 0x001d381001007387 */ /* 0x0041e60000100a00 */
[----:B0-----:R-:W2:Y:S01]  /*40c60*/  LDL.LU R16, [R1+0xc0] ;  /* 0x0000c00001107983 */ /* 0x001ea20000300800 */
[----:B------:R-:W2:Y:S02]  /*40c70*/  LDL.LU R17, [R1+0xc4] ;  /* 0x0000c40001117983 */ /* 0x000ea40000300800 */
[----:B------:R-:W5:Y:S02]  /*40c80*/  LDL.LU R18, [R1+0xc8] ;  /* 0x0000c80001127983 */ /* 0x000f640000300800 */
[----:B------:R-:W5:Y:S01]  /*40c90*/  LDL.LU R19, [R1+0xcc] ;  /* 0x0000cc0001137983 */ /* 0x000f620000300800 */
[----:B---3--:R-:W-:Y:S01]  /*40ca0*/  HMMA.16816.F32.BF16 R12, R12, R26, R8 ;  /* 0x0000001a0c0c723c */ /* 0x008fe20000041808 */
[----:B-----5:R-:W-:Y:S01]  /*40cb0*/  STL.64 [R1+0x1d60], R18 ;  /* 0x001d601201007387 */ /* 0x020fe20000100a00 */
[----:B--2---:R0:W-:Y:S03]  /*40cc0*/  STL.64 [R1+0x1d58], R16 ;  /* 0x001d581001007387 */ /* 0x0041e60000100a00 */
[----:B0-----:R-:W4:Y:S01]  /*40cd0*/  LDL.LU R16, [R1+0xe0] ;  /* 0x0000e00001107983 */ /* 0x001f220000300800 */
[----:B------:R-:W4:Y:S02]  /*40ce0*/  LDL.LU R17, [R1+0xe4] ;  /* 0x0000e40001117983 */ /* 0x000f240000300800 */
[----:B------:R-:W4:Y:S02]  /*40cf0*/  LDL.LU R18, [R1+0xe8] ;  /* 0x0000e80001127983 */ /* 0x000f240000300800 */
[----:B------:R-:W4:Y:S01]  /*40d00*/  LDL.LU R19, [R1+0xec] ;  /* 0x0000ec0001137983 */ /* 0x000f220000300800 */
[----:B------:R-:W2:Y:S01]  /*40d10*/  LDL.LU.64 R10, [R1+0x1d88] ;  /* 0x001d8800010a7983 */ /* 0x000ea20000300a00 */
[----:B------:R-:W2:Y:S11]  /*40d20*/  LDL.LU.64 R8, [R1+0x1d80] ;  /* 0x001d800001087983 */ /* 0x000eb60000300a00 */
[----:B------:R0:W-:Y:S02]  /*40d30*/  STL.64 [R1+0x170], R12 ;  /* 0x0001700c01007387 */ /* 0x0001e40000100a00 */
[----:B------:R1:W-:Y:S01]  /*40d40*/  STL.64 [R1+0x178], R14 ;  /* 0x0001780e01007387 */ /* 0x0003e20000100a00 */
[----:B0-----:R-:W-:Y:S01]  /*40d50*/  MOV R12, R0 ;  /* 0x00000000000c7202 */ /* 0x001fe20000000f00 */
[----:B------:R-:W-:Y:S01]  /*40d60*/  IMAD.MOV.U32 R13, RZ, RZ, R2 ;  /* 0x000000ffff0d7224 */ /* 0x000fe200078e0002 */
[----:B------:R-:W3:Y:S01]  /*40d70*/  LDL.LU R0, [R1+0x1d7c] ;  /* 0x001d7c0001007983 */ /* 0x000ee20000300800 */
[----:B------:R-:W5:Y:S01]  /*40d80*/  LDL.LU R2, [R1+0x1d78] ;  /* 0x001d780001027983 */ /* 0x000f620000300800 */
[----:B-1----:R-:W-:-:S02]  /*40d90*/  MOV R14, R3 ;  /* 0x00000003000e7202 */ /* 0x002fc40000000f00 */
[----:B------:R-:W3:Y:S01]  /*40da0*/  LDL.LU R3, [R1+0x1d74] ;  /* 0x001d740001037983 */ /* 0x000ee20000300800 */
[----:B--2---:R-:W-:Y:S03]  /*40db0*/  HMMA.16816.F32.BF16 R8, R8, R26, R4 ;  /* 0x0000001a0808723c */ /* 0x004fe60000041804 */
[----:B------:R-:W2:Y:S01]  /*40dc0*/  LDL.LU R7, [R1+0x1d70] ;  /* 0x001d700001077983 */ /* 0x000ea20000300800 */
        /* <DEDUP_REMOVED lines=10> */
[----:B------:R-:W4:Y:S11]  /*40e70*/  LDL.LU.64 R16, [R1+0x1d58] ;  /* 0x001d580001107983 */ /* 0x000f360000300a00 */
[----:B------:R-:W-:Y:S10]  /*40e80*/  @!UPT UIADD3 URZ, URZ, URZ, URZ ;  /* 0x0000003f3f3ff290 */ /* 0x000ff4000fffe03f */
[----:B------:R-:W-:Y:S01]  /*40e90*/  STL.64 [R1+0x100], R20 ;  /* 0x0001001401007387 */ /* 0x000fe20000100a00 */
[----:B------:R0:W-:Y:S02]  /*40ea0*/  STL [R1+0x108], R22 ;  /* 0x0001081601007387 */ /* 0x0001e40000100800 */
[----:B------:R-:W-:Y:S02]  /*40eb0*/  IMAD.MOV.U32 R6, RZ, RZ, R23 ;  /* 0x000000ffff067224 */ /* 0x000fe400078e0017 */
[----:B0-----:R-:W4:Y:S01]  /*40ec0*/  LDL.LU.64 R22, [R1+0x1d50] ;  /* 0x001d500001167983 */ /* 0x001f220000300a00 */
[----:B------:R-:W4:Y:S02]  /*40ed0*/  LDL.LU.64 R20, [R1+0x1d48] ;  /* 0x001d480001147983 */ /* 0x000f240000300a00 */
        /* <DEDUP_REMOVED lines=9> */
[----:B----4-:R-:W-:Y:S01]  /*40f70*/  HMMA.16816.F32.BF16 R20, R20, R4, R16 ;  /* 0x000000041414723c */ /* 0x010fe20000041810 */
[----:B------:R-:W4:Y:S01]  /*40f80*/  LDL.LU.64 R18, [R1+0x1d20] ;  /* 0x001d200001127983 */ /* 0x000f220000300a00 */
[----:B------:R-:W4:Y:S11]  /*40f90*/  LDL.LU.64 R16, [R1+0x1d18] ;  /* 0x001d180001107983 */ /* 0x000f360000300a00 */
[----:B------:R-:W-:Y:S10]  /*40fa0*/  @!UPT UIADD3 URZ, URZ, URZ, URZ ;  /* 0x0000003f3f3ff290 */ /* 0x000ff4000fffe03f */
[----:B------:R-:W-:Y:S01]  /*40fb0*/  STL.64 [R1+0xa0], R20 ;  /* 0x0000a01401007387 */ /* 0x000fe20000100a00 */
[----:B------:R0:W-:Y:S01]  /*40fc0*/  STL [R1+0xa8], R22 ;  /* 0x0000a81601007387 */ /* 0x0001e20000100800 */
[----:B------:R-:W-:Y:S02]  /*40fd0*/  MOV R6, R23 ;  /* 0x0000001700067202 */ /* 0x000fe40000000f00 */
[----:B0-----:R-:W4:Y:S01]  /*40fe0*/  LDL.LU.64 R22, [R1+0x1d10] ;  /* 0x001d100001167983 */ /* 0x001f220000300a00 */
[----:B------:R-:W4:Y:S01]  /*40ff0*/  LDL.LU.64 R20, [R1+0x1d08] ;  /* 0x001d080001147983 */ /* 0x000f220000300a00 */
[----:B------:R-:W-:-:S07]  /*41000*/  MOV R15, R24 ;  /* 0x00000018000f7202 */ /* 0x000fce0000000f00 */
[-C--:B--2---:R-:W-:Y:S01]  /*41010*/  HMMA.16816.F32.BF16 R12, R12, R4.reuse, R8 ;  /* 0x000000040c0c723c */ /* 0x084fe20000041808 */
[----:B------:R0:W-:Y:S07]  /*41020*/  STL [R1+0x1c30], R6 ;  /* 0x001c300601007387 */ /* 0x0001ee0000100800 */
[----:B----4-:R-:W-:Y:S11]  /*41030*/  HMMA.16816.F32.BF16 R8, R20, R4, R16 ;  /* 0x000000041408723c */ /* 0x010ff60000041810 */
[----:B------:R-:W-:Y:S11]  /*41040*/  @!UPT UIADD3 URZ, URZ, URZ, URZ ;  /* 0x0000003f3f3ff290 */ /* 0x000ff6000fffe03f */
[----:B------:R-:W-:Y:S01]  /*41050*/  @!UPT UIADD3 URZ, URZ, URZ, URZ ;  /* 0x0000003f3f3ff290 */ /* 0x000fe2000fffe03f */
[----:B------:R-:W-:Y:S01]  /*41060*/  STL.64 [R1+0x60], R8 ;  /* 0x0000600801007387 */ /* 0x000fe20000100a00 */
[----:B------:R-:W-:Y:S02]  /*41070*/  STL.64 [R1+0x80], R12 ;  /* 0x0000800c01007387 */ /* 0x000fe40000100a00 */
[----:B------:R-:W-:Y:S02]  /*41080*/  STL.64 [R1+0x88], R14 ;  /* 0x0000880e01007387 */ /* 0x000fe40000100a00 */
[----:B------:R-:W-:Y:S01]  /*41090*/  STL [R1+0x68], R10 ;  /* 0x0000680a01007387 */ /* 0x000fe20000100800 */
[----:B0-----:R-:W-:Y:S02]  /*410a0*/  MOV R6, R11 ;  /* 0x0000000b00067202 */ /* 0x001fe40000000f00 */
[----:B------:R-:W0:Y:S02]  /*410b0*/  LDSM.16.MT88.4 R8, [R25+0x3c080] ;  /* 0x03c080001908783b */ /* 0x000e240000004200 */
        /* <DEDUP_REMOVED lines=15> */
[----:B------:R1:W-:Y:S04]  /*411b0*/  STL [R1+0x1c34], R6 ;  /* 0x001c340601007387 */ /* 0x0003e80000100800 */
[----:B-1----:R-:W2:Y:S01]  /*411c0*/  LDL R6, [R1+0x370] ;  /* 0x0003700001067983 */ /* 0x002ea20000100800 */
        /* <DEDUP_REMOVED lines=16> */
[----:B0-----:R-:W4:Y:S01]  /*412d0*/  LDL.LU R12, [R1+0xf0] ;  /* 0x0000f000010c7983 */ /* 0x001f220000300800 */
[----:B------:R-:W4:Y:S02]  /*412e0*/  LDL.LU R13, [R1+0xf4] ;  /* 0x0000f400010d7983 */ /* 0x000f240000300800 */
[----:B------:R-:W2:Y:S02]  /*412f0*/  LDL.LU R14, [R1+0xf8] ;  /* 0x0000f800010e7983 */ /* 0x000ea40000300800 */
[----:B------:R-:W2:Y:S01]  /*41300*/  LDL.LU R15, [R1+0xfc] ;  /* 0x0000fc00010f7983 */ /* 0x000ea20000300800 */
[----:B------:R-:W-:-:S02]  /*41310*/  MOV R10, R27 ;  /* 0x0000001b000a7202 */ /* 0x000fc40000000f00 */
[----:B------:R-:W-:Y:S02]  /*41320*/  MOV R11, R26 ;  /* 0x0000001a000b7202 */ /* 0x000fe40000000f00 */
[----:B------:R-:W-:Y:S01]  /*41330*/  MOV R8, R24 ;  /* 0x0000001800087202 */ /* 0x000fe20000000f00 */
[----:B------:R-:W-:Y:S01]  /*41340*/  IMAD.MOV.U32 R9, RZ, RZ, R25 ;  /* 0x000000ffff097224 */ /* 0x000fe200078e0019 */
[----:B------:R-:W3:Y:S01]  /*41350*/  LDL.LU R24, [R1+0x1d04] ;  /* 0x001d040001187983 */ /* 0x000ee20000300800 */
[----:B------:R-:W3:Y:S02]  /*41360*/  LDL.LU R25, [R1+0x1d00] ;  /* 0x001d000001197983 */ /* 0x000ee40000300800 */
[----:B------:R0:W-:Y:S01]  /*41370*/  STL.64 [R1+0x1cc8], R10 ;  /* 0x001cc80a01007387 */ /* 0x0001e20000100a00 */
[----:B------:R1:W-:Y:S01]  /*41380*/  STL.64 [R1+0x1cc0], R8 ;  /* 0x001cc00801007387 */ /* 0x0003e20000100a00 */
[----:B0-----:R-:W-:Y:S01]  /*41390*/  MOV R10, R21 ;  /* 0x00000015000a7202 */ /* 0x001fe20000000f00 */
[----:B------:R-:W-:-:S02]  /*413a0*/  IMAD.MOV.U32 R11, RZ, RZ, R20 ;  /* 0x000000ffff0b7224 */ /* 0x000fc400078e0014 */
[----:B-1----:R-:W-:Y:S01]  /*413b0*/  IMAD.MOV.U32 R8, RZ, RZ, R23 ;  /* 0x000000ffff087224 */ /* 0x002fe200078e0017 */
[----:B------:R-:W-:Y:S02]  /*413c0*/  MOV R9, R22 ;  /* 0x0000001600097202 */ /* 0x000fe40000000f00 */
[----:B------:R-:W-:Y:S04]  /*413d0*/  LDSM.16.MT88.4 R20, [R28+0x3c000] ;  /* 0x03c000001c14783b */ /* 0x000fe80000004200 */
[----:B------:R-:W-:Y:S01]  /*413e0*/  STL.64 [R1+0x1ce8], R10 ;  /* 0x001ce80a01007387 */ /* 0x000fe20000100a00 */
[----:B------:R-:W-:Y:S03]  /*413f0*/  STL.64 [R1+0x1ce0], R8 ;  /* 0x001ce00801007387 */ /* 0x000fe60000100a00 */
[----:B--2---:R-:W-:Y:S01]  /*41400*/  STL.64 [R1+0x1c98], R14 ;  /* 0x001c980e01007387 */ /* 0x004fe20000100a00 */
[----:B----4-:R0:W-:Y:S03]  /*41410*/  STL.64 [R1+0x1c90], R12 ;  /* 0x001c900c01007387 */ /* 0x0101e60000100a00 */
        /* <DEDUP_REMOVED lines=16> */
[----:B------:R-:W-:-:S02]  /*41520*/  MOV R8, R19 ;  /* 0x0000001300087202 */ /* 0x000fc40000000f00 */
[----:B------:R-:W-:Y:S01]  /*41530*/  MOV R9, R18 ;  /* 0x0000001200097202 */ /* 0x000fe20000000f00 */
[----:B------:R-:W-:Y:S01]  /*41540*/  IMAD.MOV.U32 R10, RZ, RZ, R17 ;  /* 0x000000ffff0a7224 */ /* 0x000fe200078e0011 */
        /* <DEDUP_REMOVED lines=13> */
[----:B------:R-:W-:Y:S01]  /*41620*/  STL.64 [R1+0x1c50], R22 ;  /* 0x001c501601007387 */ /* 0x000fe20000100a00 */
[----:B------:R-:W-:Y:S01]  /*41630*/  STL.64 [R1+0x1c48], R20 ;  /* 0x001c481401007387 */ /* 0x000fe20000100a00 */
[-C--:B--2---:R-:W-:Y:S03]  /*41640*/  HMMA.16816.F32.BF16 R8, R8, R4.reuse, R12 ;  /* 0x000000040808723c */ /* 0x084fe6000004180c */
[----:B------:R-:W2:Y:S01]  /*41650*/  LDL.LU.64 R14, [R1+0x1cf8] ;  /* 0x001cf800010e7983 */ /* 0x000ea20000300a00 */
[----:B------:R-:W2:Y:S11]  /*41660*/  LDL.LU.64 R12, [R1+0x1cf0] ;  /* 0x001cf000010c7983 */ /* 0x000eb60000300a00 */
[----:B------:R-:W-:Y:S08]  /*41670*/  @!UPT UIADD3 URZ, URZ, URZ, URZ ;  /* 0x0000003f3f3ff290 */ /* 0x000ff0000fffe03f */
[----:B------:R-:W-:Y:S01]  /*41680*/  STL.64 [R1+0x50], R8 ;  /* 0x0000500801007387 */ /* 0x000fe20000100a00 */
[----:B------:R0:W-:Y:S03]  /*41690*/  STL.64 [R1+0x58], R10 ;  /* 0x0000580a01007387 */ /* 0x0001e60000100a00 */
[----:B0-----:R-:W2:Y:S01]  /*416a0*/  LDL.LU.64 R10, [R1+0x1ce8] ;  /* 0x001ce800010a7983 */ /* 0x001ea20000300a00 */
[----:B------:R-:W2:Y:S01]  /*416b0*/  LDL.LU.64 R8, [R1+0x1ce0] ;  /* 0x001ce00001087983 */ /* 0x000ea20000300a00 */
[----:B-----5:R-:W-:Y:S01]  /*416c0*/  MOV R22, R2 ;  /* 0x0000000200167202 */ /* 0x020fe20000000f00 */
[----:B---3--:R-:W-:Y:S01]  /*416d0*/  IMAD.MOV.U32 R23, RZ, RZ, R0 ;  /* 0x000000ffff177224 */ /* 0x008fe200078e0000 */
[----:B------:R-:W-:Y:S01]  /*416e0*/  MOV R21, R3 ;  /* 0x0000000300157202 */ /* 0x000fe20000000f00 */
        /* <DEDUP_REMOVED lines=12> */
[----:B------:R-:W-:Y:S01]  /*417b0*/  STL [R1+0x1c38], R7 ;  /* 0x001c380701007387 */ /* 0x000fe20000100800 */
        /* <DEDUP_REMOVED lines=15> */
[----:B------:R-:W2:Y:S01]  /*418b0*/  LDL.LU.64 R8, [R1+0x1c80] ;  /* 0x001c800001087983 */ /* 0x000ea20000300a00 */
[----:B------:R-:W-:Y:S01]  /*418c0*/  MOV R19, R25 ;  /* 0x0000001900137202 */ /* 0x000fe20000000f00 */
        /* <DEDUP_REMOVED lines=11> */
[----:B----4-:R-:W-:Y:S03]  /*41980*/  HMMA.16816.F32.BF16 R12, R12, R4, R16 ;  /* 0x000000040c0c723c */ /* 0x010fe60000041810 */
[----:B------:R-:W4:Y:S01]  /*41990*/  LDL.LU.64 R18, [R1+0x1c60] ;  /* 0x001c600001127983 */ /* 0x000f220000300a00 */
[----:B------:R-:W4:Y:S02]  /*419a0*/  LDL.LU.64 R16, [R1+0x1c58] ;  /* 0x001c580001107983 */ /* 0x000f240000300a00 */
[----:B------:R-:W-:-:S02]  /*419b0*/  IMAD.MOV.U32 R20, RZ, RZ, R24 ;  /* 0x000000ffff147224 */ /* 0x000fc400078e0018 */
[----:B------:R-:W2:Y:S11]  /*419c0*/  LDSM.16.MT88.4 R24, [R28+0x3c080] ;  /* 0x03c080001c18783b */ /* 0x000eb60000004200 */
[----:B------:R-:W-:Y:S04]  /*419d0*/  @!UPT UIADD3 URZ, URZ, URZ, URZ ;  /* 0x0000003f3f3ff290 */ /* 0x000fe8000fffe03f */
[----:B------:R0:W-:Y:S01]  /*419e0*/  STL.64 [R1+0x120], R12 ;  /* 0x0001200c01007387 */ /* 0x0001e20000100a00 */
[----:B------:R1:W-:Y:S03]  /*419f0*/  STL.64 [R1+0x128], R14 ;  /* 0x0001280e01007387 */ /* 0x0003e60000100a00 */
[----:B0-----:R-:W5:Y:S01]  /*41a00*/  LDL.LU R12, [R1+0x90] ;  /* 0x00009000010c7983 */ /* 0x001f620000300800 */
[----:B------:R-:W5:Y:S02]  /*41a10*/  LDL.LU R13, [R1+0x94] ;  /* 0x00009400010d7983 */ /* 0x000f640000300800 */
[----:B-1----:R-:W5:Y:S01]  /*41a20*/  LDL.LU R14, [R1+0x98] ;  /* 0x00009800010e7983 */ /* 0x002f620000300800 */
[----:B----4-:R-:W-:Y:S01]  /*41a30*/  HMMA.16816.F32.BF16 R16, R16, R4, R20 ;  /* 0x000000041010723c */ /* 0x010fe20000041814 */
[----:B------:R-:W5:Y:S01]  /*41a40*/  LDL.LU.64 R22, [R1+0x1c50] ;  /* 0x001c500001167983 */ /* 0x000f620000300a00 */
[----:B------:R-:W5:Y:S02]  /*41a50*/  LDL.LU.64 R20, [R1+0x1c48] ;  /* 0x001c480001147983 */ /* 0x000f640000300a00 */
[----:B---3--:R-:W-:-:S04]  /*41a60*/  IMAD.MOV.U32 R15, RZ, RZ, R29 ;  /* 0x000000ffff0f7224 */ /* 0x008fc800078e001d */
[-C--:B--2---:R-:W-:Y:S11]  /*41a70*/  HMMA.16816.F32.BF16 R8, R24, R4.reuse, R8 ;  /* 0x000000041808723c */ /* 0x084ff60000041808 */
[----:B------:R-:W-:Y:S04]  /*41a80*/  @!UPT UIADD3 URZ, URZ, URZ, URZ ;  /* 0x0000003f3f3ff290 */ /* 0x000fe8000fffe03f */
[----:B------:R-:W-:Y:S01]  /*41a90*/  STL.64 [R1+0x110], R16 ;  /* 0x0001101001007387 */ /* 0x000fe20000100a00 */
[----:B------:R-:W-:Y:S02]  /*41aa0*/  STL.64 [R1+0x118], R18 ;  /* 0x0001181201007387 */ /* 0x000fe40000100a00 */
[----:B------:R-:W-:Y:S05]  /*41ab0*/  LDSM.16.MT88.4 R16, [R6+0x3e000] ;  /* 0x03e000000610783b */ /* 0x000fea0000004200 */
[----:B------:R-:W-:Y:S01]  /*41ac0*/  STL.64 [R1+0xd0], R8 ;  /* 0x0000d00801007387 */ /* 0x000fe20000100a00 */
[----:B------:R-:W-:Y:S01]  /*41ad0*/  MOV R29, R11 ;  /* 0x0000000b001d7202 */ /* 0x000fe20000000f00 */
[----:B-----5:R-:W-:Y:S11]  /*41ae0*/  HMMA.16816.F32.BF16 R12, R20, R4, R12 ;  /* 0x00000004140c723c */ /* 0x020ff6000004180c */
[----:B------:R-:W-:Y:S11]  /*41af0*/  @!UPT UIADD3 URZ, URZ, URZ, URZ ;  /* 0x0000003f3f3ff290 */ /* 0x000ff6000fffe03f */
[----:B------:R-:W-:Y:S01]  /*41b00*/  @!UPT UIADD3 URZ, URZ, URZ, URZ ;  /* 0x0000003f3f3ff290 */ /* 0x000fe2000fffe03f */
[----:B------:R-:W-:Y:S01]  /*41b10*/  STL.64 [R1+0xf0], R12 ;  /* 0x0000f00c01007387 */ /* 0x000fe20000100a00 */
[----:B------:R-:W-:Y:S02]  /*41b20*/  STL.64 [R1+0xf8], R14 ;  /* 0x0000f80e01007387 */ /* 0x000fe40000100a00 */
[----:B------:R-:W-:Y:S02]  /*41b30*/  STL [R1+0xd8], R10 ;  /* 0x0000d80a01007387 */ /* 0x000fe40000100800 */
[----:B------:R0:W-:Y:S01]  /*41b40*/  STL [R1+0x1b68], R29 ;  /* 0x001b681d01007387 */ /* 0x0001e20000100800 */
[----:B------:R-:W1:Y:S04]  /*41b50*/  LDSM.16.MT88.4 R12, [R28+0x3c180] ;  /* 0x03c180001c0c783b */ /* 0x000e680000004200 */
[----:B------:R-:W-:Y:S04]  /*41b60*/  LDSM.16.MT88.4 R8, [R28+0x3c100] ;  /* 0x03c100001c08783b */ /* 0x000fe80000004200 */
[----:B0-----:R-:W2:Y:S04]  /*41b70*/  LDL R29, [R1+0xbfc] ;  /* 0x000bfc00011d7983 */ /* 0x001ea80000100800 */
[----:B-1----:R0:W-:Y:S01]  /*41b80*/  STL.64 [R1+0x1c20], R14 ;  /* 0x001c200e01007387 */ /* 0x0021e20000100a00 */
[----:B------:R1:W-:Y:S01]  /*41b90*/  STL.64 [R1+0x1c18], R12 ;  /* 0x001c180c01007387 */ /* 0x0003e20000100a00 */
[----:B0-----:R-:W-:Y:S01]  /*41ba0*/  MOV R15, R16 ;  /* 0x00000010000f7202 */ /* 0x001fe20000000f00 */
[----:B------:R-:W-:Y:S01]  /*41bb0*/  IMAD.MOV.U32 R14, RZ, RZ, R17 ;  /* 0x000000ffff0e7224 */ /* 0x000fe200078e0011 */
[----:B-1----:R-:W-:-:S02]  /*41bc0*/  MOV R13, R18 ;  /* 0x00000012000d7202 */ /* 0x002fc40000000f00 */
        /* <DEDUP_REMOVED lines=17> */
[----:B0-----:R0:W-:Y:S01]  /*41ce0*/  STL.64 [R1+0x1b88], R18 ;  /* 0x001b881201007387 */ /* 0x0011e20000100a00 */
[----:B------:R1:W-:Y:S01]  /*41cf0*/  STL.64 [R1+0x1b80], R16 ;  /* 0x001b801001007387 */ /* 0x0003e20000100a00 */
[----:B0-----:R-:W-:Y:S01]  /*41d00*/  MOV R18, R7 ;  /* 0x0000000700127202 */ /* 0x001fe20000000f00 */
[----:B-1----:R-:W-:Y:S02]  /*41d10*/  IMAD.MOV.U32 R16, RZ, RZ, R2 ;  /* 0x000000ffff107224 */ /* 0x002fe400078e0002 */
[----:B------:R-:W-:Y:S01]  /*41d20*/  IMAD.MOV.U32 R19, RZ, RZ, R6 ;  /* 0x000000ffff137224 */ /* 0x000fe200078e0006 */
[----:B------:R-:W2:Y:S01]  /*41d30*/  LDL.LU R2, [R1+0x1c40] ;  /* 0x001c400001027983 */ /* 0x000ea20000300800 */
[----:B------:R-:W-:-:S02]  /*41d40*/  MOV R17, R3 ;  /* 0x0000000300117202 */ /* 0x000fc40000000f00 */
[----:B------:R-:W3:Y:S02]  /*41d50*/  LDL.LU R3, [R1+0x1c3c] ;  /* 0x001c3c0001037983 */ /* 0x000ee40000300800 */
[----:B------:R-:W4:Y:S01]  /*41d60*/  LDL.LU R7, [R1+0x1c38] ;  /* 0x001c380001077983 */ /* 0x000f220000300800 */
[----:B------:R-:W5:Y:S01]  /*41d70*/  LDL.LU R6, [R1+0x1c34] ;  /* 0x001c340001067983 */ /* 0x000f620000300800 */
[----:B------:R0:W-:Y:S02]  /*41d80*/  STL.64 [R1+0x1ba8], R18 ;  /* 0x001ba81201007387 */ /* 0x0001e40000100a00 */
[----:B------:R1:W-:Y:S02]  /*41d90*/  STL.64 [R1+0x1ba0], R16 ;  /* 0x001ba01001007387 */ /* 0x0003e40000100a00 */
[----:B0-----:R-:W-:Y:S01]  /*41da0*/  IMAD.MOV.U32 R18, RZ, RZ, R25 ;  /* 0x000000ffff127224 */ /* 0x001fe200078e0019 */
[----:B------:R-:W-:Y:S02]  /*41db0*/  MOV R19, R24 ;  /* 0x0000001800137202 */ /* 0x000fe40000000f00 */
[----:B-1----:R-:W-:-:S02]  /*41dc0*/  MOV R16, R27 ;  /* 0x0000001b00107202 */ /* 0x002fc40000000f00 */
[----:B------:R-:W-:Y:S02]  /*41dd0*/  MOV R17, R26 ;  /* 0x0000001a00117202 */ /* 0x000fe40000000f00 */
[----:B------:R-:W-:Y:S04]  /*41de0*/  LDSM.16.MT88.4 R24, [R29+0x3e100] ;  /* 0x03e100001d18783b */ /* 0x000fe80000004200 */
        /* <DEDUP_REMOVED lines=13> */
[----:B------:R-:W2:Y:S02]  /*41ec0*/  LDL.LU R22, [R1+0x68] ;  /* 0x0000680001167983 */ /* 0x000ea40000300800 */
[----:B------:R-:W-:Y:S01]  /*41ed0*/  IMAD.MOV.U32 R18, RZ, RZ, R13 ;  /* 0x000000ffff127224 */ /* 0x000fe200078e000d */
[----:B------:R-:W-:-:S02]  /*41ee0*/  MOV R19, R12 ;  /* 0x0000000c00137202 */ /* 0x000fc40000000f00 */
[----:B------:R-:W-:Y:S02]  /*41ef0*/  MOV R16, R15 ;  /* 0x0000000f00107202 */ /* 0x000fe40000000f00 */
[----:B------:R-:W-:Y:S01]  /*41f00*/  MOV R17, R14 ;  /* 0x0000000e00117202 */ /* 0x000fe20000000f00 */
[----:B-----5:R-:W-:Y:S02]  /*41f10*/  IMAD.MOV.U32 R23, RZ, RZ, R6 ;  /* 0x000000ffff177224 */ /* 0x020fe400078e0006 */
[----:B------:R-:W5:Y:S01]  /*41f20*/  LDL.LU R6, [R1+0x1c30] ;  /* 0x001c300001067983 */ /* 0x000f620000300800 */
[----:B------:R-:W3:Y:S02]  /*41f30*/  LDL.LU R12, [R1+0x170] ;  /* 0x00017000010c7983 */ /* 0x000ee40000300800 */
[----:B------:R-:W3:Y:S02]  /*41f40*/  LDL.LU R13, [R1+0x174] ;  /* 0x00017400010d7983 */ /* 0x000ee40000300800 */
[----:B------:R-:W3:Y:S01]  /*41f50*/  LDL.LU R14, [R1+0x178] ;  /* 0x00017800010e7983 */ /* 0x000ee20000300800 */
[----:B------:R-:W3:Y:S01]  /*41f60*/  LDL.LU R15, [R1+0x17c] ;  /* 0x00017c00010f7983 */ /* 0x000ee20000300800 */
[----:B------:R-:W-:Y:S02]  /*41f70*/  STL.64 [R1+0x1c08], R18 ;  /* 0x001c081201007387 */ /* 0x000fe40000100a00 */
[----:B------:R0:W-:Y:S02]  /*41f80*/  STL.64 [R1+0x1c00], R16 ;  /* 0x001c001001007387 */ /* 0x0001e40000100a00 */
[----:B0-----:R-:W3:Y:S01]  /*41f90*/  LDL.LU R16, [R1+0x130] ;  /* 0x0001300001107983 */ /* 0x001ee20000300800 */
[----:B------:R-:W3:Y:S02]  /*41fa0*/  LDL.LU R17, [R1+0x134] ;  /* 0x0001340001117983 */ /* 0x000ee40000300800 */
[----:B------:R-:W3:Y:S02]  /*41fb0*/  LDL.LU R18, [R1+0x138] ;  /* 0x0001380001127983 */ /* 0x000ee40000300800 */
[----:B------:R-:W3:Y:S01]  /*41fc0*/  LDL.LU R19, [R1+0x13c] ;  /* 0x00013c0001137983 */ /* 0x000ee20000300800 */
        /* <DEDUP_REMOVED lines=25> */
[----:B-----5:R-:W-:-:S02]  /*42160*/  IMAD.MOV.U32 R23, RZ, RZ, R6 ;  /* 0x000000ffff177224 */ /* 0x020fc400078e0006 */
[----:B------:R-:W2:Y:S01]  /*42170*/  LDL.LU R6, [R1+0x1c28] ;  /* 0x001c280001067983 */ /* 0x000ea20000300800 */
[----:B------:R-:W3:Y:S02]  /*42180*/  LDL.LU.64 R14, [R1+0x1c20] ;  /* 0x001c2000010e7983 */ /* 0x000ee40000300a00 */
[----:B------:R-:W3:Y:S08]  /*42190*/  LDL.LU.64 R12, [R1+0x1c18] ;  /* 0x001c1800010c7983 */ /* 0x000ef00000300a00 */
[----:B------:R4:W-:Y:S01]  /*421a0*/  STL.64 [R1+0xc0], R8 ;  /* 0x0000c00801007387 */ /* 0x0009e20000100a00 */
[----:B------:R0:W-:Y:S01]  /*421b0*/  STL.64 [R1+0xc8], R10 ;  /* 0x0000c80a01007387 */ /* 0x0001e20000100a00 */
[----:B----4-:R-:W-:-:S03]  /*421c0*/  MOV R8, R7 ;  /* 0x0000000700087202 */ /* 0x010fc60000000f00 */
[----:B------:R-:W2:Y:S01]  /*421d0*/  LDL.LU R7, [R1+0x1c10] ;  /* 0x001c100001077983 */ /* 0x000ea20000300800 */
[----:B---3--:R-:W-:Y:S03]  /*421e0*/  HMMA.16816.F32.BF16 R12, R12, R4, R16 ;  /* 0x000000040c0c723c */ /* 0x008fe60000041810 */
[----:B------:R-:W2:Y:S01]  /*421f0*/  LDL.LU.64 R18, [R1+0x1c08] ;  /* 0x001c080001127983 */ /* 0x000ea20000300a00 */
[----:B------:R-:W2:Y:S01]  /*42200*/  LDL.LU.64 R16, [R1+0x1c00] ;  /* 0x001c000001107983 */ /* 0x000ea20000300a00 */
[----:B------:R-:W-:Y:S01]  /*42210*/  MOV R9, R3 ;  /* 0x0000000300097202 */ /* 0x000fe20000000f00 */
[----:B0-----:R-:W-:Y:S01]  /*42220*/  IMAD.MOV.U32 R10, RZ, RZ, R2 ;  /* 0x000000ffff0a7224 */ /* 0x001fe200078e0002 */
[----:B------:R-:W-:Y:S11]  /*42230*/  MOV R11, R0 ;  /* 0x00000000000b7202 */ /* 0x000ff60000000f00 */
[----:B------:R-:W-:Y:S06]  /*42240*/  @!UPT UIADD3 URZ, URZ, URZ, URZ ;  /* 0x0000003f3f3ff290 */ /* 0x000fec000fffe03f */
[----:B------:R-:W-:Y:S01]  /*42250*/  MOV R4, R12 ;  /* 0x0000000c00047202 */ /* 0x000fe20000000f00 */
[----:B------:R-:W-:Y:S01]  /*42260*/  IMAD.MOV.U32 R3, RZ, RZ, R13 ;  /* 0x000000ffff037224 */ /* 0x000fe200078e000d */
[----:B------:R-:W3:Y:S01]  /*42270*/  LDL.LU R12, [R1+0x50] ;  /* 0x00005000010c7983 */ /* 0x000ee20000300800 */
[----:B------:R-:W-:Y:S01]  /*42280*/  MOV R2, R14 ;  /* 0x0000000e00027202 */ /* 0x000fe20000000f00 */
[----:B------:R-:W3:Y:S01]  /*42290*/  LDL.LU R13, [R1+0x54] ;  /* 0x00005400010d7983 */ /* 0x000ee20000300800 */
[----:B------:R-:W-:Y:S01]  /*422a0*/  MOV R0, R15 ;  /* 0x0000000f00007202 */ /* 0x000fe20000000f00 */
[----:B------:R-:W3:Y:S01]  /*422b0*/  LDL.LU R14, [R1+0x58] ;  /* 0x00005800010e7983 */ /* 0x000ee20000300800 */
[----:B------:R-:W3:Y:S02]  /*422c0*/  LDL.LU R15, [R1+0x5c] ;  /* 0x00005c00010f7983 */ /* 0x000ee40000300800 */
        /* <DEDUP_REMOVED lines=40> */
[-C--:B---3--:R-:W-:Y:S08]  /*42550*/  HMMA.16816.F32.BF16 R20, R20, R6.reuse, R12 ;  /* 0x000000061414723c */ /* 0x088ff0000004180c */
[----:B------:R-:W-:Y:S01]  /*42560*/  HMMA.16816.F32.BF16 R12, R24, R6, R8 ;  /* 0x00000006180c723c */ /* 0x000fe20000041808 */
[----:B------:R-:W0:Y:S11]  /*42570*/  LDSM.16.MT88.4 R8, [R29+0x3e180] ;  /* 0x03e180001d08783b */ /* 0x000e360000004200 */
[----:B------:R-:W-:Y:S03]  /*42580*/  @!UPT UIADD3 URZ, URZ, URZ, URZ ;  /* 0x0000003f3f3ff290 */ /* 0x000fe6000fffe03f */
[----:B------:R0:W-:Y:S02]  /*42590*/  STL.64 [R1+0x50], R20 ;  /* 0x0000501401007387 */ /* 0x0001e40000100a00 */
[----:B0-----:R-:W-:Y:S01]  /*425a0*/  IMAD.MOV.U32 R21, RZ, RZ, R8 ;  /* 0x000000ffff157224 */ /* 0x001fe200078e0008 */
[----:B------:R-:W-:Y:S02]  /*425b0*/  MOV R20, R9 ;  /* 0x0000000900147202 */ /* 0x000fe40000000f00 */
[----:B------:R-:W-:Y:S01]  /*425c0*/  MOV R5, R10 ;  /* 0x0000000a00057202 */ /* 0x000fe20000000f00 */
[----:B------:R-:W-:Y:S02]  /*425d0*/  IMAD.MOV.U32 R4, RZ, RZ, R11 ;  /* 0x000000ffff047224 */ /* 0x000fe400078e000b */
[----:B--2---:R-:W0:Y:S04]  /*425e0*/  LDSM.16.MT88.4 R8, [R19+0x3e000] ;  /* 0x03e000001308783b */ /* 0x004e280000004200 */
[----:B------:R1:W-:Y:S01]  /*425f0*/  STL.64 [R1+0x58], R22 ;  /* 0x0000581601007387 */ /* 0x0003e20000100a00 */
[----:B------:R-:W2:Y:S02]  /*42600*/  LDL.LU R29, [R1+0x1b68] ;  /* 0x001b6800011d7983 */ /* 0x000ea40000300800 */
[----:B------:R-:W-:Y:S02]  /*42610*/  STL.64 [R1+0x40], R12 ;  /* 0x0000400c01007387 */ /* 0x000fe40000100a00 */
[----:B------:R-:W-:Y:S02]  /*42620*/  STL.64 [R1+0x48], R14 ;  /* 0x0000480e01007387 */ /* 0x000fe40000100a00 */
[----:B------:R-:W-:Y:S01]  /*42630*/  LDSM.16.MT88.4 R12, [R19+0x3e100] ;  /* 0x03e10000130c783b */ /* 0x000fe20000004200 */
[----:B0-----:R-:W-:-:S02]  /*42640*/  MOV R25, R8 ;  /* 0x0000000800197202 */ /* 0x001fc40000000f00 */
[----:B------:R-:W-:Y:S01]  /*42650*/  MOV R24, R9 ;  /* 0x0000000900187202 */ /* 0x000fe20000000f00 */
[----:B-1----:R-:W-:Y:S01]  /*42660*/  IMAD.MOV.U32 R23, RZ, RZ, R10 ;  /* 0x000000ffff177224 */ /* 0x002fe200078e000a */
[----:B------:R-:W-:Y:S02]  /*42670*/  MOV R22, R11 ;  /* 0x0000000b00167202 */ /* 0x000fe40000000f00 */
[----:B------:R-:W0:Y:S02]  /*42680*/  LDSM.16.MT88.4 R8, [R19+0x3e080] ;  /* 0x03e080001308783b */ /* 0x000e240000004200 */
[----:B------:R-:W1:Y:S02]  /*42690*/  LDSM.16.MT88.4 R16, [R19+0x3e180] ;  /* 0x03e180001310783b */ /* 0x000e640000004200 */
[----:B0-----:R1:W-:Y:S02]  /*426a0*/  STL.64 [R1+0x1b20], R10 ;  /* 0x001b200a01007387 */ /* 0x0013e40000100a00 */
[----:B------:R0:W-:Y:S01]  /*426b0*/  STL.64 [R1+0x1b18], R8 ;  /* 0x001b180801007387 */ /* 0x0001e20000100a00 */
[----:B-1----:R-:W-:Y:S01]  /*426c0*/  MOV R11, R16 ;  /* 0x00000010000b7202 */ /* 0x002fe20000000f00 */
[----:B------:R-:W-:Y:S01]  /*426d0*/  IMAD.MOV.U32 R10, RZ, RZ, R17 ;  /* 0x000000ffff0a7224 */ /* 0x000fe200078e0011 */
[----:B0-----:R-:W-:-:S02]  /*426e0*/  MOV R9, R18 ;  /* 0x0000001200097202 */ /* 0x001fc40000000f00 */
[----:B------:R-:W-:Y:S02]  /*426f0*/  MOV R8, R19 ;  /* 0x0000001300087202 */ /* 0x000fe40000000f00 */
[----:B------:R-:W0:Y:S04]  /*42700*/  LDSM.16.MT88.4 R16, [R28+0x3e000] ;  /* 0x03e000001c10783b */ /* 0x000e280000004200 */
[----:B------:R-:W-:Y:S01]  /*42710*/  STL.64 [R1+0x1b10], R14 ;  /* 0x001b100e01007387 */ /* 0x000fe20000100a00 */
[----:B------:R1:W-:Y:S03]  /*42720*/  STL.64 [R1+0x1b08], R12 ;  /* 0x001b080c01007387 */ /* 0x0003e60000100a00 */
[----:B0-----:R0:W-:Y:S01]  /*42730*/  STL.64 [R1+0x1ad8], R18 ;  /* 0x001ad81201007387 */ /* 0x0011e20000100a00 */
[----:B------:R3:W-:Y:S02]  /*42740*/  STL.64 [R1+0x1ad0], R16 ;  /* 0x001ad01001007387 */ /* 0x0007e40000100a00 */
[----:B-1----:R-:W4:Y:S02]  /*42750*/  LDL.LU R12, [R1+0x140] ;  /* 0x00014000010c7983 */ /* 0x002f240000300800 */
[----:B------:R-:W4:Y:S01]  /*42760*/  LDL.LU R13, [R1+0x144] ;  /* 0x00014400010d7983 */ /* 0x000f220000300800 */
[----:B------:R-:W5:Y:S01]  /*42770*/  LDL.LU R14, [R1+0x148] ;  /* 0x00014800010e7983 */ /* 0x000f620000300800 */
[----:B------:R-:W5:Y:S01]  /*42780*/  LDL.LU R15, [R1+0x14c] ;  /* 0x00014c00010f7983 */ /* 0x000f620000300800 */
[----:B0-----:R-:W-:Y:S01]  /*42790*/  MOV R18, R9 ;  /* 0x0000000900127202 */ /* 0x001fe20000000f00 */
[----:B---3--:R-:W-:Y:S01]  /*427a0*/  IMAD.MOV.U32 R16, RZ, RZ, R11 ;  /* 0x000000ffff107224 */ /* 0x008fe200078e000b */
[----:B------:R-:W-:Y:S01]  /*427b0*/  MOV R17, R10 ;  /* 0x0000000a00117202 */ /* 0x000fe20000000f00 */
[----:B------:R-:W-:-:S02]  /*427c0*/  IMAD.MOV.U32 R19, RZ, RZ, R8 ;  /* 0x000000ffff137224 */ /* 0x000fc400078e0008 */
[----:B------:R-:W-:Y:S01]  /*427d0*/  IMAD.MOV.U32 R10, RZ, RZ, R23 ;  /* 0x000000ffff0a7224 */ /* 0x000fe200078e0017 */
[----:B------:R-:W-:Y:S02]  /*427e0*/  MOV R11, R22 ;  /* 0x00000016000b7202 */ /* 0x000fe40000000f00 */
[----:B------:R-:W-:Y:S02]  /*427f0*/  MOV R8, R25 ;  /* 0x0000001900087202 */ /* 0x000fe40000000f00 */
[----:B------:R-:W-:Y:S02]  /*42800*/  MOV R9, R24 ;  /* 0x0000001800097202 */ /* 0x000fe40000000f00 */
[----:B------:R-:W-:Y:S04]  /*42810*/  LDSM.16.MT88.4 R24, [R28+0x3e100] ;  /* 0x03e100001c18783b */ /* 0x000fe80000004200 */
[----:B-----5:R-:W-:Y:S01]  /*42820*/  STL.64 [R1+0x1b30], R14 ;  /* 0x001b300e01007387 */ /* 0x020fe20000100a00 */
[----:B----4-:R0:W-:Y:S02]  /*42830*/  STL.64 [R1+0x1b28], R12 ;  /* 0x001b280c01007387 */ /* 0x0101e40000100a00 */
[----:B------:R-:W-:Y:S02]  /*42840*/  STL.64 [R1+0x1b40], R10 ;  /* 0x001b400a01007387 */ /* 0x000fe40000100a00 */
[----:B------:R1:W-:Y:S01]  /*42850*/  STL.64 [R1+0x1b38], R8 ;  /* 0x001b380801007387 */ /* 0x0003e20000100a00 */
[----:B0-----:R-:W3:Y:S01]  /*42860*/  LDL.LU R12, [R1+0x150] ;  /* 0x00015000010c7983 */ /* 0x001ee20000300800 */
[----:B------:R-:W3:Y:S02]  /*42870*/  LDL.LU R13, [R1+0x154] ;  /* 0x00015400010d7983 */ /* 0x000ee40000300800 */
[----:B------:R-:W4:Y:S02]  /*42880*/  LDL.LU R14, [R1+0x158] ;  /* 0x00015800010e7983 */ /* 0x000f240000300800 */
[----:B------:R-:W4:Y:S01]  /*42890*/  LDL.LU R15, [R1+0x15c] ;  /* 0x00015c00010f7983 */ /* 0x000f220000300800 */
[----:B-1----:R-:W-:Y:S01]  /*428a0*/  MOV R8, R21 ;  /* 0x0000001500087202 */ /* 0x002fe20000000f00 */
[----:B------:R-:W-:-:S02]  /*428b0*/  IMAD.MOV.U32 R9, RZ, RZ, R20 ;  /* 0x000000ffff097224 */ /* 0x000fc400078e0014 */
[----:B------:R-:W0:Y:S01]  /*428c0*/  LDSM.16.MT88.4 R20, [R28+0x3e080] ;  /* 0x03e080001c14783b */ /* 0x000e220000004200 */
[----:B------:R-:W-:Y:S02]  /*428d0*/  MOV R10, R5 ;  /* 0x00000005000a7202 */ /* 0x000fe40000000f00 */
[----:B------:R-:W-:Y:S01]  /*428e0*/  MOV R11, R4 ;  /* 0x00000004000b7202 */ /* 0x000fe20000000f00 */
[----:B----4-:R-:W-:Y:S01]  /*428f0*/  STL.64 [R1+0x1b50], R14 ;  /* 0x001b500e01007387 */ /* 0x010fe20000100a00 */
[----:B---3--:R1:W-:Y:S03]  /*42900*/  STL.64 [R1+0x1b48], R12 ;  /* 0x001b480c01007387 */ /* 0x0083e60000100a00 */
[----:B------:R-:W-:Y:S02]  /*42910*/  STL.64 [R1+0x1b60], R10 ;  /* 0x001b600a01007387 */ /* 0x000fe40000100a00 */
[----:B------:R-:W-:Y:S02]  /*42920*/  STL.64 [R1+0x1b58], R8 ;  /* 0x001b580801007387 */ /* 0x000fe40000100a00 */
[----:B------:R-:W3:Y:S01]  /*42930*/  LDSM.16.MT88.4 R8, [R28+0x3e180] ;  /* 0x03e180001c08783b */ /* 0x000ee20000004200 */
[----:B------:R-:W-:Y:S06]  /*42940*/  BAR.SYNC.DEFER_BLOCKING 0x0 ;  /* 0x0000000000007b1d */ /* 0x000fec0000010000 */
[----:B-1----:R-:W4:Y:S01]  /*42950*/  LDL.LU R12, [R1+0x160] ;  /* 0x00016000010c7983 */ /* 0x002f220000300800 */
[----:B------:R-:W4:Y:S02]  /*42960*/  LDL.LU R13, [R1+0x164] ;  /* 0x00016400010d7983 */ /* 0x000f240000300800 */
[----:B------:R-:W4:Y:S02]  /*42970*/  LDL.LU R14, [R1+0x168] ;  /* 0x00016800010e7983 */ /* 0x000f240000300800 */
[----:B------:R-:W4:Y:S01]  /*42980*/  LDL.LU R15, [R1+0x16c] ;  /* 0x00016c00010f7983 */ /* 0x000f220000300800 */
[----:B------:R-:W-:Y:S01]  /*42990*/  STL.64 [R1+0x1b00], R18 ;  /* 0x001b001201007387 */ /* 0x000fe20000100a00 */
[----:B------:R1:W-:Y:S03]  /*429a0*/  STL.64 [R1+0x1af8], R16 ;  /* 0x001af81001007387 */ /* 0x0003e60000100a00 */
[----:B-1----:R-:W5:Y:S01]  /*429b0*/  LDL.LU R16, [R1+0x120] ;  /* 0x0001200001107983 */ /* 0x002f620000300800 */
[----:B------:R-:W5:Y:S02]  /*429c0*/  LDL.LU R17, [R1+0x124] ;  /* 0x0001240001117983 */ /* 0x000f640000300800 */
[----:B------:R-:W5:Y:S02]  /*429d0*/  LDL.LU R18, [R1+0x128] ;  /* 0x0001280001127983 */ /* 0x000f640000300800 */
[----:B------:R-:W5:Y:S01]  /*429e0*/  LDL.LU R19, [R1+0x12c] ;  /* 0x00012c0001137983 */ /* 0x000f620000300800 */
[----:B0-----:R-:W-:Y:S01]  /*429f0*/  STL.64 [R1+0x1ac8], R22 ;  /* 0x001ac81601007387 */ /* 0x001fe20000100a00 */
[----:B------:R0:W-:Y:S03]  /*42a00*/  STL.64 [R1+0x1ac0], R20 ;  /* 0x001ac01401007387 */ /* 0x0001e60000100a00 */
[----:B0-----:R-:W2:Y:S01]  /*42a10*/  LDL.LU R20, [R1+0xf0] ;  /* 0x0000f00001147983 */ /* 0x001ea20000300800 */
[----:B------:R-:W2:Y:S02]  /*42a20*/  LDL.LU R21, [R1+0xf4] ;  /* 0x0000f40001157983 */ /* 0x000ea40000300800 */
[----:B------:R-:W2:Y:S02]  /*42a30*/  LDL.LU R22, [R1+0xf8] ;  /* 0x0000f80001167983 */ /* 0x000ea40000300800 */
[----:B------:R-:W2:Y:S02]  /*42a40*/  LDL.LU R23, [R1+0xfc] ;  /* 0x0000fc0001177983 */ /* 0x000ea40000300800 */
[----:B---3--:R-:W-:Y:S01]  /*42a50*/  IMAD.MOV.U32 R28, RZ, RZ, R10 ;  /* 0x000000ffff1c7224 */ /* 0x008fe200078e000a */
[----:B------:R-:W-:-:S02]  /*42a60*/  MOV R5, R11 ;  /* 0x0000000b00057202 */ /* 0x000fc40000000f00 */
[----:B------:R-:W-:Y:S01]  /*42a70*/  MOV R4, R8 ;  /* 0x0000000800047202 */ /* 0x000fe20000000f00 */
[----:B--2---:R-:W-:Y:S01]  /*42a80*/  STL.64 [R1+0x1ae8], R22 ;  /* 0x001ae81601007387 */ /* 0x004fe20000100a00 */
[----:B------:R0:W-:Y:S03]  /*42a90*/  STL.64 [R1+0x1ae0], R20 ;  /* 0x001ae01401007387 */ /* 0x0001e60000100a00 */
        /* <DEDUP_REMOVED lines=9> */
[----:B------:R-:W-:Y:S01]  /*42b30*/  IMAD.MOV.U32 R27, RZ, RZ, R29 ;  /* 0x000000ffff1b7224 */ /* 0x000fe200078e001d */
[----:B------:R-:W-:Y:S01]  /*42b40*/  MOV R29, R9 ;  /* 0x00000009001d7202 */ /* 0x000fe20000000f00 */
[----:B------:R-:W4:Y:S01]  /*42b50*/  LDL.LU.64 R10, [R1+0x1b60] ;  /* 0x001b6000010a7983 */ /* 0x000f220000300a00 */
        /* <DEDUP_REMOVED lines=13> */
[----:B------:R-:W-:Y:S01]  /*42c30*/  STL.64 [R1], R8 ;  /* 0x0000000801007387 */ /* 0x000fe20000100a00 */
[----:B------:R0:W-:Y:S03]  /*42c40*/  STL.64 [R1+0x8], R10 ;  /* 0x0000080a01007387 */ /* 0x0001e60000100a00 */
[----:B0-----:R-:W4:Y:S01]  /*42c50*/  LDL.LU.64 R10, [R1+0x1b20] ;  /* 0x001b2000010a7983 */ /* 0x001f220000300a00 */
[----:B------:R-:W4:Y:S02]  /*42c60*/  LDL.LU.64 R8, [R1+0x1b18] ;  /* 0x001b180001087983 */ /* 0x000f240000300a00 */
[-C--:B----4-:R-:W-:Y:S01]  /*42c70*/  HMMA.16816.F32.BF16 R8, R8, R6.reuse, R12 ;  /* 0x000000060808723c */ /* 0x090fe2000004180c */
[----:B------:R-:W5:Y:S01]  /*42c80*/  LDL.LU.64 R14, [R1+0x1b10] ;  /* 0x001b1000010e7983 */ /* 0x000f620000300a00 */
[----:B------:R-:W5:Y:S11]  /*42c90*/  LDL.LU.64 R12, [R1+0x1b08] ;  /* 0x001b0800010c7983 */ /* 0x000f760000300a00 */
[----:B------:R-:W-:Y:S10]  /*42ca0*/  @!UPT UIADD3 URZ, URZ, URZ, URZ ;  /* 0x0000003f3f3ff290 */ /* 0x000ff4000fffe03f */
[----:B------:R-:W-:Y:S01]  /*42cb0*/  STL [R1+0x1aa0], R10 ;  /* 0x001aa00a01007387 */ /* 0x000fe20000100800 */
[----:B------:R-:W-:Y:S02]  /*42cc0*/  STL [R1+0x1a9c], R11 ;  /* 0x001a9c0b01007387 */ /* 0x000fe40000100800 */
[----:B------:R0:W-:Y:S02]  /*42cd0*/  STL.64 [R1+0x1aa8], R8 ;  /* 0x001aa80801007387 */ /* 0x0001e40000100a00 */
[----:B0-----:R-:W4:Y:S01]  /*42ce0*/  LDL.LU R8, [R1+0xc0] ;  /* 0x0000c00001087983 */ /* 0x001f220000300800 */
[----:B------:R-:W4:Y:S02]  /*42cf0*/  LDL.LU R9, [R1+0xc4] ;  /* 0x0000c40001097983 */ /* 0x000f240000300800 */
[----:B------:R-:W4:Y:S02]  /*42d00*/  LDL.LU R10, [R1+0xc8] ;  /* 0x0000c800010a7983 */ /* 0x000f240000300800 */
[----:B------:R-:W4:Y:S01]  /*42d10*/  LDL.LU R11, [R1+0xcc] ;  /* 0x0000cc00010b7983 */ /* 0x000f220000300800 */
[-C--:B-----5:R-:W-:Y:S01]  /*42d20*/  HMMA.16816.F32.BF16 R12, R12, R6.reuse, R16 ;  /* 0x000000060c0c723c */ /* 0x0a0fe20000041810 */
[----:B------:R-:W2:Y:S01]  /*42d30*/  LDL.LU.64 R18, [R1+0x1b00] ;  /* 0x001b000001127983 */ /* 0x000ea20000300a00 */
[----:B------:R-:W2:Y:S11]  /*42d40*/  LDL.LU.64 R16, [R1+0x1af8] ;  /* 0x001af80001107983 */ /* 0x000eb60000300a00 */
[----:B------:R-:W-:Y:S10]  /*42d50*/  @!UPT UIADD3 URZ, URZ, URZ, URZ ;  /* 0x0000003f3f3ff290 */ /* 0x000ff4000fffe03f */
[----:B------:R0:W-:Y:S01]  /*42d60*/  STL [R1+0x1a64], R12 ;  /* 0x001a640c01007387 */ /* 0x0001e20000100800 */
[----:B------:R-:W-:Y:S02]  /*42d70*/  STL [R1+0x1a60], R13 ;  /* 0x001a600d01007387 */ /* 0x000fe40000100800 */
[----:B------:R-:W-:Y:S02]  /*42d80*/  STL [R1+0x1a5c], R14 ;  /* 0x001a5c0e01007387 */ /* 0x000fe40000100800 */
[----:B------:R-:W-:Y:S01]  /*42d90*/  STL [R1+0x1a58], R15 ;  /* 0x001a580f01007387 */ /* 0x000fe20000100800 */
[----:B0-----:R-:W-:Y:S02]  /*42da0*/  MOV R12, R4 ;  /* 0x00000004000c7202 */ /* 0x001fe40000000f00 */
        /* <DEDUP_REMOVED lines=10> */
[----:B------:R-:W3:Y:S01]  /*42e50*/  LDL.LU.64 R22, [R1+0x1ac8] ;  /* 0x001ac80001167983 */ /* 0x000ee20000300a00 */
[----:B------:R-:W3:Y:S06]  /*42e60*/  LDL.LU.64 R20, [R1+0x1ac0] ;  /* 0x001ac00001147983 */ /* 0x000eec0000300a00 */
[----:B---3--:R-:W-:Y:S01]  /*42e70*/  HMMA.16816.F32.BF16 R20, R20, R6, R24 ;  /* 0x000000061414723c */ /* 0x008fe20000041818 */
[----:B------:R-:W4:Y:S01]  /*42e80*/  LDL.LU.64 R26, [R1+0x1ab8] ;  /* 0x001ab800011a7983 */ /* 0x000f220000300a00 */
[----:B------:R-:W4:Y:S01]  /*42e90*/  LDL.LU.64 R24, [R1+0x1ab0] ;  /* 0x001ab00001187983 */ /* 0x000f220000300a00 */
[----:B------:R-:W-:-:S02]  /*42ea0*/  MOV R14, R28 ;  /* 0x0000001c000e7202 */ /* 0x000fc40000000f00 */
[----:B------:R-:W0:Y:S01]  /*42eb0*/  S2R R28, SR_CTAID.X ;  /* 0x00000000001c7919 */ /* 0x000e220000002500 */
[----:B------:R-:W-:Y:S01]  /*42ec0*/  IMAD.MOV.U32 R13, RZ, RZ, R29 ;  /* 0x000000ffff0d7224 */ /* 0x000fe200078e001d */
[----:B------:R-:W-:Y:S01]  /*42ed0*/  MOV R15, R5 ;  /* 0x00000005000f7202 */ /* 0x000fe20000000f00 */
[----:B----4-:R-:W-:Y:S01]  /*42ee0*/  HMMA.16816.F32.BF16 R24, R24, R6, R8 ;  /* 0x000000061818723c */ /* 0x010fe20000041808 */
[----:B------:R-:W2:Y:S11]  /*42ef0*/  LDL.LU.64 R8, [R1+0x1aa8] ;  /* 0x001aa80001087983 */ /* 0x000eb60000300a00 */
[----:B------:R-:W-:Y:S11]  /*42f00*/  @!UPT UIADD3 URZ, URZ, URZ, URZ ;  /* 0x0000003f3f3ff290 */ /* 0x000ff6000fffe03f */
[----:B------:R-:W-:Y:S01]  /*42f10*/  STL [R1+0x1a70], R24 ;  /* 0x001a701801007387 */ /* 0x000fe20000100800 */
[----:B------:R-:W-:Y:S02]  /*42f20*/  STL [R1+0x1a6c], R25 ;  /* 0x001a6c1901007387 */ /* 0x000fe40000100800 */
[----:B------:R1:W-:Y:S02]  /*42f30*/  STL [R1+0x1a68], R26 ;  /* 0x001a681a01007387 */ /* 0x0003e40000100800 */
[----:B------:R3:W-:Y:S01]  /*42f40*/  STL [R1+0x1a50], R27 ;  /* 0x001a501b01007387 */ /* 0x0007e20000100800 */
[----:B-1----:R-:W-:Y:S01]  /*42f50*/  MOV R26, R2 ;  /* 0x00000002001a7202 */ /* 0x002fe20000000f00 */
[----:B---3--:R-:W-:Y:S01]  /*42f60*/  IMAD.MOV.U32 R27, RZ, RZ, R0 ;  /* 0x000000ffff1b7224 */ /* 0x008fe200078e0000 */
[----:B------:R-:W1:Y:S04]  /*42f70*/  S2R R2, SR_TID.X ;  /* 0x0000000000027919 */ /* 0x000e680000002100 */
[----:B------:R-:W3:Y:S01]  /*42f80*/  S2R R0, SR_TID.X ;  /* 0x0000000000007919 */ /* 0x000ee20000002100 */
[----:B------:R-:W-:-:S02]  /*42f90*/  MOV R25, R3 ;  /* 0x0000000300197202 */ /* 0x000fc40000000f00 */
[----:B0-----:R-:W-:Y:S02]  /*42fa0*/  SHF.L.U32 R10, R28, 0x8, RZ ;  /* 0x000000081c0a7819 */ /* 0x001fe400000006ff */
[----:B-1----:R-:W-:Y:S02]  /*42fb0*/  LOP3.LUT R3, R2, 0x3, RZ, 0xc0, !PT ;  /* 0x0000000302037812 */ /* 0x002fe400078ec0ff */
[----:B---3--:R-:W-:-:S03]  /*42fc0*/  LOP3.LUT R29, R0, 0x1c, RZ, 0xc0, !PT ;  /* 0x0000001c001d7812 */ /* 0x008fc600078ec0ff */
[----:B------:R-:W-:Y:S01]  /*42fd0*/  IMAD.SHL.U32 R11, R3, 0x2, RZ ;  /* 0x00000002030b7824 */ /* 0x000fe200078e00ff */
[----:B------:R-:W-:Y:S02]  /*42fe0*/  LEA.HI R3, R29, 0xb8, RZ, 0x1e ;  /* 0x000000b81d037811 */ /* 0x000fe400078ff0ff */
[----:B------:R-:W-:Y:S02]  /*42ff0*/  LOP3.LUT R0, R0, 0x20, RZ, 0xc0, !PT ;  /* 0x0000002000007812 */ /* 0x000fe400078ec0ff */
[----:B------:R-:W-:Y:S02]  /*43000*/  IADD3 R10, R10, R3, RZ ;  /* 0x000000030a0a7210 */ /* 0x000fe40007ffe0ff */
[----:B------:R-:W0:Y:S01]  /*43010*/  S2R R3, SR_TID.X ;  /* 0x0000000000037919 */ /* 0x000e220000002100 */
[----:B------:R-:W-:-:S04]  /*43020*/  LEA.HI R0, R0, R11, RZ, 0x1e ;  /* 0x0000000b00007211 */ /* 0x000fc800078ff0ff */
[----:B------:R-:W-:-:S04]  /*43030*/  IADD3 R0, P3, R0, UR4, RZ ;  /* 0x0000000400007c10 */ /* 0x000fc8000ff7e0ff */
[----:B------:R-:W-:Y:S02]  /*43040*/  ISETP.GT.U32.AND P1, PT, R0, R10, PT ;  /* 0x0000000a0000720c */ /* 0x000fe40003f24070 */
[----:B------:R-:W1:Y:S01]  /*43050*/  S2R R10, SR_TID.X ;  /* 0x00000000000a7919 */ /* 0x000e620000002100 */
[----:B-----5:R-:W-:Y:S01]  /*43060*/  IMAD.MOV.U32 R24, RZ, RZ, R4 ;  /* 0x000000ffff187224 */ /* 0x020fe200078e0004 */
[----:B------:R-:W-:Y:S02]  /*43070*/  SHF.L.U32 R2, R28, 0x8, RZ ;  /* 0x000000081c027819 */ /* 0x000fe400000006ff */
[----:B------:R-:W-:-:S04]  /*43080*/  LEA.HI R29, R29, 0xb0, RZ, 0x1e ;  /* 0x000000b01d1d7811 */ /* 0x000fc800078ff0ff */
[----:B------:R-:W-:Y:S01]  /*43090*/  IADD3 R2, R2, R29, RZ ;  /* 0x0000001d02027210 */ /* 0x000fe20007ffe0ff */
[----:B------:R-:W-:Y:S01]  /*430a0*/  HMMA.16816.F32.BF16 R4, R12, R6, R24 ;  /* 0x000000060c04723c */ /* 0x000fe20000041818 */
[----:B------:R-:W3:Y:S01]  /*430b0*/  S2R R26, SR_CTAID.X ;  /* 0x00000000001a7919 */ /* 0x000ee20000002500 */
[----:B0-----:R-:W-:-:S03]  /*430c0*/  LOP3.LUT R29, R3, 0x1c, RZ, 0xc0, !PT ;  /* 0x0000001c031d7812 */ /* 0x001fc600078ec0ff */
[----:B------:R-:W0:Y:S04]  /*430d0*/  S2R R3, SR_CTAID.X ;  /* 0x0000000000037919 */ /* 0x000e280000002500 */
[----:B------:R-:W4:Y:S01]  /*430e0*/  S2R R24, SR_CTAID.X ;  /* 0x0000000000187919 */ /* 0x000f220000002500 */
[----:B-1----:R-:W-:-:S04]  /*430f0*/  LOP3.LUT R10, R10, 0x1c, RZ, 0xc0, !PT ;  /* 0x0000001c0a0a7812 */ /* 0x002fc800078ec0ff */
[C---:B------:R-:W-:Y:S02]  /*43100*/  LEA.HI R15, R10.reuse, 0x98, RZ, 0x1e ;  /* 0x000000980a0f7811 */ /* 0x040fe400078ff0ff */
[----:B------:R-:W-:Y:S02]  /*43110*/  LEA.HI R12, R10, 0x90, RZ, 0x1e ;  /* 0x000000900a0c7811 */ /* 0x000fe400078ff0ff */
[----:B------:R-:W1:Y:S01]  /*43120*/  S2R R10, SR_TID.X ;  /* 0x00000000000a7919 */ /* 0x000e620000002100 */
[----:B------:R-:W-:Y:S01]  /*43130*/  ISETP.GT.U32.AND P2, PT, R0, R2, PT ;  /* 0x000000020000720c */ /* 0x000fe20003f44070 */
[----:B------:R-:W-:Y:S01]  /*43140*/  IMAD.X R2, RZ, RZ, UR5, P3 ;  /* 0x00000005ff027e24 */ /* 0x000fe200098e06ff */
[C---:B------:R-:W-:Y:S01]  /*43150*/  LEA.HI R28, R29.reuse, 0xa8, RZ, 0x1e ;  /* 0x000000a81d1c7811 */ /* 0x040fe200078ff0ff */
[----:B---3--:R-:W-:Y:S01]  /*43160*/  IMAD.SHL.U32 R14, R26, 0x100, RZ ;  /* 0x000001001a0e7824 */ /* 0x008fe200078e00ff */
[----:B------:R-:W-:Y:S02]  /*43170*/  LEA.HI R29, R29, 0xa0, RZ, 0x1e ;  /* 0x000000a01d1d7811 */ /* 0x000fe400078ff0ff */
[----:B0-----:R-:W-:-:S02]  /*43180*/  SHF.L.U32 R3, R3, 0x8, RZ ;  /* 0x0000000803037819 */ /* 0x001fc400000006ff */
[----:B------:R-:W-:Y:S02]  /*43190*/  ISETP.GT.U32.AND.EX P2, PT, R2, RZ, PT, P2 ;  /* 0x000000ff0200720c */ /* 0x000fe40003f44120 */
[----:B------:R-:W-:Y:S02]  /*431a0*/  IADD3 R14, R14, R29, RZ ;  /* 0x0000001d0e0e7210 */ /* 0x000fe40007ffe0ff */
[----:B------:R-:W-:Y:S02]  /*431b0*/  IADD3 R3, R3, R28, RZ ;  /* 0x0000001c03037210 */ /* 0x000fe40007ffe0ff */
[----:B------:R-:W-:Y:S01]  /*431c0*/  ISETP.GT.U32.AND.EX P1, PT, R2, RZ, PT, P1 ;  /* 0x000000ff0200720c */ /* 0x000fe20003f24110 */
[----:B----4-:R-:W-:Y:S01]  /*431d0*/  IMAD.SHL.U32 R11, R24, 0x100, RZ ;  /* 0x00000100180b7824 */ /* 0x010fe200078e00ff */
[C---:B------:R-:W-:Y:S01]  /*431e0*/  ISETP.GT.U32.AND P3, PT, R0.reuse, R3, PT ;  /* 0x000000030000720c */ /* 0x040fe20003f64070 */
[----:B------:R-:W-:Y:S01]  /*431f0*/  SEL R3, RZ, 0x1fffe, !P2 ;  /* 0x0001fffeff037807 */ /* 0x000fe20005000000 */
[----:B------:R-:W-:-:S02]  /*43200*/  ISETP.GT.U32.AND P2, PT, R0, R14, PT ;  /* 0x0000000e0000720c */ /* 0x000fc40003f44070 */
[----:B------:R-:W-:Y:S01]  /*43210*/  SEL R28, RZ, 0x1, !P1 ;  /* 0x00000001ff1c7807 */ /* 0x000fe20004800000 */
[----:B------:R-:W-:Y:S01]  /*43220*/  IMAD.IADD R11, R11, 0x1, R12 ;  /* 0x000000010b0b7824 */ /* 0x000fe200078e020c */
[----:B------:R-:W-:Y:S02]  /*43230*/  ISETP.GT.U32.AND.EX P2, PT, R2, RZ, PT, P2 ;  /* 0x000000ff0200720c */ /* 0x000fe40003f44120 */
[----:B------:R-:W-:Y:S02]  /*43240*/  IADD3 R3, R28, R3, RZ ;  /* 0x000000031c037210 */ /* 0x000fe40007ffe0ff */
[----:B-1----:R-:W-:Y:S01]  /*43250*/  LOP3.LUT R10, R10, 0x1c, RZ, 0xc0, !PT ;  /* 0x0000001c0a0a7812 */ /* 0x002fe200078ec0ff */
[----:B------:R-:W-:Y:S01]  /*43260*/  STL [R1+0x1a74], R4 ;  /* 0x001a740401007387 */ /* 0x000fe20000100800 */
[----:B------:R-:W-:Y:S01]  /*43270*/  SEL R28, RZ, 0x7fff8, !P2 ;  /* 0x0007fff8ff1c7807 */ /* 0x000fe20005000000 */
[----:B------:R-:W-:Y:S02]  /*43280*/  ISETP.GT.U32.AND P2, PT, R0, R11, PT ;  /* 0x0000000b0000720c */ /* 0x000fe40003f44070 */
[----:B------:R0:W-:Y:S01]  /*43290*/  STL [R1+0x1a44], R5 ;  /* 0x001a440501007387 */ /* 0x0001e20000100800 */
[C---:B------:R-:W-:Y:S01]  /*432a0*/  LEA.HI R11, R10.reuse, 0x88, RZ, 0x1e ;  /* 0x000000880a0b7811 */ /* 0x040fe200078ff0ff */
[----:B------:R-:W-:Y:S01]  /*432b0*/  LEA.HI R10, R10, 0x80, RZ, 0x1e ;  /* 0x000000800a0a7811 */ /* 0x000fe200078ff0ff */
[----:B------:R-:W-:Y:S01]  /*432c0*/  ISETP.GT.U32.AND.EX P1, PT, R2, RZ, PT, P3 ;  /* 0x000000ff0200720c */ /* 0x000fe20003f24130 */
[----:B0-----:R-:W-:Y:S01]  /*432d0*/  IMAD.SHL.U32 R5, R26, 0x100, RZ ;  /* 0x000001001a057824 */ /* 0x001fe200078e00ff */
[----:B------:R-:W-:-:S02]  /*432e0*/  LOP3.LUT R3, R3, 0x3, RZ, 0xc0, !PT ;  /* 0x0000000303037812 */ /* 0x000fc400078ec0ff */
[----:B------:R-:W-:Y:S02]  /*432f0*/  SEL R29, RZ, 0x4, !P1 ;  /* 0x00000004ff1d7807 */ /* 0x000fe40004800000 */
[----:B------:R-:W-:Y:S02]  /*43300*/  IADD3 R5, R5, R10, RZ ;  /* 0x0000000a05057210 */ /* 0x000fe40007ffe0ff */
[----:B------:R-:W0:Y:S01]  /*43310*/  S2R R10, SR_TID.X ;  /* 0x00000000000a7919 */ /* 0x000e220000002100 */
[----:B------:R-:W-:Y:S02]  /*43320*/  SHF.L.U32 R4, R24, 0x8, RZ ;  /* 0x0000000818047819 */ /* 0x000fe400000006ff */
[----:B------:R-:W-:Y:S02]  /*43330*/  IADD3 R13, R3, R28, R29 ;  /* 0x0000001c030d7210 */ /* 0x000fe40007ffe01d */
[----:B------:R-:W-:-:S03]  /*43340*/  IADD3 R4, R4, R15, RZ ;  /* 0x0000000f04047210 */ /* 0x000fc60007ffe0ff */
[----:B------:R1:W-:Y:S01]  /*43350*/  STL [R1+0x1a78], R13 ;  /* 0x001a780d01007387 */ /* 0x0003e20000100800 */
[----:B------:R-:W-:Y:S02]  /*43360*/  ISETP.GT.U32.AND P1, PT, R0, R4, PT ;  /* 0x000000040000720c */ /* 0x000fe40003f24070 */
[C---:B------:R-:W-:Y:S02]  /*43370*/  ISETP.GT.U32.AND.EX P2, PT, R2.reuse, RZ, PT, P2 ;  /* 0x000000ff0200720c */ /* 0x040fe40003f44120 */
[----:B------:R-:W-:Y:S02]  /*43380*/  ISETP.GT.U32.AND.EX P1, PT, R2, RZ, PT, P1 ;  /* 0x000000ff0200720c */ /* 0x000fe40003f24110 */
[----:B-1----:R-:W-:Y:S02]  /*43390*/  SHF.L.U32 R13, R26, 0x8, RZ ;  /* 0x000000081a0d7819 */ /* 0x002fe400000006ff */
[----:B------:R-:W-:Y:S02]  /*433a0*/  SEL R3, RZ, 0x1fffe, !P2 ;  /* 0x0001fffeff037807 */ /* 0x000fe40005000000 */
[----:B------:R-:W-:-:S02]  /*433b0*/  IADD3 R13, R13, R11, RZ ;  /* 0x0000000b0d0d7210 */ /* 0x000fc40007ffe0ff */
[----:B------:R-:W-:Y:S01]  /*433c0*/  SEL R28, RZ, 0x1, !P1 ;  /* 0x00000001ff1c7807 */ /* 0x000fe20004800000 */
[C---:B------:R-:W-:Y:S01]  /*433d0*/  ISETP.GT.U32.AND P2, PT, R0.reuse, R5, PT ;  /* 0x000000050000720c */ /* 0x040fe20003f44070 */
[----:B------:R-:W-:Y:S02]  /*433e0*/  ISETP.GT.U32.AND P3, PT, R0, R13, PT ;  /* 0x0000000d0000720c */ /* 0x000fe40003f64070 */
[----:B------:R-:W-:Y:S02]  /*433f0*/  IADD3 R3, R28, R3, RZ ;  /* 0x000000031c037210 */ /* 0x000fe40007ffe0ff */
[----:B------:R-:W-:Y:S02]  /*43400*/  ISETP.GT.U32.AND.EX P2, PT, R2, RZ, PT, P2 ;  /* 0x000000ff0200720c */ /* 0x000fe40003f44120 */
[----:B0-----:R-:W-:Y:S02]  /*43410*/  LOP3.LUT R11, R10, 0x1c, RZ, 0xc0, !PT ;  /* 0x0000001c0a0b7812 */ /* 0x001fe400078ec0ff */
[----:B------:R-:W-:-:S02]  /*43420*/  ISETP.GT.U32.AND.EX P1, PT, R2, RZ, PT, P3 ;  /* 0x000000ff0200720c */ /* 0x000fc40003f24130 */
[----:B------:R-:W-:Y:S02]  /*43430*/  LOP3.LUT R3, R3, 0x3, RZ, 0xc0, !PT ;  /* 0x0000000303037812 */ /* 0x000fe400078ec0ff */
[----:B------:R-:W-:Y:S02]  /*43440*/  SEL R28, RZ, 0x7fff8, !P2 ;  /* 0x0007fff8ff1c7807 */ /* 0x000fe40005000000 */
[----:B------:R-:W-:Y:S02]  /*43450*/  LEA.HI R10, R11, 0xf8, RZ, 0x1e ;  /* 0x000000f80b0a7811 */ /* 0x000fe400078ff0ff */
[----:B------:R-:W-:Y:S02]  /*43460*/  SEL R29, RZ, 0x4, !P1 ;  /* 0x00000004ff1d7807 */ /* 0x000fe40004800000 */
[----:B------:R-:W-:Y:S02]  /*43470*/  SHF.L.U32 R27, R26, 0x8, RZ ;  /* 0x000000081a1b7819 */ /* 0x000fe400000006ff */
[----:B------:R-:W-:-:S02]  /*43480*/  IADD3 R15, R3, R28, R29 ;  /* 0x0000001c030f7210 */ /* 0x000fc40007ffe01d */
[----:B------:R-:W-:Y:S02]  /*43490*/  IADD3 R27, R27, R10, RZ ;  /* 0x0000000a1b1b7210 */ /* 0x000fe40007ffe0ff */
[----:B------:R-:W0:Y:S04]  /*434a0*/  S2R R10, SR_TID.X ;  /* 0x00000000000a7919 */ /* 0x000e280000002100 */
[----:B------:R1:W-:Y:S04]  /*434b0*/  STL [R1+0x1a7c], R15 ;  /* 0x001a7c0f01007387 */ /* 0x0003e80000100800 */
[----:B-1----:R-:W1:Y:S01]  /*434c0*/  S2R R15, SR_CTAID.X ;  /* 0x00000000000f7919 */ /* 0x002e620000002500 */
[----:B------:R-:W-:Y:S01]  /*434d0*/  LEA.HI R11, R11, 0xf0, RZ, 0x1e ;  /* 0x000000f00b0b7811 */ /* 0x000fe200078ff0ff */
[----:B------:R-:W-:-:S04]  /*434e0*/  IMAD.SHL.U32 R24, R26, 0x100, RZ ;  /* 0x000001001a187824 */ /* 0x000fc800078e00ff */
[----:B------:R-:W-:Y:S01]  /*434f0*/  IMAD.IADD R24, R24, 0x1, R11 ;  /* 0x0000000118187824 */ /* 0x000fe200078e020b */
[----:B------:R-:W-:Y:S02]  /*43500*/  ISETP.GT.U32.AND P3, PT, R0, R27, PT ;  /* 0x0000001b0000720c */ /* 0x000fe40003f64070 */
[----:B0-----:R-:W-:Y:S02]  /*43510*/  LOP3.LUT R10, R10, 0x1c, RZ, 0xc0, !PT ;  /* 0x0000001c0a0a7812 */ /* 0x001fe400078ec0ff */
[----:B------:R-:W-:Y:S02]  /*43520*/  ISETP.GT.U32.AND P1, PT, R0, R24, PT ;  /* 0x000000180000720c */ /* 0x000fe40003f24070 */
[C---:B------:R-:W-:Y:S01]  /*43530*/  LEA.HI R11, R10.reuse, 0xe8, RZ, 0x1e ;  /* 0x000000e80a0b7811 */ /* 0x040fe200078ff0ff */
[----:B------:R-:W-:Y:S01]  /*43540*/  LEA.HI R10, R10, 0xe0, RZ, 0x1e ;  /* 0x000000e00a0a7811 */ /* 0x000fe200078ff0ff */
[C---:B------:R-:W-:Y:S02]  /*43550*/  ISETP.GT.U32.AND.EX P3, PT, R2.reuse, RZ, PT, P3 ;  /* 0x000000ff0200720c */ /* 0x040fe40003f64130 */
[----:B------:R-:W-:-:S02]  /*43560*/  ISETP.GT.U32.AND.EX P1, PT, R2, RZ, PT, P1 ;  /* 0x000000ff0200720c */ /* 0x000fc40003f24110 */
[C---:B-1----:R-:W-:Y:S01]  /*43570*/  SHF.L.U32 R12, R15.reuse, 0x8, RZ ;  /* 0x000000080f0c7819 */ /* 0x042fe200000006ff */
[----:B------:R-:W-:-:S03]  /*43580*/  IMAD.SHL.U32 R4, R15, 0x100, RZ ;  /* 0x000001000f047824 */ /* 0x000fc600078e00ff */
[----:B------:R-:W-:Y:S02]  /*43590*/  IADD3 R12, R12, R11, RZ ;  /* 0x0000000b0c0c7210 */ /* 0x000fe40007ffe0ff */
[----:B------:R-:W-:Y:S02]  /*435a0*/  IADD3 R4, R4, R10, RZ ;  /* 0x0000000a04047210 */ /* 0x000fe40007ffe0ff */
[----:B------:R-:W-:Y:S02]  /*435b0*/  SEL R28, RZ, 0x1, !P3 ;  /* 0x00000001ff1c7807 */ /* 0x000fe40005800000 */
[C---:B------:R-:W-:Y:S02]  /*435c0*/  ISETP.GT.U32.AND P2, PT, R0.reuse, R12, PT ;  /* 0x0000000c0000720c */ /* 0x040fe40003f44070 */
[----:B------:R-:W-:Y:S02]  /*435d0*/  SEL R3, RZ, 0x1fffe, !P1 ;  /* 0x0001fffeff037807 */ /* 0x000fe40004800000 */
[----:B------:R-:W-:-:S02]  /*435e0*/  ISETP.GT.U32.AND P4, PT, R0, R4, PT ;  /* 0x000000040000720c */ /* 0x000fc40003f84070 */
[----:B------:R-:W-:Y:S02]  /*435f0*/  ISETP.GT.U32.AND.EX P1, PT, R2, RZ, PT, P2 ;  /* 0x000000ff0200720c */ /* 0x000fe40003f24120 */
[----:B------:R-:W-:Y:S02]  /*43600*/  IADD3 R3, R28, R3, RZ ;  /* 0x000000031c037210 */ /* 0x000fe40007ffe0ff */
[----:B------:R-:W-:Y:S01]  /*43610*/  ISETP.GT.U32.AND.EX P2, PT, R2, RZ, PT, P4 ;  /* 0x000000ff0200720c */ /* 0x000fe20003f44140 */
[----:B------:R-:W0:Y:S01]  /*43620*/  S2R R10, SR_TID.X ;  /* 0x00000000000a7919 */ /* 0x000e220000002100 */
[----:B------:R-:W-:Y:S02]  /*43630*/  SEL R29, RZ, 0x4, !P1 ;  /* 0x00000004ff1d7807 */ /* 0x000fe40004800000 */
[----:B------:R-:W-:Y:S02]  /*43640*/  LOP3.LUT R3, R3, 0x3, RZ, 0xc0, !PT ;  /* 0x0000000303037812 */ /* 0x000fe400078ec0ff */
[----:B------:R-:W-:-:S04]  /*43650*/  SEL R28, RZ, 0x7fff8, !P2 ;  /* 0x0007fff8ff1c7807 */ /* 0x000fc80005000000 */
[----:B------:R-:W-:Y:S02]  /*43660*/  IADD3 R25, R3, R28, R29 ;  /* 0x0000001c03197210 */ /* 0x000fe40007ffe01d */
[----:B------:R-:W1:Y:S04]  /*43670*/  S2R R3, SR_CTAID.X ;  /* 0x0000000000037919 */ /* 0x000e680000002500 */
[----:B------:R-:W3:Y:S01]  /*43680*/  S2R R28, SR_TID.X ;  /* 0x00000000001c7919 */ /* 0x000ee20000002100 */
[----:B0-----:R-:W-:-:S04]  /*43690*/  LOP3.LUT R11, R10, 0x1c, RZ, 0xc0, !PT ;  /* 0x0000001c0a0b7812 */ /* 0x001fc800078ec0ff */
[C---:B------:R-:W-:Y:S01]  /*436a0*/  LEA.HI R10, R11.reuse, 0xd8, RZ, 0x1e ;  /* 0x000000d80b0a7811 */ /* 0x040fe200078ff0ff */
[----:B------:R-:W-:Y:S02]  /*436b0*/  LEA.HI R11, R11, 0xd0, RZ, 0x1e ;  /* 0x000000d00b0b7811 */ /* 0x000fe400078ff0ff */
[C---:B-1----:R-:W-:Y:S01]  /*436c0*/  IMAD.SHL.U32 R29, R3.reuse, 0x100, RZ ;  /* 0x00000100031d7824 */ /* 0x042fe200078e00ff */
[----:B------:R-:W-:-:S03]  /*436d0*/  SHF.L.U32 R3, R3, 0x8, RZ ;  /* 0x0000000803037819 */ /* 0x000fc600000006ff */
[----:B------:R-:W-:Y:S01]  /*436e0*/  IMAD.IADD R29, R29, 0x1, R11 ;  /* 0x000000011d1d7824 */ /* 0x000fe200078e020b */
[----:B------:R-:W-:Y:S02]  /*436f0*/  IADD3 R3, R3, R10, RZ ;  /* 0x0000000a03037210 */ /* 0x000fe40007ffe0ff */
[----:B---3--:R-:W-:Y:S01]  /*43700*/  LOP3.LUT R28, R28, 0x1c, RZ, 0xc0, !PT ;  /* 0x0000001c1c1c7812 */ /* 0x008fe200078ec0ff */
[----:B------:R-:W3:Y:S01]  /*43710*/  LDL.LU R10, [R1+0x1aa0] ;  /* 0x001aa000010a7983 */ /* 0x000ee20000300800 */
[----:B------:R-:W4:Y:S01]  /*43720*/  LDL.LU R11, [R1+0x1a9c] ;  /* 0x001a9c00010b7983 */ /* 0x000f220000300800 */
[C---:B------:R-:W-:Y:S02]  /*43730*/  ISETP.GT.U32.AND P2, PT, R0.reuse, R29, PT ;  /* 0x0000001d0000720c */ /* 0x040fe40003f44070 */
[----:B------:R-:W-:Y:S01]  /*43740*/  ISETP.GT.U32.AND P1, PT, R0, R3, PT ;  /* 0x000000030000720c */ /* 0x000fe20003f24070 */
[----:B------:R-:W-:Y:S01]  /*43750*/  SHF.L.U32 R29, R26, 0x8, RZ ;  /* 0x000000081a1d7819 */ /* 0x000fe200000006ff */
[----:B------:R-:W-:Y:S01]  /*43760*/  LEA.HI R3, R28, 0xc8, RZ, 0x1e ;  /* 0x000000c81c037811 */ /* 0x000fe200078ff0ff */
[----:B------:R-:W-:Y:S01]  /*43770*/  IMAD.SHL.U32 R26, R26, 0x100, RZ ;  /* 0x000001001a1a7824 */ /* 0x000fe200078e00ff */
[----:B------:R-:W-:-:S02]  /*43780*/  LEA.HI R28, R28, 0xc0, RZ, 0x1e ;  /* 0x000000c01c1c7811 */ /* 0x000fc400078ff0ff */
[----:B------:R-:W-:Y:S02]  /*43790*/  ISETP.GT.U32.AND.EX P2, PT, R2, RZ, PT, P2 ;  /* 0x000000ff0200720c */ /* 0x000fe40003f44120 */
[----:B------:R-:W-:Y:S02]  /*437a0*/  IADD3 R26, R26, R28, RZ ;  /* 0x0000001c1a1a7210 */ /* 0x000fe40007ffe0ff */
[----:B------:R-:W-:Y:S01]  /*437b0*/  IADD3 R29, R29, R3, RZ ;  /* 0x000000031d1d7210 */ /* 0x000fe20007ffe0ff */
[----:B------:R-:W-:Y:S01]  /*437c0*/  SEL R3, RZ, 0x1fffe, !P2 ;  /* 0x0001fffeff037807 */ /* 0x000fe20005000000 */
[----:B------:R-:W-:Y:S02]  /*437d0*/  ISETP.GT.U32.AND P2, PT, R0, R26, PT ;  /* 0x0000001a0000720c */ /* 0x000fe40003f44070 */
[----:B------:R-:W0:Y:S01]  /*437e0*/  S2R R26, SR_TID.X ;  /* 0x00000000001a7919 */ /* 0x000e220000002100 */
[----:B------:R-:W-:Y:S02]  /*437f0*/  ISETP.GT.U32.AND.EX P1, PT, R2, RZ, PT, P1 ;  /* 0x000000ff0200720c */ /* 0x000fe40003f24110 */
[----:B------:R-:W-:-:S02]  /*43800*/  ISETP.GT.U32.AND P4, PT, R0, R29, PT ;  /* 0x0000001d0000720c */ /* 0x000fc40003f84070 */
[----:B------:R-:W-:Y:S02]  /*43810*/  SEL R28, RZ, 0x1, !P1 ;  /* 0x00000001ff1c7807 */ /* 0x000fe40004800000 */
[C---:B------:R-:W-:Y:S01]  /*43820*/  ISETP.GT.U32.AND.EX P2, PT, R2.reuse, RZ, PT, P2 ;  /* 0x000000ff0200720c */ /* 0x040fe20003f44120 */
[----:B------:R-:W-:Y:S01]  /*43830*/  ISETP.GT.U32.AND.EX P1, PT, R2, RZ, PT, P4 ;  /* 0x000000ff0200720c */ /* 0x000fe20003f24140 */
[----:B------:R-:W-:Y:S02]  /*43840*/  IADD3 R3, R28, R3, RZ ;  /* 0x000000031c037210 */ /* 0x000fe40007ffe0ff */
[----:B------:R-:W-:Y:S01]  /*43850*/  SEL R28, RZ, 0x7fff8, !P2 ;  /* 0x0007fff8ff1c7807 */ /* 0x000fe20005000000 */
[----:B------:R-:W-:Y:S02]  /*43860*/  SEL R29, RZ, 0x4, !P1 ;  /* 0x00000004ff1d7807 */ /* 0x000fe40004800000 */
[----:B------:R-:W-:Y:S01]  /*43870*/  LOP3.LUT R3, R3, 0x3, RZ, 0xc0, !PT ;  /* 0x0000000303037812 */ /* 0x000fe200078ec0ff */
[----:B------:R0:W-:Y:S02]  /*43880*/  STL [R1+0x1a80], R25 ;  /* 0x001a801901007387 */ /* 0x0001e40000100800 */
[----:B0-----:R-:W-:Y:S01]  /*43890*/  LOP3.LUT R25, R26, 0x1c, RZ, 0xc0, !PT ;  /* 0x0000001c1a197812 */ /* 0x001fe200078ec0ff */
[----:B------:R-:W-:-:S02]  /*438a0*/  IADD3 R26, R3, R28, R29 ;  /* 0x0000001c031a7210 */ /* 0x000fc40007ffe01d */
[----:B------:R-:W0:Y:S04]  /*438b0*/  S2R R28, SR_CTAID.X ;  /* 0x00000000001c7919 */ /* 0x000e280000002500 */
[----:B------:R-:W1:Y:S01]  /*438c0*/  S2R R29, SR_TID.X ;  /* 0x00000000001d7919 */ /* 0x000e620000002100 */
[----:B------:R-:W-:Y:S01]  /*438d0*/  LEA.HI R25, R25, 0xb8, RZ, 0x1e ;  /* 0x000000b819197811 */ /* 0x000fe200078ff0ff */
[----:B0-----:R-:W-:Y:S01]  /*438e0*/  IMAD.SHL.U32 R28, R28, 0x100, RZ ;  /* 0x000001001c1c7824 */ /* 0x001fe200078e00ff */
[----:B-1----:R-:W-:-:S04]  /*438f0*/  LOP3.LUT R29, R29, 0x1c, RZ, 0xc0, !PT ;  /* 0x0000001c1d1d7812 */ /* 0x002fc800078ec0ff */
[----:B------:R-:W-:Y:S02]  /*43900*/  IADD3 R28, R28, R25, RZ ;  /* 0x000000191c1c7210 */ /* 0x000fe40007ffe0ff */
[----:B------:R-:W-:Y:S01]  /*43910*/  LEA.HI R3, R29, 0xb0, RZ, 0x1e ;  /* 0x000000b01d037811 */ /* 0x000fe200078ff0ff */
[----:B------:R-:W-:-:S05]  /*43920*/  SHF.L.U32 R25, R15, 0x8, RZ ;  /* 0x000000080f197819 */ /* 0x000fca00000006ff */
[----:B------:R-:W-:-:S05]  /*43930*/  IMAD.IADD R25, R25, 0x1, R3 ;  /* 0x0000000119197824 */ /* 0x000fca00078e0203 */
[----:B------:R-:W-:-:S04]  /*43940*/  ISETP.GE.U32.AND P2, PT, R0, R25, PT ;  /* 0x000000190000720c */ /* 0x000fc80003f46070 */
[----:B------:R-:W-:-:S04]  /*43950*/  ISETP.GE.U32.AND.EX P2, PT, R2, RZ, PT, P2 ;  /* 0x000000ff0200720c */ /* 0x000fc80003f46120 */
[----:B------:R-:W-:Y:S01]  /*43960*/  SEL R3, RZ, 0x1fffe, P2 ;  /* 0x0001fffeff037807 */ /* 0x000fe20001000000 */
[----:B------:R-:W-:Y:S02]  /*43970*/  ISETP.GE.U32.AND P2, PT, R0, R14, PT ;  /* 0x0000000e0000720c */ /* 0x000fe40003f46070 */
[----:B------:R-:W0:Y:S04]  /*43980*/  S2R R14, SR_TID.X ;  /* 0x00000000000e7919 */ /* 0x000e280000002100 */
[----:B------:R-:W1:Y:S01]  /*43990*/  S2R R25, SR_CTAID.X ;  /* 0x0000000000197919 */ /* 0x000e620000002500 */
[----:B------:R-:W-:Y:S02]  /*439a0*/  LEA.HI R29, R29, 0xa8, RZ, 0x1e ;  /* 0x000000a81d1d7811 */ /* 0x000fe400078ff0ff */
[----:B------:R-:W-:-:S02]  /*439b0*/  SHF.L.U32 R15, R15, 0x8, RZ ;  /* 0x000000080f0f7819 */ /* 0x000fc400000006ff */
[----:B------:R-:W-:Y:S02]  /*439c0*/  ISETP.GE.U32.AND P1, PT, R0, R28, PT ;  /* 0x0000001c0000720c */ /* 0x000fe40003f26070 */
[----:B------:R-:W-:Y:S02]  /*439d0*/  IADD3 R15, R15, R29, RZ ;  /* 0x0000001d0f0f7210 */ /* 0x000fe40007ffe0ff */
[----:B------:R-:W-:Y:S01]  /*439e0*/  ISETP.GE.U32.AND.EX P1, PT, R2, RZ, PT, P1 ;  /* 0x000000ff0200720c */ /* 0x000fe20003f26110 */
[----:B------:R5:W-:Y:S01]  /*439f0*/  STL [R1+0x1a84], R26 ;  /* 0x001a841a01007387 */ /* 0x000be20000100800 */
[----:B------:R-:W-:Y:S02]  /*43a00*/  ISETP.GE.U32.AND P4, PT, R0, R15, PT ;  /* 0x0000000f0000720c */ /* 0x000fe40003f86070 */
[----:B------:R-:W-:Y:S02]  /*43a10*/  SEL R28, RZ, 0x1, P1 ;  /* 0x00000001ff1c7807 */ /* 0x000fe40000800000 */
[----:B------:R-:W-:-:S02]  /*43a20*/  ISETP.GE.U32.AND.EX P2, PT, R2, RZ, PT, P2 ;  /* 0x000000ff0200720c */ /* 0x000fc40003f46120 */
[----:B------:R-:W-:Y:S02]  /*43a30*/  ISETP.GE.U32.AND.EX P1, PT, R2, RZ, PT, P4 ;  /* 0x000000ff0200720c */ /* 0x000fe40003f26140 */
[----:B0-----:R-:W-:Y:S02]  /*43a40*/  LOP3.LUT R14, R14, 0x1c, RZ, 0xc0, !PT ;  /* 0x0000001c0e0e7812 */ /* 0x001fe400078ec0ff */
[C---:B-1----:R-:W-:Y:S01]  /*43a50*/  SHF.L.U32 R15, R25.reuse, 0x8, RZ ;  /* 0x00000008190f7819 */ /* 0x042fe200000006ff */
[----:B------:R-:W-:Y:S01]  /*43a60*/  SHF.L.U32 R25, R25, 0x8, RZ ;  /* 0x0000000819197819 */ /* 0x000fe200000006ff */
[C---:B-----5:R-:W-:Y:S01]  /*43a70*/  LEA.HI R26, R14.reuse, 0x98, RZ, 0x1e ;  /* 0x000000980e1a7811 */ /* 0x060fe200078ff0ff */
[----:B------:R-:W-:Y:S02]  /*43a80*/  LEA.HI R14, R14, 0x90, RZ, 0x1e ;  /* 0x000000900e0e7811 */ /* 0x000fe400078ff0ff */
[----:B------:R-:W-:Y:S02]  /*43a90*/  IMAD.IADD R3, R28, 0x1, R3 ;  /* 0x000000011c037824 */ /* 0x000fe400078e0203 */
[----:B------:R-:W-:Y:S01]  /*43aa0*/  IMAD.IADD R25, R25, 0x1, R26 ;  /* 0x0000000119197824 */ /* 0x000fe200078e021a */
[----:B------:R-:W-:-:S02]  /*43ab0*/  IADD3 R15, R15, R14, RZ ;  /* 0x0000000e0f0f7210 */ /* 0x000fc40007ffe0ff */
[----:B------:R-:W-:Y:S02]  /*43ac0*/  SEL R28, RZ, 0x7fff8, P2 ;  /* 0x0007fff8ff1c7807 */ /* 0x000fe40001000000 */
[----:B------:R-:W-:Y:S02]  /*43ad0*/  SEL R29, RZ, 0x4, P1 ;  /* 0x00000004ff1d7807 */ /* 0x000fe40000800000 */
[C---:B------:R-:W-:Y:S02]  /*43ae0*/  ISETP.GE.U32.AND P2, PT, R0.reuse, R15, PT ;  /* 0x0000000f0000720c */ /* 0x040fe40003f46070 */
[----:B------:R-:W-:Y:S02]  /*43af0*/  ISETP.GE.U32.AND P1, PT, R0, R25, PT ;  /* 0x000000190000720c */ /* 0x000fe40003f26070 */
[----:B------:R-:W-:Y:S02]  /*43b00*/  LOP3.LUT R3, R3, 0x3, RZ, 0xc0, !PT ;  /* 0x0000000303037812 */ /* 0x000fe400078ec0ff */
[----:B------:R-:W-:-:S02]  /*43b10*/  ISETP.GE.U32.AND.EX P2, PT, R2, RZ, PT, P2 ;  /* 0x000000ff0200720c */ /* 0x000fc40003f46120 */
[----:B------:R-:W-:Y:S02]  /*43b20*/  ISETP.GE.U32.AND.EX P1, PT, R2, RZ, PT, P1 ;  /* 0x000000ff0200720c */ /* 0x000fe40003f26110 */
[----:B------:R-:W-:Y:S02]  /*43b30*/  IADD3 R14, R3, R28, R29 ;  /* 0x0000001c030e7210 */ /* 0x000fe40007ffe01d */
[C---:B------:R-:W-:Y:S02]  /*43b40*/  ISETP.GE.U32.AND P4, PT, R0.reuse, R13, PT ;  /* 0x0000000d0000720c */ /* 0x040fe40003f86070 */
[----:B------:R-:W-:Y:S02]  /*43b50*/  SEL R3, RZ, 0x1fffe, P2 ;  /* 0x0001fffeff037807 */ /* 0x000fe40001000000 */
[----:B------:R-:W-:Y:S01]  /*43b60*/  SEL R28, RZ, 0x1, P1 ;  /* 0x00000001ff1c7807 */ /* 0x000fe20000800000 */
[----:B------:R-:W-:Y:S01]  /*43b70*/  ISETP.GE.U32.AND P2, PT, R0, R5, PT ;  /* 0x000000050000720c */ /* 0x000fe20003f46070 */
[----:B------:R-:W-:-:S02]  /*43b80*/  ISETP.GE.U32.AND.EX P1, PT, R2, RZ, PT, P4 ;  /* 0x000000ff0200720c */ /* 0x000fc40003f26140 */
[----:B------:R-:W-:Y:S02]  /*43b90*/  IADD3 R3, R28, R3, RZ ;  /* 0x000000031c037210 */ /* 0x000fe40007ffe0ff */
[----:B------:R-:W-:Y:S02]  /*43ba0*/  ISETP.GE.U32.AND.EX P2, PT, R2, RZ, PT, P2 ;  /* 0x000000ff0200720c */ /* 0x000fe40003f46120 */
[----:B------:R-:W-:Y:S02]  /*43bb0*/  SEL R29, RZ, 0x4, P1 ;  /* 0x00000004ff1d7807 */ /* 0x000fe40000800000 */
[----:B------:R-:W-:Y:S02]  /*43bc0*/  LOP3.LUT R3, R3, 0x3, RZ, 0xc0, !PT ;  /* 0x0000000303037812 */ /* 0x000fe400078ec0ff */
[----:B------:R-:W-:-:S04]  /*43bd0*/  SEL R28, RZ, 0x7fff8, P2 ;  /* 0x0007fff8ff1c7807 */ /* 0x000fc80001000000 */
[----:B------:R-:W-:Y:S01]  /*43be0*/  IADD3 R5, R3, R28, R29 ;  /* 0x0000001c03057210 */ /* 0x000fe20007ffe01d */
[----:B------:R0:W-:Y:S01]  /*43bf0*/  STL [R1+0x1a88], R14 ;  /* 0x001a880e01007387 */ /* 0x0001e20000100800 */
[----:B------:R-:W-:-:S03]  /*43c00*/  ISETP.GE.U32.AND P1, PT, R0, R24, PT ;  /* 0x000000180000720c */ /* 0x000fc60003f26070 */
[----:B------:R1:W-:Y:S01]  /*43c10*/  STL [R1+0x1a8c], R5 ;  /* 0x001a8c0501007387 */ /* 0x0003e20000100800 */
[----:B------:R-:W-:-:S03]  /*43c20*/  ISETP.GE.U32.AND P4, PT, R0, R4, PT ;  /* 0x000000040000720c */ /* 0x000fc60003f86070 */
[----:B0-----:R-:W5:Y:S01]  /*43c30*/  LDL.LU R14, [R1+0xe0] ;  /* 0x0000e000010e7983 */ /* 0x001f620000300800 */
[----:B------:R-:W2:Y:S02]  /*43c40*/  LDL.LU R24, [R1+0xe4] ;  /* 0x0000e40001187983 */ /* 0x000ea40000300800 */
[----:B------:R-:W4:Y:S02]  /*43c50*/  LDL.LU R26, [R1+0xe8] ;  /* 0x0000e800011a7983 */ /* 0x000f240000300800 */
[----:B------:R-:W4:Y:S01]  /*43c60*/  LDL.LU R4, [R1+0xec] ;  /* 0x0000ec0001047983 */ /* 0x000f220000300800 */
[----:B------:R-:W4:Y:S01]  /*43c70*/  LDL.LU R25, [R1+0x50] ;  /* 0x0000500001197983 */ /* 0x000f220000300800 */
[----:B------:R-:W4:Y:S01]  /*43c80*/  LDL.LU R13, [R1+0x54] ;  /* 0x00005400010d7983 */ /* 0x000f220000300800 */
[----:B------:R-:W-:Y:S01]  /*43c90*/  ISETP.GE.U32.AND P5, PT, R0, R27, PT ;  /* 0x0000001b0000720c */ /* 0x000fe20003fa6070 */
[----:B------:R-:W4:Y:S01]  /*43ca0*/  LDL.LU R15, [R1+0x58] ;  /* 0x00005800010f7983 */ /* 0x000f220000300800 */
[----:B------:R-:W4:Y:S04]  /*43cb0*/  LDL.LU R27, [R1+0x5c] ;  /* 0x00005c00011b7983 */ /* 0x000f280000300800 */
[----:B-1----:R-:W0:Y:S01]  /*43cc0*/  S2R R5, SR_TID.X ;  /* 0x0000000000057919 */ /* 0x002e220000002100 */
[----:B------:R-:W-:-:S02]  /*43cd0*/  ISETP.GE.U32.AND.EX P5, PT, R2, RZ, PT, P5 ;  /* 0x000000ff0200720c */ /* 0x000fc40003fa6150 */
[----:B------:R-:W-:Y:S02]  /*43ce0*/  ISETP.GE.U32.AND.EX P1, PT, R2, RZ, PT, P1 ;  /* 0x000000ff0200720c */ /* 0x000fe40003f26110 */
[----:B------:R-:W-:Y:S02]  /*43cf0*/  ISETP.GE.U32.AND P2, PT, R0, R12, PT ;  /* 0x0000000c0000720c */ /* 0x000fe40003f46070 */
[----:B------:R-:W-:Y:S02]  /*43d00*/  SEL R28, RZ, 0x1, P5 ;  /* 0x00000001ff1c7807 */ /* 0x000fe40002800000 */
[----:B------:R-:W-:Y:S01]  /*43d10*/  SEL R3, RZ, 0x1fffe, P1 ;  /* 0x0001fffeff037807 */ /* 0x000fe20000800000 */
[C---:B------:R-:W-:Y:S01]  /*43d20*/  ISETP.GE.U32.AND.EX P1, PT, R2.reuse, RZ, PT, P2 ;  /* 0x000000ff0200720c */ /* 0x040fe20003f26120 */
[----:B------:R-:W-:-:S03]  /*43d30*/  ISETP.GE.U32.AND.EX P2, PT, R2, RZ, PT, P4 ;  /* 0x000000ff0200720c */ /* 0x000fc60003f46140 */
[----:B------:R-:W-:Y:S01]  /*43d40*/  IMAD.IADD R3, R28, 0x1, R3 ;  /* 0x000000011c037824 */ /* 0x000fe200078e0203 */
[----:B------:R-:W-:Y:S02]  /*43d50*/  SEL R29, RZ, 0x4, P1 ;  /* 0x00000004ff1d7807 */ /* 0x000fe40000800000 */
[----:B------:R-:W-:Y:S02]  /*43d60*/  SEL R28, RZ, 0x7fff8, P2 ;  /* 0x0007fff8ff1c7807 */ /* 0x000fe40001000000 */
[----:B------:R-:W-:-:S04]  /*43d70*/  LOP3.LUT R3, R3, 0x3, RZ, 0xc0, !PT ;  /* 0x0000000303037812 */ /* 0x000fc800078ec0ff */
[----:B------:R-:W-:Y:S02]  /*43d80*/  IADD3 R12, R3, R28, R29 ;  /* 0x0000001c030c7210 */ /* 0x000fe40007ffe01d */
[----:B------:R-:W1:Y:S01]  /*43d90*/  S2R R3, SR_CTAID.X ;  /* 0x0000000000037919 */ /* 0x000e620000002500 */
[----:B0-----:R-:W-:-:S03]  /*43da0*/  LOP3.LUT R5, R5, 0x1c, RZ, 0xc0, !PT ;  /* 0x0000001c05057812 */ /* 0x001fc600078ec0ff */
[----:B------:R0:W-:Y:S01]  /*43db0*/  STL [R1+0x1a90], R12 ;  /* 0x001a900c01007387 */ /* 0x0001e20000100800 */
[C---:B------:R-:W-:Y:S02]  /*43dc0*/  LEA.HI R28, R5.reuse, 0xd0, RZ, 0x1e ;  /* 0x000000d0051c7811 */ /* 0x040fe400078ff0ff */
[----:B0-----:R-:W-:Y:S02]  /*43dd0*/  LEA.HI R12, R5, 0xd8, RZ, 0x1e ;  /* 0x000000d8050c7811 */ /* 0x001fe400078ff0ff */
[----:B------:R-:W0:Y:S01]  /*43de0*/  S2R R5, SR_TID.X ;  /* 0x0000000000057919 */ /* 0x000e220000002100 */
[----:B-1----:R-:W-:-:S04]  /*43df0*/  SHF.L.U32 R29, R3, 0x8, RZ ;  /* 0x00000008031d7819 */ /* 0x002fc800000006ff */
[----:B------:R-:W-:Y:S02]  /*43e00*/  IADD3 R29, R29, R28, RZ ;  /* 0x0000001c1d1d7210 */ /* 0x000fe40007ffe0ff */
[----:B0-----:R-:W-:Y:S02]  /*43e10*/  LOP3.LUT R28, R5, 0x1c, RZ, 0xc0, !PT ;  /* 0x0000001c051c7812 */ /* 0x001fe400078ec0ff */
[----:B------:R-:W0:Y:S01]  /*43e20*/  S2R R5, SR_CTAID.X ;  /* 0x0000000000057919 */ /* 0x000e220000002500 */
[----:B------:R-:W-:-:S05]  /*43e30*/  SHF.L.U32 R3, R3, 0x8, RZ ;  /* 0x0000000803037819 */ /* 0x000fca00000006ff */
[----:B------:R-:W-:Y:S01]  /*43e40*/  IMAD.IADD R3, R3, 0x1, R12 ;  /* 0x0000000103037824 */ /* 0x000fe200078e020c */
[----:B------:R-:W-:-:S04]  /*43e50*/  ISETP.GE.U32.AND P4, PT, R0, R29, PT ;  /* 0x0000001d0000720c */ /* 0x000fc80003f86070 */
[----:B------:R-:W-:Y:S01]  /*43e60*/  ISETP.GE.U32.AND P2, PT, R0, R3, PT ;  /* 0x000000030000720c */ /* 0x000fe20003f46070 */
[C---:B------:R-:W-:Y:S01]  /*43e70*/  LEA.HI R3, R28.reuse, 0xc8, RZ, 0x1e ;  /* 0x000000c81c037811 */ /* 0x040fe200078ff0ff */
[----:B------:R-:W-:Y:S02]  /*43e80*/  LEA.HI R28, R28, 0xc0, RZ, 0x1e ;  /* 0x000000c01c1c7811 */ /* 0x000fe400078ff0ff */
[C---:B------:R-:W-:Y:S02]  /*43e90*/  ISETP.GE.U32.AND.EX P4, PT, R2.reuse, RZ, PT, P4 ;  /* 0x000000ff0200720c */ /* 0x040fe40003f86140 */
[----:B------:R-:W-:Y:S02]  /*43ea0*/  ISETP.GE.U32.AND.EX P2, PT, R2, RZ, PT, P2 ;  /* 0x000000ff0200720c */ /* 0x000fe40003f46120 */
[C---:B0-----:R-:W-:Y:S01]  /*43eb0*/  SHF.L.U32 R29, R5.reuse, 0x8, RZ ;  /* 0x00000008051d7819 */ /* 0x041fe200000006ff */
[----:B------:R-:W-:-:S04]  /*43ec0*/  SHF.L.U32 R5, R5, 0x8, RZ ;  /* 0x0000000805057819 */ /* 0x000fc800000006ff */
[----:B------:R-:W-:Y:S01]  /*43ed0*/  IMAD.IADD R29, R29, 0x1, R3 ;  /* 0x000000011d1d7824 */ /* 0x000fe200078e0203 */
[----:B------:R-:W-:Y:S01]  /*43ee0*/  IADD3 R5, R5, R28, RZ ;  /* 0x0000001c05057210 */ /* 0x000fe20007ffe0ff */
[----:B------:R-:W-:Y:S01]  /*43ef0*/  SEL R28, RZ, 0x1, P2 ;  /* 0x00000001ff1c7807 */ /* 0x000fe20001000000 */
[----:B------:R-:W-:Y:S02]  /*43f00*/  SEL R3, RZ, 0x1fffe, P4 ;  /* 0x0001fffeff037807 */ /* 0x000fe40002000000 */
[C---:B------:R-:W-:Y:S02]  /*43f10*/  ISETP.GE.U32.AND P1, PT, R0.reuse, R29, PT ;  /* 0x0000001d0000720c */ /* 0x040fe40003f26070 */
[----:B------:R-:W-:Y:S01]  /*43f20*/  ISETP.GE.U32.AND P2, PT, R0, R5, PT ;  /* 0x000000050000720c */ /* 0x000fe20003f46070 */
[----:B------:R-:W-:Y:S01]  /*43f30*/  IMAD.IADD R3, R28, 0x1, R3 ;  /* 0x000000011c037824 */ /* 0x000fe200078e0203 */
[C---:B------:R-:W-:Y:S02]  /*43f40*/  ISETP.GE.U32.AND.EX P1, PT, R2.reuse, RZ, PT, P1 ;  /* 0x000000ff0200720c */ /* 0x040fe40003f26110 */
[----:B------:R-:W-:-:S02]  /*43f50*/  ISETP.GE.U32.AND.EX P2, PT, R2, RZ, PT, P2 ;  /* 0x000000ff0200720c */ /* 0x000fc40003f46120 */
[----:B------:R-:W-:Y:S02]  /*43f60*/  LOP3.LUT R3, R3, 0x3, RZ, 0xc0, !PT ;  /* 0x0000000303037812 */ /* 0x000fe400078ec0ff */
[----:B------:R-:W-:Y:S02]  /*43f70*/  SEL R29, RZ, 0x4, P1 ;  /* 0x00000004ff1d7807 */ /* 0x000fe40000800000 */
[----:B------:R-:W-:-:S04]  /*43f80*/  SEL R28, RZ, 0x7fff8, P2 ;  /* 0x0007fff8ff1c7807 */ /* 0x000fc80001000000 */
[----:B------:R-:W-:-:S05]  /*43f90*/  IADD3 R28, R3, R28, R29 ;  /* 0x0000001c031c7210 */ /* 0x000fca0007ffe01d */
[----:B------:R-:W-:Y:S01]  /*43fa0*/  STL [R1+0x1a94], R28 ;  /* 0x001a941c01007387 */ /* 0x000fe20000100800 */
[----:B---3--:R-:W-:Y:S02]  /*43fb0*/  FMUL R5, R10, c[0x0][0x188] ;  /* 0x000062000a057a20 */ /* 0x008fe40000400000 */
[----:B------:R-:W-:Y:S02]  /*43fc0*/  FMUL R10, R18, c[0x0][0x188] ;  /* 0x00006200120a7a20 */ /* 0x000fe40000400000 */
[----:B------:R-:W-:Y:S02]  /*43fd0*/  FMUL R29, R16, c[0x0][0x188] ;  /* 0x00006200101d7a20 */ /* 0x000fe40000400000 */
[----:B------:R-:W-:Y:S02]  /*43fe0*/  FMUL R16, R21, c[0x0][0x188] ;  /* 0x0000620015107a20 */ /* 0x000fe40000400000 */
[----:B------:R-:W0:Y:S01]  /*43ff0*/  S2R R21, SR_CTAID.X ;  /* 0x0000000000157919 */ /* 0x000e220000002500 */
[----:B------:R-:W-:-:S02]  /*44000*/  FMUL R6, R6, c[0x0][0x188] ;  /* 0x0000620006067a20 */ /* 0x000fc40000400000 */
[----:B0-----:R-:W-:Y:S02]  /*44010*/  IMAD.SHL.U32 R21, R21, 0x100, RZ ;  /* 0x0000010015157824 */ /* 0x001fe400078e00ff */
[----:B-----5:R-:W-:Y:S02]  /*44020*/  FMUL R3, R14, c[0x0][0x188] ;  /* 0x000062000e037a20 */ /* 0x020fe40000400000 */
[----:B--2---:R-:W-:-:S05]  /*44030*/  FMUL R24, R24, c[0x0][0x188] ;  /* 0x0000620018187a20 */ /* 0x004fca0000400000 */
[----:B------:R-:W-:Y:S01]  /*44040*/  STL [R1+0x1a98], R24 ;  /* 0x001a981801007387 */ /* 0x000fe20000100800 */
[----:B------:R4:W-:Y:S02]  /*44050*/  STL [R1+0xac], R3 ;  /* 0x0000ac0301007387 */ /* 0x0009e40000100800 */
[----:B----4-:R-:W-:Y:S02]  /*44060*/  FMUL R3, R15, c[0x0][0x188] ;  /* 0x000062000f037a20 */ /* 0x010fe40000400000 */
[----:B------:R-:W-:Y:S02]  /*44070*/  FMUL R15, R27, c[0x0][0x188] ;  /* 0x000062001b0f7a20 */ /* 0x000fe40000400000 */
[----:B------:R-:W0:Y:S01]  /*44080*/  S2R R27, SR_TID.X ;  /* 0x00000000001b7919 */ /* 0x000e220000002100 */
[----:B------:R-:W-:Y:S02]  /*44090*/  FMUL R28, R25, c[0x0][0x188] ;  /* 0x00006200191c7a20 */ /* 0x000fe40000400000 */
[----:B------:R-:W-:-:S02]  /*440a0*/  FMUL R25, R9, c[0x0][0x188] ;  /* 0x0000620009197a20 */ /* 0x000fc40000400000 */
[----:B------:R-:W-:Y:S02]  /*440b0*/  FMUL R9, R20, c[0x0][0x188] ;  /* 0x0000620014097a20 */ /* 0x000fe40000400000 */
[----:B------:R-:W1:Y:S04]  /*440c0*/  S2R R20, SR_CTAID.X ;  /* 0x0000000000147919 */ /* 0x000e680000002500 */
[----:B------:R2:W-:Y:S01]  /*440d0*/  STL [R1+0x50], R3 ;  /* 0x0000500301007387 */ /* 0x0005e20000100800 */
[----:B------:R-:W3:Y:S02]  /*440e0*/  LDL.LU R18, [R1+0x50] ;  /* 0x0000500001127983 */ /* 0x000ee40000300800 */
[----:B------:R-:W-:Y:S01]  /*440f0*/  FMUL R12, R26, c[0x0][0x188] ;  /* 0x000062001a0c7a20 */ /* 0x000fe20000400000 */
[----:B0-----:R-:W-:-:S02]  /*44100*/  LOP3.LUT R14, R27, 0x1c, RZ, 0xc0, !PT ;  /* 0x0000001c1b0e7812 */ /* 0x001fc400078ec0ff */
[----:B--2---:R-:W-:Y:S02]  /*44110*/  LOP3.LUT R3, R27, 0x1c, RZ, 0xc0, !PT ;  /* 0x0000001c1b037812 */ /* 0x004fe400078ec0ff */
[----:B------:R-:W0:Y:S01]  /*44120*/  S2R R27, SR_CTAID.X ;  /* 0x00000000001b7919 */ /* 0x000e220000002500 */
[----:B------:R-:W-:Y:S01]  /*44130*/  FMUL R26, R11, c[0x0][0x188] ;  /* 0x000062000b1a7a20 */ /* 0x000fe20000400000 */
[----:B------:R-:W-:Y:S01]  /*44140*/  LEA.HI R11, R14, 0x70, RZ, 0x1e ;  /* 0x000000700e0b7811 */ /* 0x000fe200078ff0ff */
[----:B-1----:R-:W-:-:S04]  /*44150*/  SHF.L.U32 R14, R20, 0x8, RZ ;  /* 0x00000008140e7819 */ /* 0x002fc800000006ff */
[----:B------:R-:W-:Y:S01]  /*44160*/  IADD3 R14, R14, R11, RZ ;  /* 0x0000000b0e0e7210 */ /* 0x000fe20007ffe0ff */
[----:B------:R-:W-:Y:S02]  /*44170*/  LEA.HI R11, R3, 0x78, RZ, 0x1e ;  /* 0x00000078030b7811 */ /* 0x000fe400078ff0ff */
[----:B0-----:R-:W-:Y:S02]  /*44180*/  IMAD.SHL.U32 R3, R27, 0x100, RZ ;  /* 0x000001001b037824 */ /* 0x001fe400078e00ff */
[----:B------:R-:W0:Y:S03]  /*44190*/  S2R R27, SR_TID.X ;  /* 0x00000000001b7919 */ /* 0x000e260000002100 */
[----:B------:R-:W-:-:S04]  /*441a0*/  IADD3 R3, R3, R11, RZ ;  /* 0x0000000b03037210 */ /* 0x000fc80007ffe0ff */
[----:B------:R-:W-:Y:S02]  /*441b0*/  ISETP.GT.U32.AND P1, PT, R0, R3, PT ;  /* 0x000000030000720c */ /* 0x000fe40003f24070 */
[----:B0-----:R-:W-:-:S04]  /*441c0*/  LOP3.LUT R27, R27, 0x1c, RZ, 0xc0, !PT ;  /* 0x0000001c1b1b7812 */ /* 0x001fc800078ec0ff */
[----:B------:R-:W-:-:S04]  /*441d0*/  LEA.HI R3, R27, 0x68, RZ, 0x1e ;  /* 0x000000681b037811 */ /* 0x000fc800078ff0ff */
[----:B------:R-:W-:Y:S01]  /*441e0*/  IADD3 R21, R21, R3, RZ ;  /* 0x0000000315157210 */ /* 0x000fe20007ffe0ff */
[----:B------:R-:W-:Y:S01]  /*441f0*/  FMUL R3, R7, c[0x0][0x188] ;  /* 0x0000620007037a20 */ /* 0x000fe20000400000 */
[----:B------:R-:W-:Y:S02]  /*44200*/  FSEL R7, R6, -INF , !P3 ;  /* 0xff80000006077808 */ /* 0x000fe40005800000 */
[----:B------:R-:W2:Y:S01]  /*44210*/  LDL.LU R6, [R1+0xac] ;  /* 0x0000ac0001067983 */ /* 0x000ea20000300800 */
[----:B------:R-:W-:Y:S02]  /*44220*/  FMUL R24, R8, c[0x0][0x188] ;  /* 0x0000620008187a20 */ /* 0x000fe40000400000 */
[----:B------:R-:W-:Y:S01]  /*44230*/  FMUL R8, R22, c[0x0][0x188] ;  /* 0x0000620016087a20 */ /* 0x000fe20000400000 */
[----:B------:R-:W-:Y:S02]  /*44240*/  LEA.HI R27, R27, 0x60, RZ, 0x1e ;  /* 0x000000601b1b7811 */ /* 0x000fe400078ff0ff */
[----:B------:R-:W-:-:S04]  /*44250*/  SHF.L.U32 R22, R20, 0x8, RZ ;  /* 0x0000000814167819 */ /* 0x000fc800000006ff */
[----:B------:R-:W-:Y:S02]  /*44260*/  IADD3 R22, R22, R27, RZ ;  /* 0x0000001b16167210 */ /* 0x000fe40007ffe0ff */
[----:B------:R-:W0:Y:S01]  /*44270*/  S2R R27, SR_TID.X ;  /* 0x00000000001b7919 */ /* 0x000e220000002100 */
[----:B------:R-:W-:Y:S02]  /*44280*/  ISETP.GT.U32.AND P4, PT, R0, R21, PT ;  /* 0x000000150000720c */ /* 0x000fe40003f84070 */
[----:B0-----:R-:W-:Y:S02]  /*44290*/  LOP3.LUT R21, R27, 0x1c, RZ, 0xc0, !PT ;  /* 0x0000001c1b157812 */ /* 0x001fe400078ec0ff */
[----:B------:R-:W0:Y:S01]  /*442a0*/  S2R R27, SR_CTAID.X ;  /* 0x00000000001b7919 */ /* 0x000e220000002500 */
[----:B------:R-:W-:Y:S01]  /*442b0*/  FMUL R11, R23, c[0x0][0x188] ;  /* 0x00006200170b7a20 */ /* 0x000fe20000400000 */
[----:B------:R-:W-:Y:S01]  /*442c0*/  LEA.HI R21, R21, 0x58, RZ, 0x1e ;  /* 0x0000005815157811 */ /* 0x000fe200078ff0ff */
[----:B------:R-:W1:Y:S01]  /*442d0*/  S2R R23, SR_TID.X ;  /* 0x0000000000177919 */ /* 0x000e620000002100 */
[----:B------:R-:W-:Y:S01]  /*442e0*/  FSEL R3, R3, -INF , !P5 ;  /* 0xff80000003037808 */ /* 0x000fe20006800000 */
[----:B0-----:R-:W-:-:S05]  /*442f0*/  IMAD.SHL.U32 R27, R27, 0x100, RZ ;  /* 0x000001001b1b7824 */ /* 0x001fca00078e00ff */
[----:B------:R-:W-:Y:S02]  /*44300*/  IADD3 R27, R27, R21, RZ ;  /* 0x000000151b1b7210 */ /* 0x000fe40007ffe0ff */
[----:B------:R-:W0:Y:S02]  /*44310*/  S2R R21, SR_CTAID.X ;  /* 0x0000000000157919 */ /* 0x000e240000002500 */
[----:B------:R-:W-:Y:S02]  /*44320*/  ISETP.GT.U32.AND P5, PT, R0, R27, PT ;  /* 0x0000001b0000720c */ /* 0x000fe40003fa4070 */
[----:B------:R-:W4:Y:S01]  /*44330*/  S2R R27, SR_TID.X ;  /* 0x00000000001b7919 */ /* 0x000f220000002100 */
[----:B-1----:R-:W-:-:S04]  /*44340*/  LOP3.LUT R23, R23, 0x1c, RZ, 0xc0, !PT ;  /* 0x0000001c17177812 */ /* 0x002fc800078ec0ff */
[----:B------:R-:W-:Y:S02]  /*44350*/  LEA.HI R23, R23, 0x50, RZ, 0x1e ;  /* 0x0000005017177811 */ /* 0x000fe400078ff0ff */
[----:B------:R-:W-:Y:S01]  /*44360*/  ISETP.GT.U32.AND.EX P1, PT, R2, RZ, PT, P1 ;  /* 0x000000ff0200720c */ /* 0x000fe20003f24110 */
[----:B------:R-:W-:Y:S01]  /*44370*/  STL [R1+0x118], R7 ;  /* 0x0001180701007387 */ /* 0x000fe20000100800 */
[----:B------:R1:W-:Y:S01]  /*44380*/  STL [R1+0x11c], R3 ;  /* 0x00011c0301007387 */ /* 0x0003e20000100800 */
[----:B0-----:R-:W-:Y:S02]  /*44390*/  SHF.L.U32 R21, R21, 0x8, RZ ;  /* 0x0000000815157819 */ /* 0x001fe400000006ff */
[----:B-1----:R-:W-:Y:S02]  /*443a0*/  FSEL R3, R8, -INF , !P1 ;  /* 0xff80000008037808 */ /* 0x002fe40004800000 */
[----:B----4-:R-:W-:Y:S01]  /*443b0*/  LOP3.LUT R27, R27, 0x1c, RZ, 0xc0, !PT ;  /* 0x0000001c1b1b7812 */ /* 0x010fe200078ec0ff */
[----:B------:R-:W-:-:S02]  /*443c0*/  IMAD.IADD R21, R21, 0x1, R23 ;  /* 0x0000000115157824 */ /* 0x000fc400078e0217 */
[----:B------:R-:W0:Y:S03]  /*443d0*/  S2R R23, SR_CTAID.X ;  /* 0x0000000000177919 */ /* 0x000e260000002500 */
[----:B------:R-:W-:Y:S01]  /*443e0*/  ISETP.GT.U32.AND P1, PT, R0, R21, PT ;  /* 0x000000150000720c */ /* 0x000fe20003f24070 */
[----:B------:R-:W-:Y:S02]  /*443f0*/  LEA.HI R21, R27, 0x48, RZ, 0x1e ;  /* 0x000000481b157811 */ /* 0x000fe400078ff0ff */
[----:B------:R-:W1:Y:S01]  /*44400*/  S2R R27, SR_TID.X ;  /* 0x00000000001b7919 */ /* 0x000e620000002100 */
[----:B0-----:R-:W-:-:S04]  /*44410*/  SHF.L.U32 R23, R23, 0x8, RZ ;  /* 0x0000000817177819 */ /* 0x001fc800000006ff */
[----:B------:R-:W-:Y:S02]  /*44420*/  IADD3 R23, R23, R21, RZ ;  /* 0x0000001517177210 */ /* 0x000fe40007ffe0ff */
[----:B-1----:R-:W-:Y:S02]  /*44430*/  LOP3.LUT R21, R27, 0x1c, RZ, 0xc0, !PT ;  /* 0x0000001c1b157812 */ /* 0x002fe400078ec0ff */
[----:B------:R-:W0:Y:S01]  /*44440*/  S2R R27, SR_CTAID.X ;  /* 0x00000000001b7919 */ /* 0x000e220000002500 */
[----:B------:R-:W-:-:S03]  /*44450*/  ISETP.GT.U32.AND P2, PT, R0, R14, PT ;  /* 0x0000000e0000720c */ /* 0x000fc60003f44070 */
[----:B------:R1:W-:Y:S01]  /*44460*/  STL [R1+0x114], R3 ;  /* 0x0001140301007387 */ /* 0x0003e20000100800 */
[----:B------:R-:W-:-:S04]  /*44470*/  ISETP.GT.U32.AND.EX P2, PT, R2, RZ, PT, P2 ;  /* 0x000000ff0200720c */ /* 0x000fc80003f44120 */
[----:B-1----:R-:W-:Y:S01]  /*44480*/  FSEL R3, R9, -INF , !P2 ;  /* 0xff80000009037808 */ /* 0x002fe20005000000 */
[----:B------:R-:W-:Y:S02]  /*44490*/  ISETP.GT.U32.AND P2, PT, R0, R23, PT ;  /* 0x000000170000720c */ /* 0x000fe40003f44070 */
[----:B------:R-:W1:Y:S01]  /*444a0*/  S2R R23, SR_CTAID.X ;  /* 0x0000000000177919 */ /* 0x000e620000002500 */
[----:B0-----:R-:W-:-:S03]  /*444b0*/  IMAD.SHL.U32 R7, R27, 0x100, RZ ;  /* 0x000001001b077824 */ /* 0x001fc600078e00ff */
[----:B------:R-:W0:Y:S01]  /*444c0*/  S2R R27, SR_TID.X ;  /* 0x00000000001b7919 */ /* 0x000e220000002100 */
[----:B------:R-:W-:Y:S02]  /*444d0*/  LEA.HI R21, R21, 0x40, RZ, 0x1e ;  /* 0x0000004015157811 */ /* 0x000fe400078ff0ff */
[----:B------:R-:W-:Y:S01]  /*444e0*/  ISETP.GT.U32.AND.EX P4, PT, R2, RZ, PT, P4 ;  /* 0x000000ff0200720c */ /* 0x000fe20003f84140 */
[----:B------:R4:W-:Y:S01]  /*444f0*/  STL [R1+0x110], R3 ;  /* 0x0001100301007387 */ /* 0x0009e20000100800 */
[----:B------:R-:W-:Y:S02]  /*44500*/  IADD3 R7, R7, R21, RZ ;  /* 0x0000001507077210 */ /* 0x000fe40007ffe0ff */
[----:B----4-:R-:W-:Y:S02]  /*44510*/  FSEL R3, R5, -INF , !P4 ;  /* 0xff80000005037808 */ /* 0x010fe40006000000 */
[----:B------:R-:W-:Y:S01]  /*44520*/  ISETP.GT.U32.AND P4, PT, R0, R7, PT ;  /* 0x000000070000720c */ /* 0x000fe20003f84070 */
[----:B-1----:R-:W-:-:S02]  /*44530*/  SHF.L.U32 R7, R23, 0x8, RZ ;  /* 0x0000000817077819 */ /* 0x002fc400000006ff */
[----:B------:R-:W-:Y:S02]  /*44540*/  ISETP.GT.U32.AND P3, PT, R0, R22, PT ;  /* 0x000000160000720c */ /* 0x000fe40003f64070 */
[C---:B0-----:R-:W-:Y:S01]  /*44550*/  LOP3.LUT R21, R27.reuse, 0x1c, RZ, 0xc0, !PT ;  /* 0x0000001c1b157812 */ /* 0x041fe200078ec0ff */
[----:B------:R-:W-:Y:S01]  /*44560*/  LOP3.LUT R27, R27, 0x1c, RZ, 0xc0, !PT ;  /* 0x0000001c1b1b7812 */ /* 0x000fe200078ec0ff */
[----:B------:R-:W4:Y:S02]  /*44570*/  LDL.LU R5, [R1+0x8] ;  /* 0x0000080001057983 */ /* 0x000f240000300800 */
[----:B------:R-:W-:Y:S02]  /*44580*/  LEA.HI R21, R21, 0x38, RZ, 0x1e ;  /* 0x0000003815157811 */ /* 0x000fe400078ff0ff */
[----:B------:R-:W0:Y:S03]  /*44590*/  S2R R23, SR_CTAID.X ;  /* 0x0000000000177919 */ /* 0x000e260000002500 */
[----:B------:R-:W-:Y:S01]  /*445a0*/  IMAD.IADD R7, R7, 0x1, R21 ;  /* 0x0000000107077824 */ /* 0x000fe200078e0215 */
[----:B------:R-:W-:-:S02]  /*445b0*/  LEA.HI R21, R27, 0x30, RZ, 0x1e ;  /* 0x000000301b157811 */ /* 0x000fc400078ff0ff */
[----:B------:R-:W1:Y:S01]  /*445c0*/  S2R R27, SR_TID.X ;  /* 0x00000000001b7919 */ /* 0x000e620000002100 */
[----:B------:R-:W-:-:S03]  /*445d0*/  ISETP.GT.U32.AND.EX P3, PT, R2, RZ, PT, P3 ;  /* 0x000000ff0200720c */ /* 0x000fc60003f64130 */
[----:B------:R5:W-:Y:S02]  /*445e0*/  STL [R1+0xf4], R3 ;  /* 0x0000f40301007387 */ /* 0x000be40000100800 */
[----:B-----5:R-:W-:Y:S02]  /*445f0*/  FSEL R3, R24, -INF , !P3 ;  /* 0xff80000018037808 */ /* 0x020fe40005800000 */
[----:B------:R-:W5:Y:S03]  /*44600*/  LDL.LU R24, [R1+0x1a98] ;  /* 0x001a980001187983 */ /* 0x000f660000300800 */
[----:B------:R0:W-:Y:S01]  /*44610*/  STL [R1+0xe8], R3 ;  /* 0x0000e80301007387 */ /* 0x0001e20000100800 */
[----:B-1----:R-:W-:Y:S02]  /*44620*/  LOP3.LUT R27, R27, 0x1c, RZ, 0xc0, !PT ;  /* 0x0000001c1b1b7812 */ /* 0x002fe400078ec0ff */
[----:B0-----:R-:W-:-:S02]  /*44630*/  SHF.L.U32 R3, R23, 0x8, RZ ;  /* 0x0000000817037819 */ /* 0x001fc400000006ff */
[----:B------:R-:W0:Y:S02]  /*44640*/  S2R R23, SR_CTAID.X ;  /* 0x0000000000177919 */ /* 0x000e240000002500 */
[----:B------:R-:W-:Y:S01]  /*44650*/  IADD3 R3, R3, R21, RZ ;  /* 0x0000001503037210 */ /* 0x000fe20007ffe0ff */
[----:B------:R-:W-:Y:S02]  /*44660*/  LEA.HI R21, R27, 0x28, RZ, 0x1e ;  /* 0x000000281b157811 */ /* 0x000fe400078ff0ff */
[----:B------:R-:W1:Y:S01]  /*44670*/  S2R R27, SR_TID.X ;  /* 0x00000000001b7919 */ /* 0x000e620000002100 */
[----:B------:R-:W-:Y:S02]  /*44680*/  ISETP.GT.U32.AND.EX P5, PT, R2, RZ, PT, P5 ;  /* 0x000000ff0200720c */ /* 0x000fe40003fa4150 */
[----:B------:R-:W-:Y:S02]  /*44690*/  ISETP.GT.U32.AND P3, PT, R0, R7, PT ;  /* 0x000000070000720c */ /* 0x000fe40003f64070 */
[----:B------:R-:W-:-:S02]  /*446a0*/  ISETP.GT.U32.AND.EX P1, PT, R2, RZ, PT, P1 ;  /* 0x000000ff0200720c */ /* 0x000fc40003f24110 */
[----:B---3--:R-:W-:Y:S01]  /*446b0*/  FSEL R7, R18, -INF , !P5 ;  /* 0xff80000012077808 */ /* 0x008fe20006800000 */
[----:B------:R-:W-:Y:S01]  /*446c0*/  ISETP.GT.U32.AND P5, PT, R0, R3, PT ;  /* 0x000000030000720c */ /* 0x000fe20003fa4070 */
[----:B------:R-:W-:-:S03]  /*446d0*/  FSEL R8, R28, -INF , !P1 ;  /* 0xff8000001c087808 */ /* 0x000fc60004800000 */
[----:B------:R3:W-:Y:S01]  /*446e0*/  STL [R1+0xd4], R7 ;  /* 0x0000d40701007387 */ /* 0x0007e20000100800 */
[----:B------:R-:W5:Y:S02]  /*446f0*/  LDL.LU R18, [R1] ;  /* 0x0000000001127983 */ /* 0x000f640000300800 */
[----:B------:R-:W5:Y:S02]  /*44700*/  LDL.LU R28, [R1+0x1a94] ;  /* 0x001a9400011c7983 */ /* 0x000f640000300800 */
[----:B------:R-:W-:Y:S02]  /*44710*/  STL [R1+0xc8], R8 ;  /* 0x0000c80801007387 */ /* 0x000fe40000100800 */
[----:B0-----:R-:W-:Y:S01]  /*44720*/  IMAD.SHL.U32 R3, R23, 0x100, RZ ;  /* 0x0000010017037824 */ /* 0x001fe200078e00ff */
[----:B---3--:R-:W0:Y:S01]  /*44730*/  S2R R7, SR_CTAID.X ;  /* 0x0000000000077919 */ /* 0x008e220000002500 */
[----:B-1----:R-:W-:-:S03]  /*44740*/  LOP3.LUT R27, R27, 0x1c, RZ, 0xc0, !PT ;  /* 0x0000001c1b1b7812 */ /* 0x002fc600078ec0ff */
[----:B------:R-:W-:Y:S02]  /*44750*/  IADD3 R3, R3, R21, RZ ;  /* 0x0000001503037210 */ /* 0x000fe40007ffe0ff */
[----:B------:R-:W3:Y:S01]  /*44760*/  LDL.LU R21, [R1+0x68] ;  /* 0x0000680001157983 */ /* 0x000ee20000300800 */
[----:B------:R-:W-:Y:S02]  /*44770*/  LEA.HI R23, R27, 0x20, RZ, 0x1e ;  /* 0x000000201b177811 */ /* 0x000fe400078ff0ff */
[----:B------:R-:W1:Y:S01]  /*44780*/  S2R R27, SR_TID.X ;  /* 0x00000000001b7919 */ /* 0x000e620000002100 */
[----:B------:R-:W-:Y:S02]  /*44790*/  ISETP.GT.U32.AND P1, PT, R0, R3, PT ;  /* 0x000000030000720c */ /* 0x000fe40003f24070 */
[C---:B------:R-:W-:Y:S02]  /*447a0*/  ISETP.GT.U32.AND.EX P2, PT, R2.reuse, RZ, PT, P2 ;  /* 0x000000ff0200720c */ /* 0x040fe40003f44120 */
[----:B------:R-:W-:-:S02]  /*447b0*/  ISETP.GT.U32.AND.EX P4, PT, R2, RZ, PT, P4 ;  /* 0x000000ff0200720c */ /* 0x000fc40003f84140 */
[----:B0-----:R-:W-:-:S05]  /*447c0*/  SHF.L.U32 R3, R7, 0x8, RZ ;  /* 0x0000000807037819 */ /* 0x001fca00000006ff */
[----:B------:R-:W-:Y:S01]  /*447d0*/  IMAD.IADD R3, R3, 0x1, R23 ;  /* 0x0000000103037824 */ /* 0x000fe200078e0217 */
[----:B------:R-:W-:Y:S02]  /*447e0*/  FSEL R23, R12, -INF , !P2 ;  /* 0xff8000000c177808 */ /* 0x000fe40005000000 */
[----:B------:R-:W3:Y:S01]  /*447f0*/  LDL.LU R12, [R1+0x1a90] ;  /* 0x001a9000010c7983 */ /* 0x000ee20000300800 */
[----:B-1----:R-:W-:Y:S02]  /*44800*/  LOP3.LUT R27, R27, 0x1c, RZ, 0xc0, !PT ;  /* 0x0000001c1b1b7812 */ /* 0x002fe400078ec0ff */
[----:B------:R-:W-:Y:S01]  /*44810*/  ISETP.GT.U32.AND P2, PT, R0, R3, PT ;  /* 0x000000030000720c */ /* 0x000fe20003f44070 */
[----:B------:R-:W-:Y:S01]  /*44820*/  SHF.L.U32 R3, R20, 0x8, RZ ;  /* 0x0000000814037819 */ /* 0x000fe200000006ff */
[----:B------:R-:W3:Y:S01]  /*44830*/  LDL.LU R7, [R1+0x60] ;  /* 0x0000600001077983 */ /* 0x000ee20000300800 */
[----:B------:R-:W-:-:S04]  /*44840*/  LEA.HI R27, R27, 0x18, RZ, 0x1e ;  /* 0x000000181b1b7811 */ /* 0x000fc800078ff0ff */
[----:B------:R-:W-:Y:S02]  /*44850*/  IADD3 R3, R3, R27, RZ ;  /* 0x0000001b03037210 */ /* 0x000fe40007ffe0ff */
[----:B------:R-:W0:Y:S01]  /*44860*/  S2R R27, SR_TID.X ;  /* 0x00000000001b7919 */ /* 0x000e220000002100 */
[----:B--2---:R-:W-:-:S05]  /*44870*/  FSEL R6, R6, -INF , !P4 ;  /* 0xff80000006067808 */ /* 0x004fca0006000000 */
[----:B------:R1:W-:Y:S04]  /*44880*/  STL [R1+0xb4], R6 ;  /* 0x0000b40601007387 */ /* 0x0003e80000100800 */
[----:B-1----:R-:W1:Y:S01]  /*44890*/  S2R R6, SR_CTAID.X ;  /* 0x0000000000067919 */ /* 0x002e620000002500 */
[----:B------:R-:W-:Y:S02]  /*448a0*/  ISETP.GT.U32.AND.EX P3, PT, R2, RZ, PT, P3 ;  /* 0x000000ff0200720c */ /* 0x000fe40003f64130 */
[----:B0-----:R-:W-:Y:S02]  /*448b0*/  LOP3.LUT R20, R27, 0x1c, RZ, 0xc0, !PT ;  /* 0x0000001c1b147812 */ /* 0x001fe400078ec0ff */
[----:B------:R-:W-:Y:S01]  /*448c0*/  ISETP.GT.U32.AND P4, PT, R0, R3, PT ;  /* 0x000000030000720c */ /* 0x000fe20003f84070 */
[----:B------:R-:W-:Y:S01]  /*448d0*/  STL [R1+0xc4], R23 ;  /* 0x0000c41701007387 */ /* 0x000fe20000100800 */
[----:B------:R-:W-:-:S02]  /*448e0*/  FSEL R8, R10, -INF , !P3 ;  /* 0xff8000000a087808 */ /* 0x000fc40005800000 */
[----:B------:R-:W-:Y:S01]  /*448f0*/  LEA.HI R20, R20, 0x10, RZ, 0x1e ;  /* 0x0000001014147811 */ /* 0x000fe200078ff0ff */
[----:B------:R0:W-:Y:S02]  /*44900*/  STL [R1+0x1a54], R23 ;  /* 0x001a541701007387 */ /* 0x0001e40000100800 */
[----:B0-----:R-:W2:Y:S01]  /*44910*/  LDL.LU R23, [R1+0x108] ;  /* 0x0001080001177983 */ /* 0x001ea20000300800 */
[----:B------:R-:W-:Y:S02]  /*44920*/  STL [R1+0xb0], R8 ;  /* 0x0000b00801007387 */ /* 0x000fe40000100800 */
[----:B-1----:R-:W-:-:S05]  /*44930*/  IMAD.SHL.U32 R3, R6, 0x100, RZ ;  /* 0x0000010006037824 */ /* 0x002fca00078e00ff */
[----:B------:R-:W-:Y:S02]  /*44940*/  IADD3 R3, R3, R20, RZ ;  /* 0x0000001403037210 */ /* 0x000fe40007ffe0ff */
[----:B------:R-:W2:Y:S04]  /*44950*/  LDL.LU R20, [R1+0x100] ;  /* 0x0001000001147983 */ /* 0x000ea80000300800 */
[----:B------:R-:W0:Y:S01]  /*44960*/  S2R R6, SR_CTAID.X ;  /* 0x0000000000067919 */ /* 0x000e220000002500 */
[----:B------:R-:W-:Y:S02]  /*44970*/  ISETP.GT.U32.AND.EX P5, PT, R2, RZ, PT, P5 ;  /* 0x000000ff0200720c */ /* 0x000fe40003fa4150 */
[----:B------:R-:W-:Y:S02]  /*44980*/  ISETP.GT.U32.AND P3, PT, R0, R3, PT ;  /* 0x000000030000720c */ /* 0x000fe40003f64070 */
[----:B------:R-:W-:-:S02]  /*44990*/  ISETP.GT.U32.AND.EX P1, PT, R2, RZ, PT, P1 ;  /* 0x000000ff0200720c */ /* 0x000fc40003f24110 */
[----:B------:R-:W-:Y:S02]  /*449a0*/  ISETP.GT.U32.AND.EX P2, PT, R2, RZ, PT, P2 ;  /* 0x000000ff0200720c */ /* 0x000fe40003f44120 */
[----:B------:R-:W-:-:S04]  /*449b0*/  LOP3.LUT R27, R27, 0x1c, RZ, 0xc0, !PT ;  /* 0x0000001c1b1b7812 */ /* 0x000fc800078ec0ff */
[----:B------:R-:W-:Y:S02]  /*449c0*/  LEA.HI R27, R27, 0x8, RZ, 0x1e ;  /* 0x000000081b1b7811 */ /* 0x000fe400078ff0ff */
[----:B0-----:R-:W-:-:S05]  /*449d0*/  SHF.L.U32 R10, R6, 0x8, RZ ;  /* 0x00000008060a7819 */ /* 0x001fca00000006ff */
[----:B------:R-:W-:Y:S02]  /*449e0*/  IMAD.IADD R10, R10, 0x1, R27 ;  /* 0x000000010a0a7824 */ /* 0x000fe400078e021b */
[----:B------:R-:W0:Y:S01]  /*449f0*/  S2R R27, SR_TID.X ;  /* 0x00000000001b7919 */ /* 0x000e220000002100 */
[C---:B------:R-:W-:Y:S02]  /*44a00*/  ISETP.GT.U32.AND.EX P4, PT, R2.reuse, RZ, PT, P4 ;  /* 0x000000ff0200720c */ /* 0x040fe40003f84140 */
[----:B0-----:R-:W-:Y:S02]  /*44a10*/  LOP3.LUT R9, R27, 0x1c, RZ, 0xc0, !PT ;  /* 0x0000001c1b097812 */ /* 0x001fe400078ec0ff */
[----:B------:R-:W-:Y:S01]  /*44a20*/  ISETP.GT.U32.AND.EX P3, PT, R2, RZ, PT, P3 ;  /* 0x000000ff0200720c */ /* 0x000fe20003f64130 */
[----:B----4-:R-:W-:Y:S01]  /*44a30*/  FMUL R3, R5, c[0x0][0x188] ;  /* 0x0000620005037a20 */ /* 0x010fe20000400000 */
[----:B------:R-:W-:-:S05]  /*44a40*/  FSEL R5, R29, -INF , !P5 ;  /* 0xff8000001d057808 */ /* 0x000fca0006800000 */
[----:B------:R0:W-:Y:S04]  /*44a50*/  STL [R1+0xa8], R5 ;  /* 0x0000a80501007387 */ /* 0x0001e80000100800 */
[----:B0-----:R-:W0:Y:S01]  /*44a60*/  S2R R5, SR_TID.X ;  /* 0x0000000000057919 */ /* 0x001e220000002100 */
[----:B-----5:R-:W-:Y:S01]  /*44a70*/  FMUL R6, R18, c[0x0][0x188] ;  /* 0x0000620012067a20 */ /* 0x020fe20000400000 */
[----:B------:R-:W-:Y:S01]  /*44a80*/  FSEL R18, R3, -INF , !P1 ;  /* 0xff80000003127808 */ /* 0x000fe20004800000 */
[----:B---3--:R-:W-:-:S03]  /*44a90*/  FMUL R3, R21, c[0x0][0x188] ;  /* 0x0000620015037a20 */ /* 0x008fc60000400000 */
[----:B------:R-:W-:Y:S02]  /*44aa0*/  FSEL R21, R6, -INF , !P2 ;  /* 0xff80000006157808 */ /* 0x000fe40005000000 */
[----:B------:R-:W1:Y:S01]  /*44ab0*/  S2R R6, SR_CTAID.X ;  /* 0x0000000000067919 */ /* 0x000e620000002500 */
[----:B0-----:R-:W-:-:S04]  /*44ac0*/  LOP3.LUT R5, R5, 0x1c, RZ, 0xc0, !PT ;  /* 0x0000001c05057812 */ /* 0x001fc800078ec0ff */
[----:B------:R-:W-:Y:S01]  /*44ad0*/  LEA.HI R5, R5, 0x78, RZ, 0x1e ;  /* 0x0000007805057811 */ /* 0x000fe200078ff0ff */
[----:B------:R-:W0:Y:S01]  /*44ae0*/  S2R R29, SR_CTAID.X ;  /* 0x00000000001d7919 */ /* 0x000e220000002500 */
[----:B-1----:R-:W-:-:S05]  /*44af0*/  SHF.L.U32 R6, R6, 0x8, RZ ;  /* 0x0000000806067819 */ /* 0x002fca00000006ff */
[----:B------:R-:W-:-:S05]  /*44b00*/  IMAD.IADD R6, R6, 0x1, R5 ;  /* 0x0000000106067824 */ /* 0x000fca00078e0205 */
[----:B------:R-:W-:Y:S01]  /*44b10*/  ISETP.GE.U32.AND P2, PT, R0, R6, PT ;  /* 0x000000060000720c */ /* 0x000fe20003f46070 */
[----:B------:R-:W-:Y:S01]  /*44b20*/  LOP3.LUT R6, R27, 0x1c, RZ, 0xc0, !PT ;  /* 0x0000001c1b067812 */ /* 0x000fe200078ec0ff */
[----:B------:R-:W-:Y:S02]  /*44b30*/  FSEL R27, R3, -INF , !P4 ;  /* 0xff800000031b7808 */ /* 0x000fe40006000000 */
[----:B------:R-:W1:Y:S01]  /*44b40*/  S2R R3, SR_CTAID.X ;  /* 0x0000000000037919 */ /* 0x000e620000002500 */
[----:B0-----:R-:W-:Y:S02]  /*44b50*/  SHF.L.U32 R8, R29, 0x8, RZ ;  /* 0x000000081d087819 */ /* 0x001fe400000006ff */
[----:B------:R-:W-:Y:S01]  /*44b60*/  LEA.HI R6, R6, 0x68, RZ, 0x1e ;  /* 0x0000006806067811 */ /* 0x000fe200078ff0ff */
[----:B------:R-:W-:Y:S01]  /*44b70*/  FMUL R7, R7, c[0x0][0x188] ;  /* 0x0000620007077a20 */ /* 0x000fe20000400000 */
[----:B------:R-:W-:Y:S02]  /*44b80*/  LEA.HI R8, R9, R8, RZ, 0x1e ;  /* 0x0000000809087211 */ /* 0x000fe400078ff0ff */
[----:B------:R-:W-:-:S02]  /*44b90*/  ISETP.GT.U32.AND P5, PT, R0, R10, PT ;  /* 0x0000000a0000720c */ /* 0x000fc40003fa4070 */
[----:B------:R-:W-:Y:S02]  /*44ba0*/  ISETP.GT.U32.AND P1, PT, R0, R8, PT ;  /* 0x000000080000720c */ /* 0x000fe40003f24070 */
[C---:B------:R-:W-:Y:S02]  /*44bb0*/  ISETP.GT.U32.AND.EX P5, PT, R2.reuse, RZ, PT, P5 ;  /* 0x000000ff0200720c */ /* 0x040fe40003fa4150 */
[----:B------:R-:W-:Y:S02]  /*44bc0*/  ISETP.GT.U32.AND.EX P1, PT, R2, RZ, PT, P1 ;  /* 0x000000ff0200720c */ /* 0x000fe40003f24110 */
[----:B-1----:R-:W-:-:S04]  /*44bd0*/  SHF.L.U32 R3, R3, 0x8, RZ ;  /* 0x0000000803037819 */ /* 0x002fc800000006ff */
[----:B------:R-:W-:Y:S01]  /*44be0*/  IADD3 R3, R3, R6, RZ ;  /* 0x0000000603037210 */ /* 0x000fe20007ffe0ff */
[----:B--2---:R-:W-:Y:S01]  /*44bf0*/  FMUL R6, R23, c[0x0][0x188] ;  /* 0x0000620017067a20 */ /* 0x004fe20000400000 */
[----:B------:R-:W-:Y:S02]  /*44c00*/  FSEL R23, R7, -INF , !P3 ;  /* 0xff80000007177808 */ /* 0x000fe40005800000 */
[----:B------:R-:W-:Y:S01]  /*44c10*/  ISETP.GE.U32.AND P3, PT, R0, R3, PT ;  /* 0x000000030000720c */ /* 0x000fe20003f66070 */
[----:B------:R-:W-:Y:S01]  /*44c20*/  FMUL R3, R20, c[0x0][0x188] ;  /* 0x0000620014037a20 */ /* 0x000fe20000400000 */
[----:B------:R-:W-:Y:S01]  /*44c30*/  FSEL R20, R6, -INF , !P5 ;  /* 0xff80000006147808 */ /* 0x000fe20006800000 */
[----:B------:R-:W-:-:S03]  /*44c40*/  LEA.HI R6, R9, 0x58, RZ, 0x1e ;  /* 0x0000005809067811 */ /* 0x000fc600078ff0ff */
[----:B------:R-:W-:Y:S02]  /*44c50*/  FSEL R9, R3, -INF , !P1 ;  /* 0xff80000003097808 */ /* 0x000fe40004800000 */
[----:B------:R-:W0:Y:S04]  /*44c60*/  S2R R3, SR_CTAID.X ;  /* 0x0000000000037919 */ /* 0x000e280000002500 */
[----:B------:R-:W1:Y:S01]  /*44c70*/  S2R R7, SR_TID.X ;  /* 0x0000000000077919 */ /* 0x000e620000002100 */
[----:B0-----:R-:W-:-:S05]  /*44c80*/  IMAD.SHL.U32 R3, R3, 0x100, RZ ;  /* 0x0000010003037824 */ /* 0x001fca00078e00ff */
[----:B------:R-:W-:Y:S01]  /*44c90*/  IADD3 R3, R3, R6, RZ ;  /* 0x0000000603037210 */ /* 0x000fe20007ffe0ff */
[----:B-1----:R-:W-:Y:S02]  /*44ca0*/  LOP3.LUT R6, R7, 0x1c, RZ, 0xc0, !PT ;  /* 0x0000001c07067812 */ /* 0x002fe400078ec0ff */
[----:B------:R-:W0:Y:S01]  /*44cb0*/  S2R R7, SR_CTAID.X ;  /* 0x0000000000077919 */ /* 0x000e220000002500 */
[----:B------:R-:W-:Y:S01]  /*44cc0*/  ISETP.GE.U32.AND P1, PT, R0, R3, PT ;  /* 0x000000030000720c */ /* 0x000fe20003f26070 */
[----:B------:R-:W-:Y:S01]  /*44cd0*/  LEA.HI R3, R6, 0x50, RZ, 0x1e ;  /* 0x0000005006037811 */ /* 0x000fe200078ff0ff */
[----:B------:R-:W-:Y:S02]  /*44ce0*/  ISETP.GE.U32.AND.EX P2, PT, R2, RZ, PT, P2 ;  /* 0x000000ff0200720c */ /* 0x000fe40003f46120 */
[----:B0-----:R-:W-:Y:S02]  /*44cf0*/  SHF.L.U32 R6, R7, 0x8, RZ ;  /* 0x0000000807067819 */ /* 0x001fe400000006ff */
[----:B------:R-:W0:Y:S03]  /*44d00*/  S2R R7, SR_TID.X ;  /* 0x0000000000077919 */ /* 0x000e260000002100 */
[----:B------:R-:W-:Y:S01]  /*44d10*/  IMAD.IADD R6, R6, 0x1, R3 ;  /* 0x0000000106067824 */ /* 0x000fe200078e0203 */
[----:B------:R-:W-:-:S04]  /*44d20*/  FSEL R3, R11, -INF , !P2 ;  /* 0xff8000000b037808 */ /* 0x000fc80005000000 */
[C---:B------:R-:W-:Y:S02]  /*44d30*/  ISETP.GE.U32.AND P2, PT, R0.reuse, R6, PT ;  /* 0x000000060000720c */ /* 0x040fe40003f46070 */
[----:B------:R-:W1:Y:S04]  /*44d40*/  S2R R6, SR_CTAID.X ;  /* 0x0000000000067919 */ /* 0x000e680000002500 */
[----:B------:R-:W-:Y:S01]  /*44d50*/  STL [R1+0xa4], R18 ;  /* 0x0000a41201007387 */ /* 0x000fe20000100800 */
[----:B------:R-:W2:Y:S02]  /*44d60*/  LDL.LU R5, [R1+0x1a8c] ;  /* 0x001a8c0001057983 */ /* 0x000ea40000300800 */
[----:B------:R-:W-:Y:S01]  /*44d70*/  STL [R1+0x58], R21 ;  /* 0x0000581501007387 */ /* 0x000fe20000100800 */
[----:B------:R-:W-:-:S02]  /*44d80*/  ISETP.GE.U32.AND P4, PT, R0, R14, PT ;  /* 0x0000000e0000720c */ /* 0x000fc40003f86070 */
[----:B------:R-:W3:Y:S01]  /*44d90*/  LDL.LU R14, [R1+0x1a88] ;  /* 0x001a8800010e7983 */ /* 0x000ee20000300800 */
[----:B------:R-:W-:Y:S02]  /*44da0*/  STL [R1+0x50], R27 ;  /* 0x0000501b01007387 */ /* 0x000fe40000100800 */
[----:B------:R-:W-:Y:S01]  /*44db0*/  STL [R1+0x38], R23 ;  /* 0x0000381701007387 */ /* 0x000fe20000100800 */
[----:B------:R-:W-:Y:S02]  /*44dc0*/  ISETP.GE.U32.AND P5, PT, R0, R22, PT ;  /* 0x000000160000720c */ /* 0x000fe40003fa6070 */
[----:B------:R-:W4:Y:S01]  /*44dd0*/  LDL.LU R22, [R1+0xc] ;  /* 0x00000c0001167983 */ /* 0x000f220000300800 */
[----:B0-----:R-:W-:-:S03]  /*44de0*/  LOP3.LUT R7, R7, 0x1c, RZ, 0xc0, !PT ;  /* 0x0000001c07077812 */ /* 0x001fc600078ec0ff */
[----:B------:R-:W-:Y:S01]  /*44df0*/  STL [R1+0x34], R20 ;  /* 0x0000341401007387 */ /* 0x000fe20000100800 */
[----:B------:R-:W-:Y:S01]  /*44e00*/  STL [R1+0x5c], R9 ;  /* 0x00005c0901007387 */ /* 0x000fe20000100800 */
[----:B------:R-:W-:Y:S02]  /*44e10*/  LEA.HI R7, R7, 0x48, RZ, 0x1e ;  /* 0x0000004807077811 */ /* 0x000fe400078ff0ff */
[----:B------:R0:W-:Y:S01]  /*44e20*/  STL [R1+0xf8], R3 ;  /* 0x0000f80301007387 */ /* 0x0001e20000100800 */
[----:B-1----:R-:W-:-:S03]  /*44e30*/  SHF.L.U32 R6, R6, 0x8, RZ ;  /* 0x0000000806067819 */ /* 0x002fc600000006ff */
[----:B0-----:R-:W0:Y:S01]  /*44e40*/  S2R R3, SR_TID.X ;  /* 0x0000000000037919 */ /* 0x001e220000002100 */
[----:B------:R-:W-:Y:S02]  /*44e50*/  IADD3 R6, R6, R7, RZ ;  /* 0x0000000706067210 */ /* 0x000fe40007ffe0ff */
[----:B------:R-:W1:Y:S01]  /*44e60*/  S2R R7, SR_CTAID.X ;  /* 0x0000000000077919 */ /* 0x000e620000002500 */
[C---:B------:R-:W-:Y:S02]  /*44e70*/  ISETP.GE.U32.AND.EX P4, PT, R2.reuse, RZ, PT, P4 ;  /* 0x000000ff0200720c */ /* 0x040fe40003f86140 */
[----:B------:R-:W-:Y:S02]  /*44e80*/  ISETP.GE.U32.AND.EX P3, PT, R2, RZ, PT, P3 ;  /* 0x000000ff0200720c */ /* 0x000fe40003f66130 */
[----:B------:R-:W-:Y:S01]  /*44e90*/  FSEL R11, R16, -INF , !P4 ;  /* 0xff800000100b7808 */ /* 0x000fe20006000000 */
[----:B------:R-:W-:Y:S02]  /*44ea0*/  ISETP.GE.U32.AND P4, PT, R0, R6, PT ;  /* 0x000000060000720c */ /* 0x000fe40003f86070 */
[----:B------:R-:W5:Y:S01]  /*44eb0*/  S2R R6, SR_TID.X ;  /* 0x0000000000067919 */ /* 0x000f620000002100 */
[----:B0-----:R-:W-:Y:S01]  /*44ec0*/  LOP3.LUT R3, R3, 0x1c, RZ, 0xc0, !PT ;  /* 0x0000001c03037812 */ /* 0x001fe200078ec0ff */
[----:B-1----:R-:W-:-:S03]  /*44ed0*/  IMAD.SHL.U32 R7, R7, 0x100, RZ ;  /* 0x0000010007077824 */ /* 0x002fc600078e00ff */
[----:B------:R-:W-:-:S04]  /*44ee0*/  LEA.HI R3, R3, 0x40, RZ, 0x1e ;  /* 0x0000004003037811 */ /* 0x000fc800078ff0ff */
[----:B------:R-:W-:Y:S01]  /*44ef0*/  IADD3 R7, R7, R3, RZ ;  /* 0x0000000307077210 */ /* 0x000fe20007ffe0ff */
[----:B------:R-:W-:-:S03]  /*44f00*/  FSEL R3, R26, -INF , !P3 ;  /* 0xff8000001a037808 */ /* 0x000fc60005800000 */
[----:B------:R-:W-:Y:S02]  /*44f10*/  ISETP.GE.U32.AND P3, PT, R0, R7, PT ;  /* 0x000000070000720c */ /* 0x000fe40003f66070 */
[----:B------:R-:W0:Y:S01]  /*44f20*/  S2R R7, SR_CTAID.X ;  /* 0x0000000000077919 */ /* 0x000e220000002500 */
[----:B-----5:R-:W-:-:S03]  /*44f30*/  LOP3.LUT R6, R6, 0x1c, RZ, 0xc0, !PT ;  /* 0x0000001c06067812 */ /* 0x020fc600078ec0ff */
[----:B------:R-:W-:Y:S01]  /*44f40*/  STL [R1+0xe4], R11 ;  /* 0x0000e40b01007387 */ /* 0x000fe20000100800 */
[----:B------:R-:W5:Y:S02]  /*44f50*/  LDL.LU R26, [R1+0x1a84] ;  /* 0x001a8400011a7983 */ /* 0x000f640000300800 */
[----:B------:R1:W-:Y:S01]  /*44f60*/  STL [R1+0xd8], R3 ;  /* 0x0000d80301007387 */ /* 0x0003e20000100800 */
[----:B------:R-:W-:Y:S01]  /*44f70*/  LEA.HI R6, R6, 0x38, RZ, 0x1e ;  /* 0x0000003806067811 */ /* 0x000fe200078ff0ff */
[----:B-1----:R-:W1:Y:S01]  /*44f80*/  S2R R3, SR_TID.X ;  /* 0x0000000000037919 */ /* 0x002e620000002100 */
[----:B0-----:R-:W-:-:S05]  /*44f90*/  SHF.L.U32 R7, R7, 0x8, RZ ;  /* 0x0000000807077819 */ /* 0x001fca00000006ff */
[----:B------:R-:W-:Y:S02]  /*44fa0*/  IMAD.IADD R7, R7, 0x1, R6 ;  /* 0x0000000107077824 */ /* 0x000fe400078e0206 */
[----:B------:R-:W0:Y:S01]  /*44fb0*/  S2R R6, SR_CTAID.X ;  /* 0x0000000000067919 */ /* 0x000e220000002500 */
[C---:B------:R-:W-:Y:S02]  /*44fc0*/  ISETP.GE.U32.AND.EX P5, PT, R2.reuse, RZ, PT, P5 ;  /* 0x000000ff0200720c */ /* 0x040fe40003fa6150 */
[----:B------:R-:W-:Y:S02]  /*44fd0*/  ISETP.GE.U32.AND.EX P1, PT, R2, RZ, PT, P1 ;  /* 0x000000ff0200720c */ /* 0x000fe40003f26110 */
[----:B-1----:R-:W-:Y:S02]  /*44fe0*/  LOP3.LUT R3, R3, 0x1c, RZ, 0xc0, !PT ;  /* 0x0000001c03037812 */ /* 0x002fe400078ec0ff */
[----:B------:R-:W-:Y:S01]  /*44ff0*/  FSEL R11, R25, -INF , !P5 ;  /* 0xff800000190b7808 */ /* 0x000fe20006800000 */
[----:B------:R-:W-:Y:S01]  /*45000*/  FMUL R13, R13, c[0x0][0x188] ;  /* 0x000062000d0d7a20 */ /* 0x000fe20000400000 */
[----:B------:R-:W2:Y:S01]  /*45010*/  LDL.LU R25, [R1+0x1a80] ;  /* 0x001a800001197983 */ /* 0x000ea20000300800 */
[----:B------:R-:W-:-:S02]  /*45020*/  LEA.HI R3, R3, 0x30, RZ, 0x1e ;  /* 0x0000003003037811 */ /* 0x000fc400078ff0ff */
[----:B------:R-:W-:Y:S01]  /*45030*/  ISETP.GE.U32.AND.EX P2, PT, R2, RZ, PT, P2 ;  /* 0x000000ff0200720c */ /* 0x000fe20003f46120 */
[----:B------:R1:W-:Y:S01]  /*45040*/  STL [R1+0xd0], R11 ;  /* 0x0000d00b01007387 */ /* 0x0003e20000100800 */
[----:B0-----:R-:W-:-:S04]  /*45050*/  SHF.L.U32 R6, R6, 0x8, RZ ;  /* 0x0000000806067819 */ /* 0x001fc800000006ff */
[----:B------:R-:W-:Y:S01]  /*45060*/  IADD3 R6, R6, R3, RZ ;  /* 0x0000000306067210 */ /* 0x000fe20007ffe0ff */
[----:B------:R-:W-:Y:S01]  /*45070*/  FSEL R3, R15, -INF , !P1 ;  /* 0xff8000000f037808 */ /* 0x000fe20004800000 */
[----:B-1----:R-:W-:Y:S01]  /*45080*/  FSEL R11, R13, -INF , !P2 ;  /* 0xff8000000d0b7808 */ /* 0x002fe20005000000 */
[----:B------:R-:W3:Y:S03]  /*45090*/  LDL.LU R15, [R1+0x1a7c] ;  /* 0x001a7c00010f7983 */ /* 0x000ee60000300800 */
[----:B------:R0:W-:Y:S02]  /*450a0*/  STL [R1+0xc0], R3 ;  /* 0x0000c00301007387 */ /* 0x0001e40000100800 */
[----:B------:R-:W3:Y:S01]  /*450b0*/  LDL.LU R13, [R1+0x1a78] ;  /* 0x001a7800010d7983 */ /* 0x000ee20000300800 */
[C---:B------:R-:W-:Y:S02]  /*450c0*/  ISETP.GE.U32.AND P5, PT, R0.reuse, R7, PT ;  /* 0x000000070000720c */ /* 0x040fe40003fa6070 */
[----:B------:R-:W1:Y:S01]  /*450d0*/  S2R R7, SR_TID.X ;  /* 0x0000000000077919 */ /* 0x000e620000002100 */
[----:B------:R-:W-:-:S02]  /*450e0*/  ISETP.GE.U32.AND P1, PT, R0, R6, PT ;  /* 0x000000060000720c */ /* 0x000fc40003f26070 */
[----:B------:R-:W0:Y:S01]  /*450f0*/  S2R R6, SR_CTAID.X ;  /* 0x0000000000067919 */ /* 0x000e220000002500 */
[----:B-1----:R-:W-:Y:S01]  /*45100*/  LOP3.LUT R7, R7, 0x1c, RZ, 0xc0, !PT ;  /* 0x0000001c07077812 */ /* 0x002fe200078ec0ff */
[----:B0-----:R-:W-:-:S03]  /*45110*/  IMAD.SHL.U32 R6, R6, 0x100, RZ ;  /* 0x0000010006067824 */ /* 0x001fc600078e00ff */
[----:B------:R-:W-:Y:S02]  /*45120*/  LEA.HI R3, R7, 0x28, RZ, 0x1e ;  /* 0x0000002807037811 */ /* 0x000fe400078ff0ff */
[----:B------:R-:W0:Y:S02]  /*45130*/  S2R R7, SR_TID.X ;  /* 0x0000000000077919 */ /* 0x000e240000002100 */
[----:B------:R-:W-:-:S04]  /*45140*/  IADD3 R6, R6, R3, RZ ;  /* 0x0000000306067210 */ /* 0x000fc80007ffe0ff */
[----:B------:R-:W-:Y:S02]  /*45150*/  ISETP.GE.U32.AND P2, PT, R0, R6, PT ;  /* 0x000000060000720c */ /* 0x000fe40003f46070 */
[----:B------:R-:W1:Y:S01]  /*45160*/  S2R R6, SR_CTAID.X ;  /* 0x0000000000067919 */ /* 0x000e620000002500 */
[----:B------:R-:W-:Y:S01]  /*45170*/  FMUL R4, R4, c[0x0][0x188] ;  /* 0x0000620004047a20 */ /* 0x000fe20000400000 */
[----:B------:R-:W-:Y:S02]  /*45180*/  ISETP.GE.U32.AND.EX P4, PT, R2, RZ, PT, P4 ;  /* 0x000000ff0200720c */ /* 0x000fe40003f86140 */
[----:B------:R0:W-:Y:S02]  /*45190*/  STL [R1+0xbc], R11 ;  /* 0x0000bc0b01007387 */ /* 0x0001e40000100800 */
[----:B0-----:R-:W-:-:S04]  /*451a0*/  LOP3.LUT R3, R7, 0x1c, RZ, 0xc0, !PT ;  /* 0x0000001c07037812 */ /* 0x001fc800078ec0ff */
[----:B------:R-:W-:Y:S02]  /*451b0*/  LEA.HI R3, R3, 0x20, RZ, 0x1e ;  /* 0x0000002003037811 */ /* 0x000fe400078ff0ff */
[----:B-1----:R-:W-:Y:S01]  /*451c0*/  SHF.L.U32 R6, R6, 0x8, RZ ;  /* 0x0000000806067819 */ /* 0x002fe200000006ff */
[----:B------:R-:W-:-:S04]  /*451d0*/  LOP3.LUT R7, R7, 0x1c, RZ, 0xc0, !PT ;  /* 0x0000001c07077812 */ /* 0x000fc800078ec0ff */
[----:B------:R-:W-:Y:S01]  /*451e0*/  IMAD.IADD R6, R6, 0x1, R3 ;  /* 0x0000000106067824 */ /* 0x000fe200078e0203 */
[----:B------:R-:W-:Y:S02]  /*451f0*/  FSEL R11, R4, -INF , !P4 ;  /* 0xff800000040b7808 */ /* 0x000fe40006000000 */
[----:B------:R-:W-:Y:S02]  /*45200*/  LEA.HI R3, R7, 0x18, RZ, 0x1e ;  /* 0x0000001807037811 */ /* 0x000fe400078ff0ff */
[----:B------:R-:W-:Y:S01]  /*45210*/  ISETP.GE.U32.AND.EX P3, PT, R2, RZ, PT, P3 ;  /* 0x000000ff0200720c */ /* 0x000fe20003f66130 */
[----:B------:R-:W-:Y:S01]  /*45220*/  FMUL R19, R19, c[0x0][0x188] ;  /* 0x0000620013137a20 */ /* 0x000fe20000400000 */
[----:B------:R-:W-:Y:S01]  /*45230*/  ISETP.GE.U32.AND P4, PT, R0, R6, PT ;  /* 0x000000060000720c */ /* 0x000fe20003f86070 */
[----:B------:R-:W-:Y:S01]  /*45240*/  LEA.HI R6, R7, 0x10, RZ, 0x1e ;  /* 0x0000001007067811 */ /* 0x000fe200078ff0ff */
[C---:B------:R-:W-:Y:S01]  /*45250*/  SHF.L.U32 R7, R29.reuse, 0x8, RZ ;  /* 0x000000081d077819 */ /* 0x040fe200000006ff */
[----:B------:R-:W-:Y:S01]  /*45260*/  IMAD.SHL.U32 R29, R29, 0x100, RZ ;  /* 0x000001001d1d7824 */ /* 0x000fe200078e00ff */
[----:B------:R-:W-:Y:S01]  /*45270*/  ISETP.GE.U32.AND.EX P5, PT, R2, RZ, PT, P5 ;  /* 0x000000ff0200720c */ /* 0x000fe20003fa6150 */
[----:B------:R-:W3:Y:S03]  /*45280*/  LDL.LU R4, [R1+0x1a74] ;  /* 0x001a740001047983 */ /* 0x000ee60000300800 */
[----:B------:R-:W-:Y:S01]  /*45290*/  IADD3 R29, R29, R6, RZ ;  /* 0x000000061d1d7210 */ /* 0x000fe20007ffe0ff */
[----:B------:R-:W-:Y:S01]  /*452a0*/  FSEL R6, R24, -INF , !P3 ;  /* 0xff80000018067808 */ /* 0x000fe20005800000 */
[----:B------:R0:W-:Y:S01]  /*452b0*/  STL [R1+0xb8], R11 ;  /* 0x0000b80b01007387 */ /* 0x0001e20000100800 */
[----:B------:R-:W-:Y:S01]  /*452c0*/  IADD3 R7, R7, R3, RZ ;  /* 0x0000000307077210 */ /* 0x000fe20007ffe0ff */
[----:B------:R-:W3:Y:S02]  /*452d0*/  LDL.LU R24, [R1+0x1a70] ;  /* 0x001a700001187983 */ /* 0x000ee40000300800 */
[----:B------:R-:W-:Y:S01]  /*452e0*/  FMUL R17, R17, c[0x0][0x188] ;  /* 0x0000620011117a20 */ /* 0x000fe20000400000 */
[----:B------:R-:W-:Y:S01]  /*452f0*/  FSEL R3, R19, -INF , !P5 ;  /* 0xff80000013037808 */ /* 0x000fe20006800000 */
[----:B------:R4:W-:Y:S01]  /*45300*/  STL [R1+0xac], R6 ;  /* 0x0000ac0601007387 */ /* 0x0009e20000100800 */
[----:B------:R-:W-:-:S02]  /*45310*/  ISETP.GE.U32.AND.EX P1, PT, R2, RZ, PT, P1 ;  /* 0x000000ff0200720c */ /* 0x000fc40003f26110 */
[----:B------:R-:W-:Y:S02]  /*45320*/  ISETP.GE.U32.AND.EX P2, PT, R2, RZ, PT, P2 ;  /* 0x000000ff0200720c */ /* 0x000fe40003f46120 */
[C---:B------:R-:W-:Y:S01]  /*45330*/  ISETP.GE.U32.AND P3, PT, R0.reuse, R7, PT ;  /* 0x000000070000720c */ /* 0x040fe20003f66070 */
[----:B------:R2:W-:Y:S01]  /*45340*/  STL [R1+0x68], R3 ;  /* 0x0000680301007387 */ /* 0x0005e20000100800 */
[----:B0-----:R-:W-:Y:S02]  /*45350*/  FSEL R11, R17, -INF , !P1 ;  /* 0xff800000110b7808 */ /* 0x001fe40004800000 */
[C---:B------:R-:W-:Y:S01]  /*45360*/  ISETP.GE.U32.AND P5, PT, R0.reuse, R29, PT ;  /* 0x0000001d0000720c */ /* 0x040fe20003fa6070 */
[----:B------:R-:W-:Y:S02]  /*45370*/  ISETP.GE.U32.AND P1, PT, R0, R10, PT ;  /* 0x0000000a0000720c */ /* 0x000fe40003f26070 */
[----:B----4-:R-:W-:Y:S02]  /*45380*/  FMUL R6, R22, c[0x0][0x188] ;  /* 0x0000620016067a20 */ /* 0x010fe40000400000 */
[----:B------:R-:W4:Y:S03]  /*45390*/  LDL.LU R22, [R1+0x4] ;  /* 0x0000040001167983 */ /* 0x000f260000300800 */
[----:B------:R-:W-:Y:S01]  /*453a0*/  FSEL R7, R6, -INF , !P2 ;  /* 0xff80000006077808 */ /* 0x000fe20005000000 */
[----:B------:R-:W-:Y:S01]  /*453b0*/  ISETP.GE.U32.AND P2, PT, R0, R8, PT ;  /* 0x000000080000720c */ /* 0x000fe20003f46070 */
[----:B--2---:R-:W-:-:S02]  /*453c0*/  LOP3.LUT R3, R25, 0xf, RZ, 0xc0, !PT ;  /* 0x0000000f19037812 */ /* 0x004fc400078ec0ff */
[----:B------:R-:W2:Y:S01]  /*453d0*/  LDL.LU R25, [R1+0x1a6c] ;  /* 0x001a6c0001197983 */ /* 0x000ea20000300800 */
[----:B------:R-:W-:Y:S01]  /*453e0*/  STL [R1+0x60], R11 ;  /* 0x0000600b01007387 */ /* 0x000fe20000100800 */
[----:B-----5:R-:W-:Y:S01]  /*453f0*/  LEA R6, R26, R3, 0x4 ;  /* 0x000000031a067211 */ /* 0x020fe200078e20ff */
[----:B------:R0:W-:Y:S01]  /*45400*/  STL [R1+0x54], R7 ;  /* 0x0000540701007387 */ /* 0x0001e20000100800 */
[----:B------:R-:W-:Y:S01]  /*45410*/  LOP3.LUT R3, R12, 0xf, RZ, 0xc0, !PT ;  /* 0x0000000f0c037812 */ /* 0x000fe200078ec0ff */
[----:B------:R-:W5:Y:S01]  /*45420*/  LDL.LU R26, [R1+0x1a68] ;  /* 0x001a6800011a7983 */ /* 0x000f620000300800 */
[----:B------:R-:W2:Y:S02]  /*45430*/  LDL.LU R12, [R1+0x1a64] ;  /* 0x001a6400010c7983 */ /* 0x000ea40000300800 */
[----:B------:R-:W-:Y:S01]  /*45440*/  LEA R8, R28, R3, 0x4 ;  /* 0x000000031c087211 */ /* 0x000fe200078e20ff */
[----:B---3--:R-:W-:Y:S02]  /*45450*/  IMAD.SHL.U32 R0, R13, 0x100, RZ ;  /* 0x000001000d007824 */ /* 0x008fe400078e00ff */
[----:B------:R-:W3:Y:S01]  /*45460*/  LDL.LU R13, [R1+0x1a60] ;  /* 0x001a6000010d7983 */ /* 0x000ee20000300800 */
[----:B------:R-:W2:Y:S02]  /*45470*/  LDL.LU R17, [R1+0x64] ;  /* 0x0000640001117983 */ /* 0x000ea40000300800 */
[----:B------:R-:W2:Y:S01]  /*45480*/  LDL.LU R28, [R1+0x6c] ;  /* 0x00006c00011c7983 */ /* 0x000ea20000300800 */
[----:B------:R-:W-:Y:S01]  /*45490*/  LOP3.LUT R3, R0, 0xf00, RZ, 0xe2, !PT ;  /* 0x00000f0000037812 */ /* 0x000fe200078ee2ff */
[----:B------:R-:W-:-:S02]  /*454a0*/  SHF.L.U32 R0, R14, 0x8, RZ ;  /* 0x000000080e007819 */ /* 0x000fc400000006ff */
[----:B------:R-:W3:Y:S02]  /*454b0*/  LDL.LU R14, [R1+0x1a5c] ;  /* 0x001a5c00010e7983 */ /* 0x000ee40000300800 */
[----:B0-----:R-:W-:Y:S02]  /*454c0*/  IMAD R7, R15, 0x1000, R3 ;  /* 0x000010000f077824 */ /* 0x001fe400078e0203 */
[----:B------:R-:W3:Y:S01]  /*454d0*/  LDL.LU R15, [R1+0x1a58] ;  /* 0x001a5800010f7983 */ /* 0x000ee20000300800 */
[----:B------:R-:W3:Y:S02]  /*454e0*/  LDL.LU R10, [R1+0x104] ;  /* 0x00010400010a7983 */ /* 0x000ee40000300800 */
[----:B------:R-:W3:Y:S01]  /*454f0*/  LDL.LU R29, [R1+0x10c] ;  /* 0x00010c00011d7983 */ /* 0x000ee20000300800 */
[----:B------:R-:W-:Y:S02]  /*45500*/  LOP3.LUT R0, R0, 0xf00, RZ, 0xe2, !PT ;  /* 0x00000f0000007812 */ /* 0x000fe400078ee2ff */
[----:B------:R-:W-:-:S02]  /*45510*/  LOP3.LUT R3, R6, 0xff, RZ, 0xc0, !PT ;  /* 0x000000ff06037812 */ /* 0x000fc400078ec0ff */
[----:B------:R-:W-:Y:S02]  /*45520*/  LEA R6, R5, R0, 0xc ;  /* 0x0000000005067211 */ /* 0x000fe400078e60ff */
[----:B------:R-:W5:Y:S01]  /*45530*/  LDL.LU R5, [R1+0x90] ;  /* 0x0000900001057983 */ /* 0x000f620000300800 */
[----:B------:R-:W5:Y:S02]  /*45540*/  LDL.LU R19, [R1+0x98] ;  /* 0x0000980001137983 */ /* 0x000f640000300800 */
[----:B------:R-:W5:Y:S02]  /*45550*/  LDL.LU R16, [R1+0x40] ;  /* 0x0000400001107983 */ /* 0x000f640000300800 */
[----:B------:R-:W5:Y:S01]  /*45560*/  LDL.LU R11, [R1+0x48] ;  /* 0x00004800010b7983 */ /* 0x000f620000300800 */
[----:B------:R-:W-:Y:S02]  /*45570*/  LOP3.LUT R0, R8, 0xff, RZ, 0xc0, !PT ;  /* 0x000000ff08007812 */ /* 0x000fe400078ec0ff */
[----:B------:R-:W-:-:S02]  /*45580*/  IADD3 R3, R7, R3, RZ ;  /* 0x0000000307037210 */ /* 0x000fc40007ffe0ff */
[----:B------:R-:W-:Y:S01]  /*45590*/  ISETP.GE.U32.AND.EX P4, PT, R2, RZ, PT, P4 ;  /* 0x000000ff0200720c */ /* 0x000fe20003f86140 */
[----:B------:R-:W-:Y:S01]  /*455a0*/  IMAD.IADD R0, R6, 0x1, R0 ;  /* 0x0000000106007824 */ /* 0x000fe200078e0200 */
[----:B------:R-:W-:Y:S02]  /*455b0*/  LOP3.LUT R3, R3, 0xffff, RZ, 0xc0, !PT ;  /* 0x0000ffff03037812 */ /* 0x000fe400078ec0ff */
[C---:B------:R-:W-:Y:S02]  /*455c0*/  ISETP.GE.U32.AND.EX P3, PT, R2.reuse, RZ, PT, P3 ;  /* 0x000000ff0200720c */ /* 0x040fe40003f66130 */
[C---:B------:R-:W-:Y:S02]  /*455d0*/  ISETP.GE.U32.AND.EX P5, PT, R2.reuse, RZ, PT, P5 ;  /* 0x000000ff0200720c */ /* 0x040fe40003fa6150 */
[C---:B------:R-:W-:Y:S02]  /*455e0*/  ISETP.GE.U32.AND.EX P1, PT, R2.reuse, RZ, PT, P1 ;  /* 0x000000ff0200720c */ /* 0x040fe40003f26110 */
[----:B------:R-:W-:Y:S01]  /*455f0*/  ISETP.GE.U32.AND.EX P2, PT, R2, RZ, PT, P2 ;  /* 0x000000ff0200720c */ /* 0x000fe20003f46120 */
[----:B------:R-:W-:-:S02]  /*45600*/  SHF.R.U32.HI R2, RZ, 0xf, R3 ;  /* 0x0000000fff027819 */ /* 0x000fc40000011603 */
[----:B----4-:R-:W-:-:S05]  /*45610*/  FMUL R6, R22, c[0x0][0x188] ;  /* 0x0000620016067a20 */ /* 0x010fca0000400000 */
[----:B------:R-:W-:Y:S01]  /*45620*/  FSEL R22, R6, -INF , !P4 ;  /* 0xff80000006167808 */ /* 0x000fe20006000000 */
[----:B------:R-:W-:Y:S01]  /*45630*/  LOP3.LUT P4, RZ, R2, 0x1, RZ, 0xc0, !PT ;  /* 0x0000000102ff7812 */ /* 0x000fe2000788c0ff */
[----:B------:R-:W-:-:S03]  /*45640*/  SHF.R.U32.HI R2, RZ, 0xe, R3 ;  /* 0x0000000eff027819 */ /* 0x000fc60000011603 */
[----:B------:R-:W-:Y:S01]  /*45650*/  STL [R1+0x18], R22 ;  /* 0x0000181601007387 */ /* 0x000fe20000100800 */
[----:B--2---:R-:W-:-:S05]  /*45660*/  FMUL R6, R28, c[0x0][0x188] ;  /* 0x000062001c067a20 */ /* 0x004fca0000400000 */
[----:B------:R-:W-:Y:S01]  /*45670*/  FSEL R7, R6, -INF , !P3 ;  /* 0xff80000006077808 */ /* 0x000fe20005800000 */
[----:B------:R-:W-:Y:S02]  /*45680*/  LOP3.LUT P3, RZ, R2, 0x1, RZ, 0xc0, !PT ;  /* 0x0000000102ff7812 */ /* 0x000fe4000786c0ff */
[----:B------:R-:W-:-:S05]  /*45690*/  FMUL R2, R17, c[0x0][0x188] ;  /* 0x0000620011027a20 */ /* 0x000fca0000400000 */
[----:B------:R-:W-:Y:S01]  /*456a0*/  FSEL R8, R2, -INF , !P5 ;  /* 0xff80000002087808 */ /* 0x000fe20006800000 */
[----:B---3--:R-:W-:-:S05]  /*456b0*/  FMUL R2, R10, c[0x0][0x188] ;  /* 0x000062000a027a20 */ /* 0x008fca0000400000 */
[----:B------:R-:W-:Y:S01]  /*456c0*/  FSEL R10, R2, -INF , !P2 ;  /* 0xff800000020a7808 */ /* 0x000fe20005000000 */
[----:B------:R-:W-:-:S05]  /*456d0*/  FMUL R2, R29, c[0x0][0x188] ;  /* 0x000062001d027a20 */ /* 0x000fca0000400000 */
[----:B------:R-:W-:Y:S01]  /*456e0*/  FSEL R29, R2, -INF , !P1 ;  /* 0xff800000021d7808 */ /* 0x000fe20004800000 */
[----:B-----5:R-:W-:-:S05]  /*456f0*/  FMUL R2, R5, c[0x0][0x188] ;  /* 0x0000620005027a20 */ /* 0x020fca0000400000 */
[----:B------:R-:W-:Y:S01]  /*45700*/  FSEL R5, R2, -INF , !P4 ;  /* 0xff80000002057808 */ /* 0x000fe20006000000 */
[----:B------:R-:W-:Y:S01]  /*45710*/  FMUL R2, R19, c[0x0][0x188] ;  /* 0x0000620013027a20 */ /* 0x000fe20000400000 */
[----:B------:R-:W-:Y:S01]  /*45720*/  STL [R1+0x14], R7 ;  /* 0x0000140701007387 */ /* 0x000fe20000100800 */
[----:B------:R-:W-:Y:S02]  /*45730*/  STL [R1], R8 ;  /* 0x0000000801007387 */ /* 0x000fe40000100800 */
[----:B------:R-:W-:Y:S01]  /*45740*/  STL [R1+0x1c], R10 ;  /* 0x00001c0a01007387 */ /* 0x000fe20000100800 */
[----:B------:R-:W-:Y:S02]  /*45750*/  FSEL R2, R2, -INF , !P3 ;  /* 0xff80000002027808 */ /* 0x000fe40005800000 */
[----:B------:R-:W-:Y:S01]  /*45760*/  SHF.R.U32.HI R6, RZ, 0xd, R3 ;  /* 0x0000000dff067819 */ /* 0x000fe20000011603 */
[----:B------:R-:W-:Y:S01]  /*45770*/  STL [R1+0x90], R5 ;  /* 0x0000900501007387 */ /* 0x000fe20000100800 */
[----:B------:R-:W2:Y:S02]  /*45780*/  LDL.LU R19, [R1+0x70] ;  /* 0x0000700001137983 */ /* 0x000ea40000300800 */
[----:B------:R0:W-:Y:S01]  /*45790*/  STL [R1+0x98], R2 ;  /* 0x0000980201007387 */ /* 0x0001e20000100800 */
[----:B------:R-:W-:Y:S01]  /*457a0*/  LOP3.LUT P5, RZ, R6, 0x1, RZ, 0xc0, !PT ;  /* 0x0000000106ff7812 */ /* 0x000fe200078ac0ff */
[----:B0-----:R-:W-:-:S05]  /*457b0*/  FMUL R2, R16, c[0x0][0x188] ;  /* 0x0000620010027a20 */ /* 0x001fca0000400000 */
[----:B------:R-:W-:-:S05]  /*457c0*/  FSEL R16, R2, -INF , !P5 ;  /* 0xff80000002107808 */ /* 0x000fca0006800000 */
[----:B------:R0:W-:Y:S04]  /*457d0*/  STL [R1+0xa0], R16 ;  /* 0x0000a01001007387 */ /* 0x0001e80000100800 */
[----:B0-----:R-:W3:Y:S01]  /*457e0*/  LDL.LU R16, [R1+0x78] ;  /* 0x0000780001107983 */ /* 0x001ee20000300800 */
[----:B------:R-:W-:Y:S02]  /*457f0*/  FMUL R2, R11, c[0x0][0x188] ;  /* 0x000062000b027a20 */ /* 0x000fe40000400000 */
[----:B------:R-:W4:Y:S01]  /*45800*/  LDL.LU R11, [R1+0x80] ;  /* 0x00008000010b7983 */ /* 0x000f220000300800 */
[----:B------:R-:W-:-:S04]  /*45810*/  SHF.R.U32.HI R6, RZ, 0xc, R3 ;  /* 0x0000000cff067819 */ /* 0x000fc80000011603 */
[----:B------:R-:W-:Y:S01]  /*45820*/  LOP3.LUT P2, RZ, R6, 0x1, RZ, 0xc0, !PT ;  /* 0x0000000106ff7812 */ /* 0x000fe2000784c0ff */
[----:B------:R-:W-:-:S03]  /*45830*/  SHF.R.U32.HI R6, RZ, 0xb, R3 ;  /* 0x0000000bff067819 */ /* 0x000fc60000011603 */
[----:B------:R-:W-:Y:S02]  /*45840*/  FSEL R2, R2, -INF , !P2 ;  /* 0xff80000002027808 */ /* 0x000fe40005000000 */
[----:B------:R-:W-:-:S03]  /*45850*/  LOP3.LUT P1, RZ, R6, 0x1, RZ, 0xc0, !PT ;  /* 0x0000000106ff7812 */ /* 0x000fc6000782c0ff */
[----:B------:R0:W-:Y:S01]  /*45860*/  STL [R1+0xcc], R2 ;  /* 0x0000cc0201007387 */ /* 0x0001e20000100800 */
[----:B------:R-:W-:Y:S01]  /*45870*/  SHF.R.U32.HI R6, RZ, 0xa, R3 ;  /* 0x0000000aff067819 */ /* 0x000fe20000011603 */
[----:B0-----:R-:W-:-:S03]  /*45880*/  FMUL R2, R12, c[0x0][0x188] ;  /* 0x000062000c027a20 */ /* 0x001fc60000400000 */
[----:B------:R-:W-:Y:S02]  /*45890*/  LOP3.LUT P4, RZ, R6, 0x1, RZ, 0xc0, !PT ;  /* 0x0000000106ff7812 */ /* 0x000fe4000788c0ff */
[----:B------:R-:W-:Y:S01]  /*458a0*/  FSEL R28, R2, -INF , !P1 ;  /* 0xff800000021c7808 */ /* 0x000fe20004800000 */
[----:B------:R-:W-:Y:S01]  /*458b0*/  FMUL R2, R14, c[0x0][0x188] ;  /* 0x000062000e027a20 */ /* 0x000fe20000400000 */
[----:B------:R-:W-:-:S03]  /*458c0*/  SHF.R.U32.HI R6, RZ, 0x9, R3 ;  /* 0x00000009ff067819 */ /* 0x000fc60000011603 */
[----:B------:R-:W-:Y:S01]  /*458d0*/  STL [R1+0xdc], R28 ;  /* 0x0000dc1c01007387 */ /* 0x000fe20000100800 */
[----:B------:R-:W-:Y:S01]  /*458e0*/  FSEL R2, R2, -INF , !P4 ;  /* 0xff80000002027808 */ /* 0x000fe20006000000 */
[----:B------:R0:W-:Y:S01]  /*458f0*/  STL [R1+0x1a48], R28 ;  /* 0x001a481c01007387 */ /* 0x0001e20000100800 */
[----:B------:R-:W-:Y:S01]  /*45900*/  LOP3.LUT P3, RZ, R6, 0x1, RZ, 0xc0, !PT ;  /* 0x0000000106ff7812 */ /* 0x000fe2000786c0ff */
[----:B0-----:R-:W5:Y:S01]  /*45910*/  LDL.LU R28, [R1+0x88] ;  /* 0x00008800011c7983 */ /* 0x001f620000300800 */
[----:B------:R-:W5:Y:S02]  /*45920*/  LDL.LU R14, [R1+0x20] ;  /* 0x00002000010e7983 */ /* 0x000f640000300800 */
[----:B------:R0:W-:Y:S01]  /*45930*/  STL [R1+0xe0], R2 ;  /* 0x0000e00201007387 */ /* 0x0001e20000100800 */
[----:B------:R-:W-:Y:S01]  /*45940*/  SHF.R.U32.HI R6, RZ, 0x8, R3 ;  /* 0x00000008ff067819 */ /* 0x000fe20000011603 */
[----:B------:R-:W5:Y:S01]  /*45950*/  LDL.LU R12, [R1+0x28] ;  /* 0x00002800010c7983 */ /* 0x000f620000300800 */
[----:B0-----:R-:W-:-:S05]  /*45960*/  FMUL R2, R24, c[0x0][0x188] ;  /* 0x0000620018027a20 */ /* 0x001fca0000400000 */
[----:B------:R-:W-:Y:S02]  /*45970*/  FSEL R2, R2, -INF , !P3 ;  /* 0xff80000002027808 */ /* 0x000fe40005800000 */
[----:B------:R-:W-:-:S03]  /*45980*/  LOP3.LUT P5, RZ, R6, 0x1, RZ, 0xc0, !PT ;  /* 0x0000000106ff7812 */ /* 0x000fc600078ac0ff */
[----:B------:R0:W-:Y:S01]  /*45990*/  STL [R1+0xec], R2 ;  /* 0x0000ec0201007387 */ /* 0x0001e20000100800 */
[----:B------:R-:W-:Y:S01]  /*459a0*/  SHF.R.U32.HI R6, RZ, 0x7, R3 ;  /* 0x00000007ff067819 */ /* 0x000fe20000011603 */
[----:B------:R-:W5:Y:S02]  /*459b0*/  LDL.LU R17, [R1+0x94] ;  /* 0x0000940001117983 */ /* 0x000f640000300800 */
[----:B0-----:R-:W-:-:S05]  /*459c0*/  FMUL R2, R26, c[0x0][0x188] ;  /* 0x000062001a027a20 */ /* 0x001fca0000400000 */
[----:B------:R-:W-:Y:S02]  /*459d0*/  FSEL R2, R2, -INF , !P5 ;  /* 0xff80000002027808 */ /* 0x000fe40006800000 */
[----:B------:R-:W-:-:S03]  /*459e0*/  LOP3.LUT P2, RZ, R6, 0x1, RZ, 0xc0, !PT ;  /* 0x0000000106ff7812 */ /* 0x000fc6000784c0ff */
[----:B------:R2:W-:Y:S01]  /*459f0*/  STL [R1+0xfc], R2 ;  /* 0x0000fc0201007387 */ /* 0x0005e20000100800 */
[----:B------:R-:W-:-:S04]  /*45a00*/  SHF.R.U32.HI R6, RZ, 0x6, R3 ;  /* 0x00000006ff067819 */ /* 0x000fc80000011603 */
[----:B------:R-:W-:Y:S01]  /*45a10*/  LOP3.LUT P1, RZ, R6, 0x1, RZ, 0xc0, !PT ;  /* 0x0000000106ff7812 */ /* 0x000fe2000782c0ff */
[----:B--2---:R-:W-:-:S05]  /*45a20*/  FMUL R2, R19, c[0x0][0x188] ;  /* 0x0000620013027a20 */ /* 0x004fca0000400000 */
[----:B------:R-:W-:-:S05]  /*45a30*/  FSEL R19, R2, -INF , !P2 ;  /* 0xff80000002137808 */ /* 0x000fca0005000000 */
[----:B------:R0:W-:Y:S04]  /*45a40*/  STL [R1+0x100], R19 ;  /* 0x0001001301007387 */ /* 0x0001e80000100800 */
[----:B0-----:R-:W2:Y:S01]  /*45a50*/  LDL.LU R19, [R1+0x9c] ;  /* 0x00009c0001137983 */ /* 0x001ea20000300800 */
[----:B---3--:R-:W-:-:S03]  /*45a60*/  FMUL R2, R16, c[0x0][0x188] ;  /* 0x0000620010027a20 */ /* 0x008fc60000400000 */
[----:B------:R-:W3:Y:S02]  /*45a70*/  LDL.LU R16, [R1+0x44] ;  /* 0x0000440001107983 */ /* 0x000ee40000300800 */
[----:B------:R-:W-:-:S05]  /*45a80*/  FSEL R2, R2, -INF , !P1 ;  /* 0xff80000002027808 */ /* 0x000fca0004800000 */
[----:B------:R4:W-:Y:S02]  /*45a90*/  STL [R1+0x104], R2 ;  /* 0x0001040201007387 */ /* 0x0009e40000100800 */
[----:B----4-:R-:W-:Y:S02]  /*45aa0*/  FMUL R2, R11, c[0x0][0x188] ;  /* 0x000062000b027a20 */ /* 0x010fe40000400000 */
[----:B------:R-:W4:Y:S01]  /*45ab0*/  LDL.LU R11, [R1+0x4c] ;  /* 0x00004c00010b7983 */ /* 0x000f220000300800 */
[----:B------:R-:W-:-:S04]  /*45ac0*/  SHF.R.U32.HI R6, RZ, 0x5, R3 ;  /* 0x00000005ff067819 */ /* 0x000fc80000011603 */
[----:B------:R-:W-:Y:S01]  /*45ad0*/  LOP3.LUT P4, RZ, R6, 0x1, RZ, 0xc0, !PT ;  /* 0x0000000106ff7812 */ /* 0x000fe2000788c0ff */
[----:B------:R-:W-:-:S03]  /*45ae0*/  SHF.R.U32.HI R6, RZ, 0x4, R3 ;  /* 0x00000004ff067819 */ /* 0x000fc60000011603 */
[----:B------:R-:W-:Y:S02]  /*45af0*/  FSEL R2, R2, -INF , !P4 ;  /* 0xff80000002027808 */ /* 0x000fe40006000000 */
[----:B------:R-:W-:Y:S01]  /*45b00*/  LOP3.LUT P3, RZ, R6, 0x1, RZ, 0xc0, !PT ;  /* 0x0000000106ff7812 */ /* 0x000fe2000786c0ff */
[--C-:B------:R-:W-:Y:S02]  /*45b10*/  SHF.R.U32.HI R6, RZ, 0x3, R3.reuse ;  /* 0x00000003ff067819 */ /* 0x100fe40000011603 */
[----:B------:R5:W-:Y:S02]  /*45b20*/  STL [R1+0x108], R2 ;  /* 0x0001080201007387 */ /* 0x000be40000100800 */
[----:B------:R-:W-:Y:S01]  /*45b30*/  LOP3.LUT P5, RZ, R6, 0x1, RZ, 0xc0, !PT ;  /* 0x0000000106ff7812 */ /* 0x000fe200078ac0ff */
[----:B------:R-:W-:-:S04]  /*45b40*/  SHF.R.U32.HI R6, RZ, 0x2, R3 ;  /* 0x00000002ff067819 */ /* 0x000fc80000011603 */
[----:B------:R-:W-:Y:S01]  /*45b50*/  LOP3.LUT P2, RZ, R6, 0x1, RZ, 0xc0, !PT ;  /* 0x0000000106ff7812 */ /* 0x000fe2000784c0ff */
[----:B-----5:R-:W-:Y:S01]  /*45b60*/  FMUL R2, R28, c[0x0][0x188] ;  /* 0x000062001c027a20 */ /* 0x020fe20000400000 */
[----:B------:R-:W-:-:S04]  /*45b70*/  SHF.R.U32.HI R3, RZ, 0x1, R3 ;  /* 0x00000001ff037819 */ /* 0x000fc80000011603 */
[----:B------:R-:W-:Y:S01]  /*45b80*/  FSEL R6, R2, -INF , !P3 ;  /* 0xff80000002067808 */ /* 0x000fe20005800000 */
[----:B------:R-:W-:Y:S01]  /*45b90*/  FMUL R2, R14, c[0x0][0x188] ;  /* 0x000062000e027a20 */ /* 0x000fe20000400000 */
[----:B------:R-:W-:Y:S02]  /*45ba0*/  LOP3.LUT R0, R0, 0xffff, RZ, 0xc0, !PT ;  /* 0x0000ffff00007812 */ /* 0x000fe400078ec0ff */
[----:B------:R-:W-:Y:S01]  /*45bb0*/  LOP3.LUT P1, RZ, R3, 0x1, RZ, 0xc0, !PT ;  /* 0x0000000103ff7812 */ /* 0x000fe2000782c0ff */
[----:B------:R0:W-:Y:S01]  /*45bc0*/  STL [R1+0x10c], R6 ;  /* 0x00010c0601007387 */ /* 0x0001e20000100800 */
[--C-:B------:R-:W-:Y:S02]  /*45bd0*/  SHF.R.U32.HI R3, RZ, 0xf, R0.reuse ;  /* 0x0000000fff037819 */ /* 0x100fe40000011600 */
[----:B0-----:R-:W-:Y:S01]  /*45be0*/  FSEL R6, R2, -INF , !P5 ;  /* 0xff80000002067808 */ /* 0x001fe20006800000 */
[----:B------:R-:W-:Y:S01]  /*45bf0*/  FMUL R2, R12, c[0x0][0x188] ;  /* 0x000062000c027a20 */ /* 0x000fe20000400000 */
[----:B------:R-:W-:Y:S01]  /*45c00*/  LOP3.LUT P4, RZ, R3, 0x1, RZ, 0xc0, !PT ;  /* 0x0000000103ff7812 */ /* 0x000fe2000788c0ff */
[----:B------:R-:W-:-:S02]  /*45c10*/  SHF.R.U32.HI R3, RZ, 0xe, R0 ;  /* 0x0000000eff037819 */ /* 0x000fc40000011600 */
[----:B------:R0:W-:Y:S02]  /*45c20*/  STL [R1+0xf0], R6 ;  /* 0x0000f00601007387 */ /* 0x0001e40000100800 */
[----:B------:R-:W-:Y:S01]  /*45c30*/  LOP3.LUT P3, RZ, R3, 0x1, RZ, 0xc0, !PT ;  /* 0x0000000103ff7812 */ /* 0x000fe2000786c0ff */
[----:B------:R-:W-:Y:S01]  /*45c40*/  SHF.R.U32.HI R3, RZ, 0xd, R0 ;  /* 0x0000000dff037819 */ /* 0x000fe20000011600 */
[----:B0-----:R-:W-:Y:S01]  /*45c50*/  FSEL R6, R2, -INF , !P2 ;  /* 0xff80000002067808 */ /* 0x001fe20005000000 */
[----:B------:R-:W-:Y:S02]  /*45c60*/  FMUL R2, R4, c[0x0][0x188] ;  /* 0x0000620004027a20 */ /* 0x000fe40000400000 */
[----:B------:R-:W-:-:S03]  /*45c70*/  LOP3.LUT P5, RZ, R3, 0x1, RZ, 0xc0, !PT ;  /* 0x0000000103ff7812 */ /* 0x000fc600078ac0ff */
[----:B------:R-:W-:Y:S01]  /*45c80*/  FSEL R4, R2, -INF , !P1 ;  /* 0xff80000002047808 */ /* 0x000fe20004800000 */
[----:B------:R-:W-:Y:S01]  /*45c90*/  FMUL R2, R17, c[0x0][0x188] ;  /* 0x0000620011027a20 */ /* 0x000fe20000400000 */
[----:B------:R-:W-:-:S04]  /*45ca0*/  SHF.R.U32.HI R3, RZ, 0xc, R0 ;  /* 0x0000000cff037819 */ /* 0x000fc80000011600 */
[----:B------:R-:W-:Y:S02]  /*45cb0*/  FSEL R28, R2, -INF , P4 ;  /* 0xff800000021c7808 */ /* 0x000fe40002000000 */
[----:B------:R-:W-:Y:S01]  /*45cc0*/  LOP3.LUT P2, RZ, R3, 0x1, RZ, 0xc0, !PT ;  /* 0x0000000103ff7812 */ /* 0x000fe2000784c0ff */
[----:B------:R-:W-:Y:S01]  /*45cd0*/  STL [R1+0x88], R6 ;  /* 0x0000880601007387 */ /* 0x000fe20000100800 */
[--C-:B------:R-:W-:Y:S01]  /*45ce0*/  SHF.R.U32.HI R3, RZ, 0xb, R0.reuse ;  /* 0x0000000bff037819 */ /* 0x100fe20000011600 */
[----:B------:R0:W-:Y:S02]  /*45cf0*/  STL [R1+0x80], R4 ;  /* 0x0000800401007387 */ /* 0x0001e40000100800 */
[----:B------:R-:W-:Y:S01]  /*45d00*/  STL [R1+0x3c], R28 ;  /* 0x00003c1c01007387 */ /* 0x000fe20000100800 */
[----:B------:R-:W-:Y:S01]  /*45d10*/  LOP3.LUT P1, RZ, R3, 0x1, RZ, 0xc0, !PT ;  /* 0x0000000103ff7812 */ /* 0x000fe2000782c0ff */
[----:B------:R-:W-:-:S04]  /*45d20*/  SHF.R.U32.HI R3, RZ, 0xa, R0 ;  /* 0x0000000aff037819 */ /* 0x000fc80000011600 */
[----:B------:R-:W-:Y:S01]  /*45d30*/  LOP3.LUT P4, RZ, R3, 0x1, RZ, 0xc0, !PT ;  /* 0x0000000103ff7812 */ /* 0x000fe2000788c0ff */
[--C-:B------:R-:W-:Y:S01]  /*45d40*/  SHF.R.U32.HI R3, RZ, 0x9, R0.reuse ;  /* 0x00000009ff037819 */ /* 0x100fe20000011600 */
[----:B------:R-:W-:Y:S01]  /*45d50*/  SHF.R.U32.HI R12, RZ, 0x5, R0 ;  /* 0x00000005ff0c7819 */ /* 0x000fe20000011600 */
[----:B--2---:R-:W-:-:S05]  /*45d60*/  FMUL R2, R19, c[0x0][0x188] ;  /* 0x0000620013027a20 */ /* 0x004fca0000400000 */
[----:B0-----:R-:W-:Y:S01]  /*45d70*/  FSEL R4, R2, -INF , P3 ;  /* 0xff80000002047808 */ /* 0x001fe20001800000 */
[----:B---3--:R-:W-:-:S04]  /*45d80*/  FMUL R2, R16, c[0x0][0x188] ;  /* 0x0000620010027a20 */ /* 0x008fc80000400000 */
[----:B------:R0:W-:Y:S01]  /*45d90*/  STL [R1+0x40], R4 ;  /* 0x0000400401007387 */ /* 0x0001e20000100800 */
[----:B------:R-:W-:Y:S01]  /*45da0*/  LOP3.LUT P3, RZ, R3, 0x1, RZ, 0xc0, !PT ;  /* 0x0000000103ff7812 */ /* 0x000fe2000786c0ff */
[----:B------:R-:W-:Y:S01]  /*45db0*/  SHF.R.U32.HI R3, RZ, 0x8, R0 ;  /* 0x00000008ff037819 */ /* 0x000fe20000011600 */
[----:B0-----:R-:W-:-:S05]  /*45dc0*/  FSEL R4, R2, -INF , P5 ;  /* 0xff80000002047808 */ /* 0x001fca0002800000 */
[----:B------:R0:W-:Y:S01]  /*45dd0*/  STL [R1+0x44], R4 ;  /* 0x0000440401007387 */ /* 0x0001e20000100800 */
[----:B----4-:R-:W-:Y:S01]  /*45de0*/  FMUL R2, R11, c[0x0][0x188] ;  /* 0x000062000b027a20 */ /* 0x010fe20000400000 */
[----:B------:R-:W-:-:S04]  /*45df0*/  LOP3.LUT P5, RZ, R3, 0x1, RZ, 0xc0, !PT ;  /* 0x0000000103ff7812 */ /* 0x000fc800078ac0ff */
[----:B0-----:R-:W-:Y:S01]  /*45e00*/  FSEL R4, R2, -INF , P2 ;  /* 0xff80000002047808 */ /* 0x001fe20001000000 */
[----:B------:R-:W-:Y:S01]  /*45e10*/  FMUL R2, R13, c[0x0][0x188] ;  /* 0x000062000d027a20 */ /* 0x000fe20000400000 */
[----:B------:R-:W-:-:S04]  /*45e20*/  SHF.R.U32.HI R3, RZ, 0x7, R0 ;  /* 0x00000007ff037819 */ /* 0x000fc80000011600 */
[----:B------:R-:W-:Y:S02]  /*45e30*/  FSEL R2, R2, -INF , P1 ;  /* 0xff80000002027808 */ /* 0x000fe40000800000 */
[----:B------:R-:W-:Y:S01]  /*45e40*/  LOP3.LUT P2, RZ, R3, 0x1, RZ, 0xc0, !PT ;  /* 0x0000000103ff7812 */ /* 0x000fe2000784c0ff */
[----:B------:R0:W-:Y:S01]  /*45e50*/  STL [R1+0x48], R4 ;  /* 0x0000480401007387 */ /* 0x0001e20000100800 */
[----:B------:R-:W-:Y:S01]  /*45e60*/  SHF.R.U32.HI R3, RZ, 0x6, R0 ;  /* 0x00000006ff037819 */ /* 0x000fe20000011600 */
[----:B------:R1:W-:Y:S02]  /*45e70*/  STL [R1+0x6c], R2 ;  /* 0x00006c0201007387 */ /* 0x0003e40000100800 */
[----:B------:R-:W-:Y:S01]  /*45e80*/  FMUL R11, R15, c[0x0][0x188] ;  /* 0x000062000f0b7a20 */ /* 0x000fe20000400000 */
[----:B------:R-:W-:Y:S02]  /*45e90*/  LOP3.LUT P1, RZ, R3, 0x1, RZ, 0xc0, !PT ;  /* 0x0000000103ff7812 */ /* 0x000fe4000782c0ff */
[----:B0-----:R-:W-:-:S02]  /*45ea0*/  FMNMX R4, R20, R29, !PT ;  /* 0x0000001d14047209 */ /* 0x001fc40007800000 */
[----:B------:R-:W2:Y:S01]  /*45eb0*/  LDL.LU R20, [R1+0x74] ;  /* 0x0000740001147983 */ /* 0x000ea20000300800 */
[----:B------:R-:W3:Y:S02]  /*45ec0*/  LDL R14, [R1+0xa8] ;  /* 0x0000a800010e7983 */ /* 0x000ee40000100800 */
[----:B------:R-:W4:Y:S02]  /*45ed0*/  LDL R13, [R1+0xb0] ;  /* 0x0000b000010d7983 */ /* 0x000f240000100800 */
[----:B------:R-:W5:Y:S01]  /*45ee0*/  LDL R24, [R1+0xb4] ;  /* 0x0000b40001187983 */ /* 0x000f620000100800 */
[----:B------:R-:W3:Y:S01]  /*45ef0*/  LDL R19, [R1+0xb8] ;  /* 0x0000b80001137983 */ /* 0x000ee20000100800 */
[----:B------:R0:W-:Y:S01]  /*45f00*/  STL [R1+0x1a38], R29 ;  /* 0x001a381d01007387 */ /* 0x0001e20000100800 */
[----:B-1----:R-:W-:Y:S02]  /*45f10*/  FMNMX R2, R23, R8, !PT ;  /* 0x0000000817027209 */ /* 0x002fe40007800000 */
[----:B------:R-:W-:-:S02]  /*45f20*/  FMNMX R3, R27, R7, !PT ;  /* 0x000000071b037209 */ /* 0x000fc40007800000 */
[----:B------:R-:W-:Y:S01]  /*45f30*/  FSEL R15, R11, -INF , P4 ;  /* 0xff8000000b0f7808 */ /* 0x000fe20002000000 */
[----:B0-----:R-:W5:Y:S01]  /*45f40*/  LDL R29, [R1+0xac] ;  /* 0x0000ac00011d7983 */ /* 0x001f620000100800 */
[----:B------:R-:W3:Y:S02]  /*45f50*/  LDL.LU R23, [R1+0x1a54] ;  /* 0x001a540001177983 */ /* 0x000ee40000300800 */
[----:B------:R-:W3:Y:S02]  /*45f60*/  LDL.LU R27, [R1+0x1a50] ;  /* 0x001a5000011b7983 */ /* 0x000ee40000300800 */
[----:B------:R-:W-:Y:S01]  /*45f70*/  FMUL R11, R25, c[0x0][0x188] ;  /* 0x00006200190b7a20 */ /* 0x000fe20000400000 */
[----:B------:R0:W-:Y:S01]  /*45f80*/  STL [R1+0x70], R15 ;  /* 0x0000700f01007387 */ /* 0x0001e20000100800 */
[----:B------:R-:W4:Y:S03]  /*45f90*/  LDL R25, [R1+0x68] ;  /* 0x0000680001197983 */ /* 0x000f260000100800 */
[----:B0-----:R-:W-:-:S02]  /*45fa0*/  FSEL R15, R11, -INF , P3 ;  /* 0xff8000000b0f7808 */ /* 0x001fc40001800000 */
[----:B------:R-:W5:Y:S01]  /*45fb0*/  LDL R11, [R1+0x60] ;  /* 0x00006000010b7983 */ /* 0x000f620000100800 */
[----:B------:R-:W5:Y:S01]  /*45fc0*/  LDL.LU R26, [R1+0x7c] ;  /* 0x00007c00011a7983 */ /* 0x000f620000300800 */
[----:B------:R-:W-:Y:S01]  /*45fd0*/  LOP3.LUT P4, RZ, R12, 0x1, RZ, 0xc0, !PT ;  /* 0x000000010cff7812 */ /* 0x000fe2000788c0ff */
[----:B------:R-:W-:Y:S01]  /*45fe0*/  SHF.R.U32.HI R12, RZ, 0x4, R0 ;  /* 0x00000004ff0c7819 */ /* 0x000fe20000011600 */
[----:B------:R-:W-:Y:S03]  /*45ff0*/  STL [R1+0x78], R15 ;  /* 0x0000780f01007387 */ /* 0x000fe60000100800 */
[----:B------:R-:W-:Y:S02]  /*46000*/  LOP3.LUT P3, RZ, R12, 0x1, RZ, 0xc0, !PT ;  /* 0x000000010cff7812 */ /* 0x000fe4000786c0ff */
[----:B------:R-:W5:Y:S01]  /*46010*/  LDL R12, [R1+0x54] ;  /* 0x00005400010c7983 */ /* 0x000f620000100800 */
[----:B------:R-:W-:-:S05]  /*46020*/  FMNMX R10, R9, R10, !PT ;  /* 0x0000000a090a7209 */ /* 0x000fca0007800000 */
[----:B------:R-:W0:Y:S04]  /*46030*/  SHFL.BFLY PT, R9, R10, 0x2, 0x1f ;  /* 0x0c401f000a097f89 */ /* 0x000e2800000e0000 */
[----:B------:R-:W1:Y:S04]  /*46040*/  SHFL.BFLY PT, R8, R4, 0x2, 0x1f ;  /* 0x0c401f0004087f89 */ /* 0x000e6800000e0000 */
[----:B------:R-:W1:Y:S04]  /*46050*/  SHFL.BFLY PT, R7, R2, 0x2, 0x1f ;  /* 0x0c401f0002077f89 */ /* 0x000e6800000e0000 */
[----:B------:R-:W1:Y:S01]  /*46060*/  SHFL.BFLY PT, R6, R3, 0x2, 0x1f ;  /* 0x0c401f0003067f89 */ /* 0x000e6200000e0000 */
[----:B0-----:R-:W-:-:S05]  /*46070*/  FMNMX R15, R10, R9, !PT ;  /* 0x000000090a0f7209 */ /* 0x001fca0007800000 */
[----:B------:R-:W0:Y:S01]  /*46080*/  SHFL.BFLY PT, R17, R15, 0x1, 0x1f ;  /* 0x0c201f000f117f89 */ /* 0x000e2200000e0000 */
[----:B-1----:R-:W-:Y:S01]  /*46090*/  FMNMX R16, R4, R8, !PT ;  /* 0x0000000804107209 */ /* 0x002fe20007800000 */
[----:B------:R-:W-:Y:S01]  /*460a0*/  FMNMX R4, R2, R7, !PT ;  /* 0x0000000702047209 */ /* 0x000fe20007800000 */
[----:B------:R-:W-:Y:S02]  /*460b0*/  FMNMX R21, R21, R22, !PT ;  /* 0x0000001615157209 */ /* 0x000fe40007800000 */
[----:B------:R-:W-:Y:S01]  /*460c0*/  FMNMX R3, R3, R6, !PT ;  /* 0x0000000603037209 */ /* 0x000fe20007800000 */
[----:B------:R-:W1:Y:S04]  /*460d0*/  SHFL.BFLY PT, R22, R16, 0x1, 0x1f ;  /* 0x0c201f0010167f89 */ /* 0x000e6800000e0000 */
[----:B------:R-:W-:Y:S01]  /*460e0*/  SHFL.BFLY PT, R8, R3, 0x1, 0x1f ;  /* 0x0c201f0003087f89 */ /* 0x000fe200000e0000 */
[----:B0-----:R-:W-:-:S02]  /*460f0*/  FMNMX R15, R15, R17, !PT ;  /* 0x000000110f0f7209 */ /* 0x001fc40007800000 */
[----:B------:R-:W-:Y:S02]  /*46100*/  SHF.R.U32.HI R10, RZ, 0x3, R0 ;  /* 0x00000003ff0a7819 */ /* 0x000fe40000011600 */
[----:B-1----:R-:W-:Y:S01]  /*46110*/  FMNMX R16, R16, R22, !PT ;  /* 0x0000001610107209 */ /* 0x002fe20007800000 */
[----:B--2---:R-:W-:Y:S02]  /*46120*/  FMUL R20, R20, c[0x0][0x188] ;  /* 0x0000620014147a20 */ /* 0x004fe40000400000 */
[----:B---3--:R-:W-:Y:S01]  /*46130*/  FMUL R9, R27, c[0x0][0x188] ;  /* 0x000062001b097a20 */ /* 0x008fe20000400000 */
[----:B----4-:R-:W-:-:S04]  /*46140*/  FMNMX R13, R13, R25, !PT ;  /* 0x000000190d0d7209 */ /* 0x010fc80007800000 */
[----:B------:R-:W-:Y:S01]  /*46150*/  FSEL R9, R9, -INF , P5 ;  /* 0xff80000009097808 */ /* 0x000fe20002800000 */
[----:B------:R-:W-:Y:S01]  /*46160*/  FSEL R25, R20, -INF , P2 ;  /* 0xff80000014197808 */ /* 0x000fe20001000000 */
[----:B-----5:R-:W-:-:S03]  /*46170*/  FMNMX R2, R24, R29, !PT ;  /* 0x0000001d18027209 */ /* 0x020fc60007800000 */
[----:B------:R-:W-:Y:S01]  /*46180*/  STL [R1+0x64], R9 ;  /* 0x0000640901007387 */ /* 0x000fe20000100800 */
[----:B------:R-:W2:Y:S02]  /*46190*/  LDL R29, [R1+0x114] ;  /* 0x00011400011d7983 */ /* 0x000ea40000100800 */
[----:B------:R-:W3:Y:S02]  /*461a0*/  LDL R20, [R1+0xc8] ;  /* 0x0000c80001147983 */ /* 0x000ee40000100800 */
[----:B------:R0:W-:Y:S02]  /*461b0*/  STL [R1+0x4c], R25 ;  /* 0x00004c1901007387 */ /* 0x0001e40000100800 */
[----:B------:R-:W-:Y:S01]  /*461c0*/  FMUL R17, R26, c[0x0][0x188] ;  /* 0x000062001a117a20 */ /* 0x000fe20000400000 */
[----:B------:R-:W1:Y:S04]  /*461d0*/  S2R R27, SR_TID.X ;  /* 0x00000000001b7919 */ /* 0x000e680000002100 */
[----:B------:R-:W4:Y:S04]  /*461e0*/  S2R R26, SR_TID.X ;  /* 0x00000000001a7919 */ /* 0x000f280000002100 */
[----:B0-----:R-:W0:Y:S01]  /*461f0*/  S2R R25, SR_TID.X ;  /* 0x0000000000197919 */ /* 0x001e220000002100 */
[----:B------:R-:W-:-:S02]  /*46200*/  FMNMX R18, R18, R12, !PT ;  /* 0x0000000c12127209 */ /* 0x000fc40007800000 */
[----:B------:R-:W-:Y:S02]  /*46210*/  FMNMX R14, R14, R11, !PT ;  /* 0x0000000b0e0e7209 */ /* 0x000fe40007800000 */
[----:B------:R-:W-:Y:S02]  /*46220*/  FMNMX R7, R23, R19, !PT ;  /* 0x0000001317077209 */ /* 0x000fe40007800000 */
[----:B------:R-:W5:Y:S04]  /*46230*/  SHFL.BFLY PT, R23, R21, 0x2, 0x1f ;  /* 0x0c401f0015177f89 */ /* 0x000f6800000e0000 */
[----:B------:R-:W-:Y:S04]  /*46240*/  SHFL.BFLY PT, R19, R18, 0x2, 0x1f ;  /* 0x0c401f0012137f89 */ /* 0x000fe800000e0000 */
[----:B------:R-:W5:Y:S04]  /*46250*/  SHFL.BFLY PT, R6, R14, 0x2, 0x1f ;  /* 0x0c401f000e067f89 */ /* 0x000f6800000e0000 */
[----:B------:R-:W5:Y:S04]  /*46260*/  SHFL.BFLY PT, R12, R13, 0x2, 0x1f ;  /* 0x0c401f000d0c7f89 */ /* 0x000f6800000e0000 */
[----:B------:R-:W5:Y:S01]  /*46270*/  SHFL.BFLY PT, R11, R2, 0x2, 0x1f ;  /* 0x0c401f00020b7f89 */ /* 0x000f6200000e0000 */
[----:B------:R-:W-:-:S04]  /*46280*/  SHF.R.U32.HI R24, RZ, 0x2, R0 ;  /* 0x00000002ff187819 */ /* 0x000fc80000011600 */
[----:B------:R-:W-:Y:S02]  /*46290*/  LOP3.LUT P2, RZ, R24, 0x1, RZ, 0xc0, !PT ;  /* 0x0000000118ff7812 */ /* 0x000fe4000784c0ff */
[----:B----4-:R-:W-:Y:S02]  /*462a0*/  LOP3.LUT R26, R26, 0x1c, RZ, 0xc0, !PT ;  /* 0x0000001c1a1a7812 */ /* 0x010fe400078ec0ff */
[----:B0-----:R-:W-:-:S04]  /*462b0*/  LOP3.LUT R25, R25, 0x1c, RZ, 0xc0, !PT ;  /* 0x0000001c19197812 */ /* 0x001fc800078ec0ff */
[----:B------:R-:W-:Y:S01]  /*462c0*/  SHF.L.U32 R24, R25, 0x1, RZ ;  /* 0x0000000119187819 */ /* 0x000fe200000006ff */
[--C-:B-1----:R-:W-:Y:S01]  /*462d0*/  SHF.R.U32.HI R25, RZ, 0x3, R27.reuse ;  /* 0x00000003ff197819 */ /* 0x102fe2000001161b */
[----:B------:R-:W-:Y:S02]  /*462e0*/  SHF.R.U32.HI R27, RZ, 0x3, R27 ;  /* 0x00000003ff1b7819 */ /* 0x000fe4000001161b */
[----:B------:R-:W-:Y:S02]  /*462f0*/  LEA.HI R26, R26, 0x8, RZ, 0x1e ;  /* 0x000000081a1a7811 */ /* 0x000fe400078ff0ff */
[----:B------:R-:W-:Y:S02]  /*46300*/  LOP3.LUT R27, R27, 0x4, RZ, 0xc0, !PT ;  /* 0x000000041b1b7812 */ /* 0x000fe400078ec0ff */
[----:B------:R-:W-:Y:S02]  /*46310*/  SHF.L.U32 R26, R26, 0x3, RZ ;  /* 0x000000031a1a7819 */ /* 0x000fe400000006ff */
[----:B------:R-:W-:-:S02]  /*46320*/  LOP3.LUT R25, R25, 0x4, RZ, 0xc0, !PT ;  /* 0x0000000419197812 */ /* 0x000fc400078ec0ff */
[----:B------:R-:W-:Y:S01]  /*46330*/  SHF.R.U32.HI R0, RZ, 0x1, R0 ;  /* 0x00000001ff007819 */ /* 0x000fe20000011600 */
[----:B------:R-:W-:Y:S01]  /*46340*/  IMAD.IADD R27, R24, 0x1, R27 ;  /* 0x00000001181b7824 */ /* 0x000fe200078e021b */
[----:B------:R-:W-:Y:S02]  /*46350*/  IADD3 R25, R25, R26, RZ ;  /* 0x0000001a19197210 */ /* 0x000fe40007ffe0ff */
[----:B------:R-:W-:Y:S02]  /*46360*/  FSEL R17, R17, -INF , P1 ;  /* 0xff80000011117808 */ /* 0x000fe40000800000 */
[----:B-----5:R-:W-:Y:S01]  /*46370*/  FMNMX R24, R21, R23, !PT ;  /* 0x0000001715187209 */ /* 0x020fe20007800000 */
[----:B------:R-:W-:Y:S01]  /*46380*/  FMNMX R23, R3, R8, !PT ;  /* 0x0000000803177209 */ /* 0x000fe20007800000 */
[----:B------:R0:W-:Y:S01]  /*46390*/  @P0 STS [R27+0x40000], R15 ;  /* 0x0400000f1b000388 */ /* 0x0001e20000000800 */
[----:B------:R1:W-:Y:S03]  /*463a0*/  @P0 STS [R25+0x40000], R16 ;  /* 0x0400001019000388 */ /* 0x0003e60000000800 */
[----:B------:R4:W-:Y:S01]  /*463b0*/  STL [R1+0x30], R17 ;  /* 0x0000301101007387 */ /* 0x0009e20000100800 */
[----:B------:R-:W-:-:S02]  /*463c0*/  LOP3.LUT P1, RZ, R0, 0x1, RZ, 0xc0, !PT ;  /* 0x0000000100ff7812 */ /* 0x000fc4000782c0ff */
[----:B------:R-:W-:Y:S02]  /*463d0*/  FMNMX R6, R14, R6, !PT ;  /* 0x000000060e067209 */ /* 0x000fe40007800000 */
[----:B------:R-:W-:Y:S02]  /*463e0*/  FMNMX R13, R13, R12, !PT ;  /* 0x0000000c0d0d7209 */ /* 0x000fe40007800000 */
[----:B------:R-:W-:Y:S01]  /*463f0*/  FMNMX R2, R2, R11, !PT ;  /* 0x0000000b02027209 */ /* 0x000fe20007800000 */
[----:B------:R-:W2:Y:S04]  /*46400*/  LDL R0, [R1+0xf8] ;  /* 0x0000f80001007983 */ /* 0x000ea80000100800 */
[----:B0-----:R-:W5:Y:S04]  /*46410*/  LDL R15, [R1+0x110] ;  /* 0x00011000010f7983 */ /* 0x001f680000100800 */
[----:B-1----:R-:W5:Y:S04]  /*46420*/  LDL R16, [R1+0xe4] ;  /* 0x0000e40001107983 */ /* 0x002f680000100800 */
[----:B----4-:R-:W4:Y:S01]  /*46430*/  LDL R17, [R1+0xf4] ;  /* 0x0000f40001117983 */ /* 0x010f220000100800 */
[----:B------:R-:W-:-:S03]  /*46440*/  FMNMX R25, R18, R19, !PT ;  /* 0x0000001312197209 */ /* 0x000fc60007800000 */
[----:B------:R-:W4:Y:S01]  /*46450*/  LDL R21, [R1+0xd8] ;  /* 0x0000d80001157983 */ /* 0x000f220000100800 */
[----:B------:R-:W3:Y:S02]  /*46460*/  LDL R19, [R1+0xd4] ;  /* 0x0000d40001137983 */ /* 0x000ee40000100800 */
[----:B------:R-:W3:Y:S01]  /*46470*/  LDL R18, [R1+0xe8] ;  /* 0x0000e80001127983 */ /* 0x000ee20000100800 */
[----:B------:R-:W3:Y:S04]  /*46480*/  LDL R14, [R1+0xd0] ;  /* 0x0000d000010e7983 */ /* 0x000ee80000100800 */
[----:B------:R-:W4:Y:S04]  /*46490*/  LDL R12, [R1+0xc0] ;  /* 0x0000c000010c7983 */ /* 0x000f280000100800 */
[----:B------:R-:W4:Y:S01]  /*464a0*/  LDL R11, [R1+0xbc] ;  /* 0x0000bc00010b7983 */ /* 0x000f220000100800 */
[----:B------:R0:W-:Y:S03]  /*464b0*/  STL [R1+0x1a4c], R23 ;  /* 0x001a4c1701007387 */ /* 0x0001e60000100800 */
[----:B0-----:R-:W4:Y:S04]  /*464c0*/  LDL R23, [R1+0xd1c] ;  /* 0x000d1c0001177983 */ /* 0x001f280000100800 */
[----:B------:R-:W0:Y:S02]  /*464d0*/  SHFL.BFLY PT, R9, R4, 0x1, 0x1f ;  /* 0x0c201f0004097f89 */ /* 0x000e2400000e0000 */
[----:B0-----:R-:W-:-:S02]  /*464e0*/  FMNMX R22, R4, R9, !PT ;  /* 0x0000000904167209 */ /* 0x001fc40007800000 */
[----:B------:R-:W0:Y:S02]  /*464f0*/  SHFL.BFLY PT, R9, R6, 0x1, 0x1f ;  /* 0x0c201f0006097f89 */ /* 0x000e2400000e0000 */
[----:B0-----:R-:W-:Y:S02]  /*46500*/  FMNMX R6, R6, R9, !PT ;  /* 0x0000000906067209 */ /* 0x001fe40007800000 */
[----:B------:R-:W4:Y:S01]  /*46510*/  LDL R9, [R1+0xd10] ;  /* 0x000d100001097983 */ /* 0x000f220000100800 */
[----:B-----5:R-:W-:Y:S01]  /*46520*/  FMNMX R16, R15, R16, !PT ;  /* 0x000000100f107209 */ /* 0x020fe20007800000 */
[----:B--2---:R-:W-:Y:S02]  /*46530*/  FMNMX R15, R29, R0, !PT ;  /* 0x000000001d0f7209 */ /* 0x004fe40007800000 */
[----:B------:R-:W2:Y:S01]  /*46540*/  LDL R29, [R1+0x6c] ;  /* 0x00006c00011d7983 */ /* 0x000ea20000100800 */
[----:B---3--:R-:W-:Y:S01]  /*46550*/  FMNMX R18, R18, R14, !PT ;  /* 0x0000000e12127209 */ /* 0x008fe20007800000 */
[----:B------:R-:W-:-:S02]  /*46560*/  FMNMX R14, R5, R28, !PT ;  /* 0x0000001c050e7209 */ /* 0x000fc40007800000 */
[----:B------:R-:W3:Y:S04]  /*46570*/  LDL R28, [R1+0xd18] ;  /* 0x000d1800011c7983 */ /* 0x000ee80000100800 */
[----:B------:R-:W5:Y:S04]  /*46580*/  LDL R5, [R1+0xd0c] ;  /* 0x000d0c0001057983 */ /* 0x000f680000100800 */
[----:B----4-:R0:W-:Y:S04]  /*46590*/  @P0 STS [R23+0x40000], R22 ;  /* 0x0400001617000388 */ /* 0x0101e80000000800 */
[----:B0-----:R-:W3:Y:S01]  /*465a0*/  LDL.LU R23, [R1+0x1a4c] ;  /* 0x001a4c0001177983 */ /* 0x001ee20000300800 */
[----:B------:R-:W4:Y:S03]  /*465b0*/  LDL R22, [R1+0xd14] ;  /* 0x000d140001167983 */ /* 0x000f260000100800 */
[----:B------:R-:W0:Y:S04]  /*465c0*/  SHFL.BFLY PT, R26, R24, 0x1, 0x1f ;  /* 0x0c201f00181a7f89 */ /* 0x000e2800000e0000 */
[----:B------:R-:W1:Y:S01]  /*465d0*/  SHFL.BFLY PT, R27, R25, 0x1, 0x1f ;  /* 0x0c201f00191b7f89 */ /* 0x000e6200000e0000 */
[----:B------:R-:W-:-:S02]  /*465e0*/  FMNMX R20, R20, R11, !PT ;  /* 0x0000000b14147209 */ /* 0x000fc40007800000 */
[----:B------:R-:W-:-:S03]  /*465f0*/  FMNMX R17, R17, R21, !PT ;  /* 0x0000001511117209 */ /* 0x000fc60007800000 */
[----:B------:R-:W2:Y:S01]  /*46600*/  SHFL.BFLY PT, R21, R20, 0x2, 0x1f ;  /* 0x0c401f0014157f89 */ /* 0x000ea200000e0000 */
[----:B0-----:R-:W-:Y:S02]  /*46610*/  FMNMX R26, R24, R26, !PT ;  /* 0x0000001a181a7209 */ /* 0x001fe40007800000 */
[----:B-1----:R-:W-:Y:S02]  /*46620*/  FMNMX R27, R25, R27, !PT ;  /* 0x0000001b191b7209 */ /* 0x002fe40007800000 */
[----:B------:R-:W-:Y:S01]  /*46630*/  FMNMX R19, R19, R12, !PT ;  /* 0x0000000c13137209 */ /* 0x000fe20007800000 */
[----:B------:R-:W-:Y:S04]  /*46640*/  SHFL.BFLY PT, R8, R13, 0x1, 0x1f ;  /* 0x0c201f000d087f89 */ /* 0x000fe800000e0000 */
[----:B------:R-:W0:Y:S04]  /*46650*/  SHFL.BFLY PT, R3, R19, 0x2, 0x1f ;  /* 0x0c401f0013037f89 */ /* 0x000e2800000e0000 */
[----:B------:R-:W1:Y:S04]  /*46660*/  SHFL.BFLY PT, R12, R16, 0x2, 0x1f ;  /* 0x0c401f00100c7f89 */ /* 0x000e6800000e0000 */
[----:B---3--:R3:W-:Y:S01]  /*46670*/  @P0 STS [R28+0x40000], R23 ;  /* 0x040000171c000388 */ /* 0x0087e20000000800 */
[----:B----4-:R-:W-:Y:S02]  /*46680*/  @P0 STS [R22+0x40000], R26 ;  /* 0x0400001a16000388 */ /* 0x010fe40000000800 */
[----:B------:R4:W-:Y:S02]  /*46690*/  @P0 STS [R9+0x40000], R27 ;  /* 0x0400001b09000388 */ /* 0x0009e40000000800 */
[----:B-----5:R5:W-:Y:S01]  /*466a0*/  @P0 STS [R5+0x40000], R6 ;  /* 0x0400000605000388 */ /* 0x020be20000000800 */
[----:B---3--:R-:W3:Y:S01]  /*466b0*/  LDL.LU R28, [R1+0x1a48] ;  /* 0x001a4800011c7983 */ /* 0x008ee20000300800 */
[----:B----4-:R-:W4:Y:S02]  /*466c0*/  LDL R27, [R1+0xcc] ;  /* 0x0000cc00011b7983 */ /* 0x010f240000100800 */
[----:B-----5:R-:W5:Y:S01]  /*466d0*/  LDL R5, [R1+0xd08] ;  /* 0x000d080001057983 */ /* 0x020f620000100800 */
[----:B--2---:R-:W-:-:S02]  /*466e0*/  FMNMX R6, R20, R21, !PT ;  /* 0x0000001514067209 */ /* 0x004fc40007800000 */
[----:B------:R-:W4:Y:S01]  /*466f0*/  LDL R20, [R1+0x48] ;  /* 0x0000480001147983 */ /* 0x000f220000100800 */
[----:B0-----:R-:W-:-:S03]  /*46700*/  FMNMX R3, R19, R3, !PT ;  /* 0x0000000313037209 */ /* 0x001fc60007800000 */
[----:B------:R-:W0:Y:S01]  /*46710*/  SHFL.BFLY PT, R4, R15, 0x2, 0x1f ;  /* 0x0c401f000f047f89 */ /* 0x000e2200000e0000 */
[----:B-1----:R-:W-:Y:S02]  /*46720*/  FMNMX R9, R16, R12, !PT ;  /* 0x0000000c10097209 */ /* 0x002fe40007800000 */
[----:B------:R-:W-:Y:S01]  /*46730*/  FMNMX R13, R13, R8, !PT ;  /* 0x000000080d0d7209 */ /* 0x000fe20007800000 */
[----:B------:R-:W1:Y:S04]  /*46740*/  SHFL.BFLY PT, R0, R18, 0x2, 0x1f ;  /* 0x0c401f0012007f89 */ /* 0x000e6800000e0000 */
[----:B------:R-:W2:Y:S04]  /*46750*/  SHFL.BFLY PT, R11, R17, 0x2, 0x1f ;  /* 0x0c401f00110b7f89 */ /* 0x000ea800000e0000 */
[----:B------:R-:W2:Y:S04]  /*46760*/  SHFL.BFLY PT, R8, R6, 0x1, 0x1f ;  /* 0x0c201f0006087f89 */ /* 0x000ea800000e0000 */
[----:B------:R-:W2:Y:S01]  /*46770*/  SHFL.BFLY PT, R12, R3, 0x1, 0x1f ;  /* 0x0c201f00030c7f89 */ /* 0x000ea200000e0000 */
[----:B------:R-:W3:Y:S02]  /*46780*/  LDL R19, [R1+0x98] ;  /* 0x0000980001137983 */ /* 0x000ee40000100800 */
[----:B------:R-:W3:Y:S01]  /*46790*/  LDL R16, [R1+0x40] ;  /* 0x0000400001107983 */ /* 0x000ee20000100800 */
[----:B0-----:R-:W-:-:S02]  /*467a0*/  FMNMX R4, R15, R4, !PT ;  /* 0x000000040f047209 */ /* 0x001fc40007800000 */
[----:B-1----:R-:W-:Y:S02]  /*467b0*/  FMNMX R0, R18, R0, !PT ;  /* 0x0000000012007209 */ /* 0x002fe40007800000 */
[----:B--2---:R-:W-:Y:S02]  /*467c0*/  FMNMX R11, R17, R11, !PT ;  /* 0x0000000b110b7209 */ /* 0x004fe40007800000 */
[----:B------:R-:W-:Y:S02]  /*467d0*/  FMNMX R6, R6, R8, !PT ;  /* 0x0000000806067209 */ /* 0x000fe40007800000 */
[----:B------:R-:W-:Y:S01]  /*467e0*/  FMNMX R3, R3, R12, !PT ;  /* 0x0000000c03037209 */ /* 0x000fe20007800000 */
[----:B------:R-:W2:Y:S04]  /*467f0*/  LDL R18, [R1+0xa0] ;  /* 0x0000a00001127983 */ /* 0x000ea80000100800 */
[----:B------:R-:W2:Y:S04]  /*46800*/  LDL R17, [R1+0x44] ;  /* 0x0000440001117983 */ /* 0x000ea80000100800 */
[----:B------:R-:W2:Y:S04]  /*46810*/  LDL R8, [R1+0xcfc] ;  /* 0x000cfc0001087983 */ /* 0x000ea80000100800 */
[----:B------:R-:W2:Y:S01]  /*46820*/  LDL R12, [R1+0xd00] ;  /* 0x000d0000010c7983 */ /* 0x000ea20000100800 */
[----:B------:R-:W-:-:S02]  /*46830*/  LOP3.LUT P5, RZ, R10, 0x1, RZ, 0xc0, !PT ;  /* 0x000000010aff7812 */ /* 0x000fc400078ac0ff */
[----:B------:R-:W0:Y:S02]  /*46840*/  SHFL.BFLY PT, R10, R7, 0x2, 0x1f ;  /* 0x0c401f00070a7f89 */ /* 0x000e2400000e0000 */
[----:B0-----:R-:W-:-:S05]  /*46850*/  FMNMX R7, R7, R10, !PT ;  /* 0x0000000a07077209 */ /* 0x001fca0007800000 */
[----:B------:R-:W0:Y:S04]  /*46860*/  SHFL.BFLY PT, R25, R7, 0x1, 0x1f ;  /* 0x0c201f0007197f89 */ /* 0x000e2800000e0000 */
[----:B-----5:R1:W-:Y:S01]  /*46870*/  @P0 STS [R5+0x40000], R13 ;  /* 0x0400000d05000388 */ /* 0x0203e20000000800 */
[----:B----4-:R-:W-:-:S03]  /*46880*/  FMNMX R15, R27, R20, !PT ;  /* 0x000000141b0f7209 */ /* 0x010fc60007800000 */
[----:B------:R-:W4:Y:S04]  /*46890*/  LDL R27, [R1+0xcf4] ;  /* 0x000cf400011b7983 */ /* 0x000f280000100800 */
[----:B-1----:R-:W5:Y:S01]  /*468a0*/  LDL.LU R5, [R1+0x1a44] ;  /* 0x001a440001057983 */ /* 0x002f620000300800 */
[----:B------:R-:W2:Y:S01]  /*468b0*/  LDL R13, [R1+0xd04] ;  /* 0x000d0400010d7983 */ /* 0x000ea20000100800 */
[----:B0-----:R-:W-:Y:S01]  /*468c0*/  FMNMX R26, R7, R25, !PT ;  /* 0x00000019071a7209 */ /* 0x001fe20007800000 */
[----:B---3--:R-:W-:Y:S02]  /*468d0*/  FMNMX R7, R28, R29, !PT ;  /* 0x0000001d1c077209 */ /* 0x008fe40007800000 */
[----:B------:R-:W0:Y:S04]  /*468e0*/  S2R R28, SR_TID.X ;  /* 0x00000000001c7919 */ /* 0x000e280000002100 */
[----:B------:R-:W1:Y:S04]  /*468f0*/  SHFL.BFLY PT, R24, R2, 0x1, 0x1f ;  /* 0x0c201f0002187f89 */ /* 0x000e6800000e0000 */
[----:B------:R-:W3:Y:S01]  /*46900*/  SHFL.BFLY PT, R10, R14, 0x2, 0x1f ;  /* 0x0c401f000e0a7f89 */ /* 0x000ee200000e0000 */
[----:B0-----:R-:W-:-:S04]  /*46910*/  LOP3.LUT R28, R28, 0x1c, RZ, 0xc0, !PT ;  /* 0x0000001c1c1c7812 */ /* 0x001fc800078ec0ff */
[----:B------:R-:W-:Y:S02]  /*46920*/  LEA.HI R29, R28, 0x58, RZ, 0x1e ;  /* 0x000000581c1d7811 */ /* 0x000fe400078ff0ff */
[----:B------:R-:W0:Y:S01]  /*46930*/  S2R R28, SR_TID.X ;  /* 0x00000000001c7919 */ /* 0x000e220000002100 */
[----:B-1----:R-:W-:Y:S02]  /*46940*/  FMNMX R2, R2, R24, !PT ;  /* 0x0000001802027209 */ /* 0x002fe40007800000 */
[----:B------:R-:W-:Y:S02]  /*46950*/  SHF.L.U32 R29, R29, 0x3, RZ ;  /* 0x000000031d1d7819 */ /* 0x000fe400000006ff */
[----:B---3--:R-:W-:Y:S01]  /*46960*/  FMNMX R10, R14, R10, !PT ;  /* 0x0000000a0e0a7209 */ /* 0x008fe20007800000 */
[----:B------:R-:W1:Y:S01]  /*46970*/  SHFL.BFLY PT, R24, R9, 0x1, 0x1f ;  /* 0x0c201f0009187f89 */ /* 0x000e6200000e0000 */
[----:B0-----:R-:W-:-:S04]  /*46980*/  SHF.R.U32.HI R28, RZ, 0x3, R28 ;  /* 0x00000003ff1c7819 */ /* 0x001fc8000001161c */
[----:B------:R-:W-:-:S05]  /*46990*/  LOP3.LUT R28, R28, 0x4, RZ, 0xc0, !PT ;  /* 0x000000041c1c7812 */ /* 0x000fca00078ec0ff */
[----:B------:R-:W-:Y:S02]  /*469a0*/  IMAD.IADD R28, R28, 0x1, R29 ;  /* 0x000000011c1c7824 */ /* 0x000fe400078e021d */
[----:B------:R-:W3:Y:S04]  /*469b0*/  LDL R29, [R1+0xcec] ;  /* 0x000cec00011d7983 */ /* 0x000ee80000100800 */
[----:B------:R-:W0:Y:S04]  /*469c0*/  SHFL.BFLY PT, R22, R10, 0x1, 0x1f ;  /* 0x0c201f000a167f89 */ /* 0x000e2800000e0000 */
[----:B--2---:R2:W-:Y:S04]  /*469d0*/  @P0 STS [R13+0x40000], R2 ;  /* 0x040000020d000388 */ /* 0x0045e80000000800 */
[----:B--2---:R-:W2:Y:S01]  /*469e0*/  LDL R13, [R1+0xcf0] ;  /* 0x000cf000010d7983 */ /* 0x004ea20000100800 */
[----:B------:R-:W-:Y:S02]  /*469f0*/  @P0 STS [R12+0x40000], R26 ;  /* 0x0400001a0c000388 */ /* 0x000fe40000000800 */
[----:B------:R0:W-:Y:S02]  /*46a00*/  @P0 STS [R8+0x40000], R6 ;  /* 0x0400000608000388 */ /* 0x0001e40000000800 */
[----:B------:R1:W-:Y:S01]  /*46a10*/  @P0 STS [R28+0x40000], R3 ;  /* 0x040000031c000388 */ /* 0x0003e20000000800 */
[----:B0-----:R-:W5:Y:S01]  /*46a20*/  LDL.LU R8, [R1+0x84] ;  /* 0x0000840001087983 */ /* 0x001f620000300800 */
[----:B-1----:R-:W-:-:S02]  /*46a30*/  FMNMX R3, R9, R24, !PT ;  /* 0x0000001809037209 */ /* 0x002fc40007800000 */
[----:B------:R-:W5:Y:S01]  /*46a40*/  LDL.LU R9, [R1+0x8c] ;  /* 0x00008c0001097983 */ /* 0x000f620000300800 */
[----:B------:R-:W-:Y:S02]  /*46a50*/  FMNMX R6, R10, R22, !PT ;  /* 0x000000160a067209 */ /* 0x000fe40007800000 */
[----:B------:R-:W5:Y:S04]  /*46a60*/  LDL.LU R10, [R1+0x2c] ;  /* 0x00002c00010a7983 */ /* 0x000f680000300800 */
[----:B------:R-:W0:Y:S04]  /*46a70*/  S2R R28, SR_TID.X ;  /* 0x00000000001c7919 */ /* 0x000e280000002100 */
[----:B------:R-:W1:Y:S04]  /*46a80*/  SHFL.BFLY PT, R25, R0, 0x1, 0x1f ;  /* 0x0c201f0000197f89 */ /* 0x000e6800000e0000 */
[----:B------:R-:W1:Y:S01]  /*46a90*/  SHFL.BFLY PT, R21, R11, 0x1, 0x1f ;  /* 0x0c201f000b157f89 */ /* 0x000e6200000e0000 */
[----:B0-----:R-:W-:-:S04]  /*46aa0*/  LOP3.LUT R28, R28, 0x1c, RZ, 0xc0, !PT ;  /* 0x0000001c1c1c7812 */ /* 0x001fc800078ec0ff */
[----:B------:R-:W-:Y:S02]  /*46ab0*/  LEA.HI R12, R28, 0x78, RZ, 0x1e ;  /* 0x000000781c0c7811 */ /* 0x000fe400078ff0ff */
[----:B------:R-:W0:Y:S01]  /*46ac0*/  S2R R28, SR_TID.X ;  /* 0x00000000001c7919 */ /* 0x000e220000002100 */
[----:B-1----:R-:W-:Y:S02]  /*46ad0*/  FMNMX R0, R0, R25, !PT ;  /* 0x0000001900007209 */ /* 0x002fe40007800000 */
[----:B------:R-:W-:-:S03]  /*46ae0*/  FMNMX R2, R11, R21, !PT ;  /* 0x000000150b027209 */ /* 0x000fc60007800000 */
[----:B----4-:R1:W-:Y:S04]  /*46af0*/  @P0 STS [R27+0x40000], R0 ;  /* 0x040000001b000388 */ /* 0x0103e80000000800 */
[----:B------:R-:W4:Y:S01]  /*46b00*/  SHFL.BFLY PT, R23, R4, 0x1, 0x1f ;  /* 0x0c201f0004177f89 */ /* 0x000f2200000e0000 */
[----:B------:R-:W-:-:S03]  /*46b10*/  FMNMX R19, R19, R16, !PT ;  /* 0x0000001013137209 */ /* 0x000fc60007800000 */
[----:B------:R-:W-:Y:S04]  /*46b20*/  SHFL.BFLY PT, R14, R7, 0x2, 0x1f ;  /* 0x0c401f00070e7f89 */ /* 0x000fe800000e0000 */
[----:B------:R-:W0:Y:S04]  /*46b30*/  SHFL.BFLY PT, R20, R19, 0x2, 0x1f ;  /* 0x0c401f0013147f89 */ /* 0x000e2800000e0000 */
[----:B-1----:R-:W5:Y:S01]  /*46b40*/  LDL.LU R0, [R1+0x24] ;  /* 0x0000240001007983 */ /* 0x002f620000300800 */
[----:B------:R-:W5:Y:S01]  /*46b50*/  LDL R22, [R1+0x100] ;  /* 0x0001000001167983 */ /* 0x000f620000100800 */
[----:B----4-:R-:W-:-:S02]  /*46b60*/  FMNMX R4, R4, R23, !PT ;  /* 0x0000001704047209 */ /* 0x010fc40007800000 */
[----:B--2---:R1:W-:Y:S01]  /*46b70*/  @P0 STS [R13+0x40000], R2 ;  /* 0x040000020d000388 */ /* 0x0043e20000000800 */
[----:B---3--:R2:W-:Y:S02]  /*46b80*/  @P0 STS [R29+0x40000], R3 ;  /* 0x040000031d000388 */ /* 0x0085e40000000800 */
[----:B-----5:R-:W-:Y:S01]  /*46b90*/  FMUL R8, R8, c[0x0][0x188] ;  /* 0x0000620008087a20 */ /* 0x020fe20000400000 */
[----:B-1----:R-:W-:Y:S01]  /*46ba0*/  SHF.L.U32 R13, R12, 0x3, RZ ;  /* 0x000000030c0d7819 */ /* 0x002fe200000006ff */
[----:B0-----:R-:W-:Y:S01]  /*46bb0*/  SHF.R.U32.HI R12, RZ, 0x3, R28 ;  /* 0x00000003ff0c7819 */ /* 0x001fe2000001161c */
[----:B------:R-:W-:Y:S02]  /*46bc0*/  LOP3.LUT R28, R28, 0x1c, RZ, 0xc0, !PT ;  /* 0x0000001c1c1c7812 */ /* 0x000fe400078ec0ff */
[----:B------:R-:W-:Y:S01]  /*46bd0*/  FMNMX R17, R18, R17, !PT ;  /* 0x0000001112117209 */ /* 0x000fe20007800000 */
[----:B------:R-:W0:Y:S01]  /*46be0*/  SHFL.BFLY PT, R16, R15, 0x2, 0x1f ;  /* 0x0c401f000f107f89 */ /* 0x000e2200000e0000 */
[----:B------:R-:W-:Y:S01]  /*46bf0*/  FMUL R9, R9, c[0x0][0x188] ;  /* 0x0000620009097a20 */ /* 0x000fe20000400000 */
[----:B--2---:R-:W-:Y:S01]  /*46c00*/  LEA.HI R29, R28, 0x80, RZ, 0x1e ;  /* 0x000000801c1d7811 */ /* 0x004fe200078ff0ff */
[----:B------:R-:W-:Y:S01]  /*46c10*/  FMUL R5, R5, c[0x0][0x188] ;  /* 0x0000620005057a20 */ /* 0x000fe20000400000 */
[----:B------:R-:W1:Y:S01]  /*46c20*/  S2R R28, SR_TID.X ;  /* 0x00000000001c7919 */ /* 0x000e620000002100 */
[----:B------:R-:W-:-:S03]  /*46c30*/  LOP3.LUT R12, R12, 0x4, RZ, 0xc0, !PT ;  /* 0x000000040c0c7812 */ /* 0x000fc600078ec0ff */
[----:B------:R-:W2:Y:S01]  /*46c40*/  LDL R26, [R1+0x70] ;  /* 0x00007000011a7983 */ /* 0x000ea20000100800 */
[----:B------:R-:W-:-:S03]  /*46c50*/  IMAD.SHL.U32 R29, R29, 0x8, RZ ;  /* 0x000000081d1d7824 */ /* 0x000fc600078e00ff */
[----:B------:R-:W2:Y:S01]  /*46c60*/  LDL R27, [R1+0xe0] ;  /* 0x0000e000011b7983 */ /* 0x000ea20000100800 */
[----:B------:R-:W-:Y:S02]  /*46c70*/  IADD3 R12, R12, R13, RZ ;  /* 0x0000000d0c0c7210 */ /* 0x000fe40007ffe0ff */
[----:B------:R-:W-:Y:S01]  /*46c80*/  FMNMX R2, R19, R20, !PT ;  /* 0x0000001413027209 */ /* 0x000fe20007800000 */
[----:B------:R-:W3:Y:S04]  /*46c90*/  SHFL.BFLY PT, R18, R17, 0x2, 0x1f ;  /* 0x0c401f0011127f89 */ /* 0x000ee800000e0000 */
[----:B------:R4:W-:Y:S04]  /*46ca0*/  @P0 STS [R12+0x40000], R4 ;  /* 0x040000040c000388 */ /* 0x0009e80000000800 */
[----:B------:R-:W5:Y:S04]  /*46cb0*/  LDL R20, [R1+0x4c] ;  /* 0x00004c0001147983 */ /* 0x000f680000100800 */
[----:B------:R-:W2:Y:S01]  /*46cc0*/  LDL R11, [R1+0x30] ;  /* 0x00003000010b7983 */ /* 0x000ea20000100800 */
[----:B------:R-:W2:Y:S03]  /*46cd0*/  LDL R13, [R1+0x104] ;  /* 0x00010400010d7983 */ /* 0x000ea60000100800 */
[----:B------:R-:W2:Y:S04]  /*46ce0*/  LDL R23, [R1+0x10c] ;  /* 0x00010c0001177983 */ /* 0x000ea80000100800 */
[----:B------:R-:W2:Y:S04]  /*46cf0*/  LDL R24, [R1+0xf0] ;  /* 0x0000f00001187983 */ /* 0x000ea80000100800 */
[----:B------:R-:W2:Y:S04]  /*46d00*/  LDL R21, [R1+0x88] ;  /* 0x0000880001157983 */ /* 0x000ea80000100800 */
[----:B------:R-:W2:Y:S04]  /*46d10*/  LDL R25, [R1+0x80] ;  /* 0x0000800001197983 */ /* 0x000ea80000100800 */
[----:B----4-:R-:W4:Y:S04]  /*46d20*/  LDL R12, [R1+0x108] ;  /* 0x00010800010c7983 */ /* 0x010f280000100800 */
[----:B------:R-:W2:Y:S01]  /*46d30*/  LDL R19, [R1+0xfc] ;  /* 0x0000fc0001137983 */ /* 0x000ea20000100800 */
[----:B-1----:R-:W-:-:S04]  /*46d40*/  SHF.R.U32.HI R28, RZ, 0x3, R28 ;  /* 0x00000003ff1c7819 */ /* 0x002fc8000001161c */
[----:B------:R-:W-:Y:S02]  /*46d50*/  LOP3.LUT R28, R28, 0x4, RZ, 0xc0, !PT ;  /* 0x000000041c1c7812 */ /* 0x000fe400078ec0ff */
[----:B------:R-:W-:Y:S01]  /*46d60*/  FMNMX R4, R7, R14, !PT ;  /* 0x0000000e07047209 */ /* 0x000fe20007800000 */
[----:B------:R-:W-:Y:S01]  /*46d70*/  FMUL R7, R10, c[0x0][0x188] ;  /* 0x000062000a077a20 */ /* 0x000fe20000400000 */
[----:B------:R-:W-:Y:S02]  /*46d80*/  IADD3 R28, R28, R29, RZ ;  /* 0x0000001d1c1c7210 */ /* 0x000fe40007ffe0ff */
[----:B------:R-:W-:Y:S01]  /*46d90*/  FSEL R10, R8, -INF , P4 ;  /* 0xff800000080a7808 */ /* 0x000fe20002000000 */
[----:B------:R-:W2:Y:S04]  /*46da0*/  LDL R14, [R1+0xec] ;  /* 0x0000ec00010e7983 */ /* 0x000ea80000100800 */
[----:B------:R-:W2:Y:S04]  /*46db0*/  LDL R8, [R1+0x78] ;  /* 0x0000780001087983 */ /* 0x000ea80000100800 */
[----:B------:R1:W-:Y:S04]  /*46dc0*/  @P0 STS [R28+0x40000], R6 ;  /* 0x040000061c000388 */ /* 0x0003e80000000800 */
[----:B------:R-:W4:Y:S04]  /*46dd0*/  LDL R29, [R1+0x11c] ;  /* 0x00011c00011d7983 */ /* 0x000f280000100800 */
[----:B-1----:R-:W4:Y:S01]  /*46de0*/  LDL R28, [R1+0x118] ;  /* 0x00011800011c7983 */ /* 0x002f220000100800 */
[----:B------:R-:W-:Y:S01]  /*46df0*/  FMUL R0, R0, c[0x0][0x188] ;  /* 0x0000620000007a20 */ /* 0x000fe20000400000 */
[----:B0-----:R-:W-:-:S02]  /*46e00*/  FMNMX R3, R15, R16, !PT ;  /* 0x000000100f037209 */ /* 0x001fc40007800000 */
[----:B---3--:R-:W-:Y:S01]  /*46e10*/  FMNMX R6, R17, R18, !PT ;  /* 0x0000001211067209 */ /* 0x008fe20007800000 */
[----:B------:R-:W-:Y:S01]  /*46e20*/  FSEL R16, R9, -INF , P3 ;  /* 0xff80000009107808 */ /* 0x000fe20001800000 */
[----:B------:R-:W-:Y:S02]  /*46e30*/  FSEL R18, R7, -INF , P2 ;  /* 0xff80000007127808 */ /* 0x000fe40001000000 */
[----:B------:R-:W-:Y:S01]  /*46e40*/  FSEL R17, R0, -INF , P5 ;  /* 0xff80000000117808 */ /* 0x000fe20002800000 */
[----:B------:R-:W3:Y:S01]  /*46e50*/  LDL R15, [R1+0x64] ;  /* 0x00006400010f7983 */ /* 0x000ee20000100800 */
[----:B------:R-:W-:Y:S01]  /*46e60*/  FSEL R0, R5, -INF , P1 ;  /* 0xff80000005007808 */ /* 0x000fe20000800000 */
[----:B------:R-:W-:Y:S02]  /*46e70*/  STL [R1+0x10], R10 ;  /* 0x0000100a01007387 */ /* 0x000fe40000100800 */
[----:B------:R-:W-:Y:S01]  /*46e80*/  STL [R1+0xc], R16 ;  /* 0x00000c1001007387 */ /* 0x000fe20000100800 */
[----:B------:R-:W-:Y:S01]  /*46e90*/  STL [R1+0x8], R17 ;  /* 0x0000081101007387 */ /* 0x000fe20000100800 */
[----:B------:R-:W-:Y:S02]  /*46ea0*/  STL [R1+0x4], R18 ;  /* 0x0000041201007387 */ /* 0x000fe40000100800 */
[----:B------:R-:W-:Y:S01]  /*46eb0*/  STL [R1+0x1a14], R0 ;  /* 0x001a140001007387 */ /* 0x000fe20000100800 */
[----:B--2---:R-:W-:Y:S01]  /*46ec0*/  FMNMX R5, R14, R8, !PT ;  /* 0x000000080e057209 */ /* 0x004fe20007800000 */
[----:B-----5:R-:W-:Y:S01]  /*46ed0*/  FMNMX R8, R22, R20, !PT ;  /* 0x0000001416087209 */ /* 0x020fe20007800000 */
[----:B----4-:R-:W-:-:S02]  /*46ee0*/  FMNMX R20, R28, R29, !PT ;  /* 0x0000001d1c147209 */ /* 0x010fc40007800000 */
[----:B------:R-:W2:Y:S04]  /*46ef0*/  LDL R29, [R1+0xcd8] ;  /* 0x000cd800011d7983 */ /* 0x000ea80000100800 */
[----:B--2---:R0:W-:Y:S04]  /*46f00*/  STL [R1+0x1a3c], R29 ;  /* 0x001a3c1d01007387 */ /* 0x0041e80000100800 */
[----:B0-----:R-:W2:Y:S01]  /*46f10*/  LDL R29, [R1+0xcdc] ;  /* 0x000cdc00011d7983 */ /* 0x001ea20000100800 */
[----:B------:R-:W-:Y:S02]  /*46f20*/  FMNMX R26, R27, R26, !PT ;  /* 0x0000001a1b1a7209 */ /* 0x000fe40007800000 */
[----:B---3--:R-:W-:-:S02]  /*46f30*/  FMNMX R7, R19, R15, !PT ;  /* 0x0000000f13077209 */ /* 0x008fc40007800000 */
[----:B------:R-:W-:Y:S02]  /*46f40*/  FMNMX R16, R23, R16, !PT ;  /* 0x0000001017107209 */ /* 0x000fe40007800000 */
[----:B------:R-:W-:Y:S01]  /*46f50*/  FMNMX R10, R12, R10, !PT ;  /* 0x0000000a0c0a7209 */ /* 0x000fe20007800000 */
[----:B------:R-:W0:Y:S04]  /*46f60*/  SHFL.BFLY PT, R27, R26, 0x2, 0x1f ;  /* 0x0c401f001a1b7f89 */ /* 0x000e2800000e0000 */
[----:B------:R-:W1:Y:S01]  /*46f70*/  SHFL.BFLY PT, R12, R7, 0x2, 0x1f ;  /* 0x0c401f00070c7f89 */ /* 0x000e6200000e0000 */
[----:B------:R-:W-:Y:S02]  /*46f80*/  FMNMX R18, R21, R18, !PT ;  /* 0x0000001215127209 */ /* 0x000fe40007800000 */
[----:B------:R-:W3:Y:S01]  /*46f90*/  SHFL.BFLY PT, R21, R16, 0x2, 0x1f ;  /* 0x0c401f0010157f89 */ /* 0x000ee200000e0000 */
[----:B------:R-:W-:Y:S01]  /*46fa0*/  FMNMX R9, R13, R11, !PT ;  /* 0x0000000b0d097209 */ /* 0x000fe20007800000 */
[----:B------:R-:W-:Y:S04]  /*46fb0*/  SHFL.BFLY PT, R28, R6, 0x1, 0x1f ;  /* 0x0c201f00061c7f89 */ /* 0x000fe800000e0000 */
[----:B------:R-:W-:Y:S04]  /*46fc0*/  SHFL.BFLY PT, R23, R18, 0x2, 0x1f ;  /* 0x0c401f0012177f89 */ /* 0x000fe800000e0000 */
[----:B------:R-:W4:Y:S04]  /*46fd0*/  SHFL.BFLY PT, R14, R9, 0x2, 0x1f ;  /* 0x0c401f00090e7f89 */ /* 0x000f2800000e0000 */
[----:B--2---:R2:W-:Y:S04]  /*46fe0*/  STL [R1+0x1a40], R29 ;  /* 0x001a401d01007387 */ /* 0x0045e80000100800 */
[----:B--2---:R-:W2:Y:S01]  /*46ff0*/  LDL R29, [R1+0xce0] ;  /* 0x000ce000011d7983 */ /* 0x004ea20000100800 */
[----:B0-----:R-:W-:-:S02]  /*47000*/  FMNMX R26, R26, R27, !PT ;  /* 0x0000001b1a1a7209 */ /* 0x001fc40007800000 */
[----:B------:R-:W0:Y:S01]  /*47010*/  SHFL.BFLY PT, R27, R2, 0x1, 0x1f ;  /* 0x0c201f00021b7f89 */ /* 0x000e2200000e0000 */
[----:B-1----:R-:W-:Y:S01]  /*47020*/  FMNMX R7, R7, R12, !PT ;  /* 0x0000000c07077209 */ /* 0x002fe20007800000 */
[----:B---3--:R-:W-:Y:S02]  /*47030*/  FMNMX R12, R16, R21, !PT ;  /* 0x00000015100c7209 */ /* 0x008fe40007800000 */
[----:B------:R-:W1:Y:S01]  /*47040*/  SHFL.BFLY PT, R16, R26, 0x1, 0x1f ;  /* 0x0c201f001a107f89 */ /* 0x000e6200000e0000 */
[----:B----4-:R-:W-:Y:S01]  /*47050*/  FMNMX R9, R9, R14, !PT ;  /* 0x0000000e09097209 */ /* 0x010fe20007800000 */
[----:B------:R-:W-:Y:S01]  /*47060*/  FMNMX R14, R18, R23, !PT ;  /* 0x00000017120e7209 */ /* 0x000fe20007800000 */
[----:B------:R-:W-:Y:S02]  /*47070*/  FMNMX R19, R25, R0, !PT ;  /* 0x0000000019137209 */ /* 0x000fe40007800000 */
[----:B------:R-:W-:Y:S01]  /*47080*/  FMNMX R23, R6, R28, !PT ;  /* 0x0000001c06177209 */ /* 0x000fe20007800000 */
[----:B------:R-:W3:Y:S04]  /*47090*/  LDL R0, [R1+0xcbc] ;  /* 0x000cbc0001007983 */ /* 0x000ee80000100800 */
[----:B------:R-:W4:Y:S01]  /*470a0*/  LDL R28, [R1+0xcc0] ;  /* 0x000cc000011c7983 */ /* 0x000f220000100800 */
[----:B0-----:R-:W-:-:S02]  /*470b0*/  FMNMX R2, R2, R27, !PT ;  /* 0x0000001b02027209 */ /* 0x001fc40007800000 */
[----:B-1----:R-:W-:Y:S02]  /*470c0*/  FMNMX R16, R26, R16, !PT ;  /* 0x000000101a107209 */ /* 0x002fe40007800000 */
[----:B------:R-:W5:Y:S04]  /*470d0*/  LDL R26, [R1+0xcc4] ;  /* 0x000cc400011a7983 */ /* 0x000f680000100800 */
[----:B--2---:R0:W-:Y:S04]  /*470e0*/  @P0 STS [R29+0x40000], R2 ;  /* 0x040000021d000388 */ /* 0x0041e80000000800 */
[----:B0-----:R-:W2:Y:S01]  /*470f0*/  LDL.LU R29, [R1+0x1a40] ;  /* 0x001a4000011d7983 */ /* 0x001ea20000300800 */
[----:B------:R-:W3:Y:S03]  /*47100*/  LDL R2, [R1+0xcd0] ;  /* 0x000cd00001027983 */ /* 0x000ee60000100800 */
[----:B------:R-:W0:Y:S02]  /*47110*/  SHFL.BFLY PT, R11, R5, 0x2, 0x1f ;  /* 0x0c401f00050b7f89 */ /* 0x000e2400000e0000 */
[----:B0-----:R-:W-:-:S02]  /*47120*/  FMNMX R5, R5, R11, !PT ;  /* 0x0000000b05057209 */ /* 0x001fc40007800000 */
[----:B------:R-:W0:Y:S04]  /*47130*/  SHFL.BFLY PT, R11, R3, 0x1, 0x1f ;  /* 0x0c201f00030b7f89 */ /* 0x000e2800000e0000 */
[----:B--2---:R1:W-:Y:S04]  /*47140*/  @P0 STS [R29+0x40000], R23 ;  /* 0x040000171d000388 */ /* 0x0043e80000000800 */
[----:B-1----:R-:W2:Y:S01]  /*47150*/  LDL.LU R29, [R1+0x1a3c] ;  /* 0x001a3c00011d7983 */ /* 0x002ea20000300800 */
[----:B0-----:R-:W-:Y:S01]  /*47160*/  FMNMX R3, R3, R11, !PT ;  /* 0x0000000b03037209 */ /* 0x001fe20007800000 */
[----:B------:R-:W3:Y:S02]  /*47170*/  LDL R23, [R1+0xcc8] ;  /* 0x000cc80001177983 */ /* 0x000ee40000100800 */
[----:B------:R-:W0:Y:S02]  /*47180*/  SHFL.BFLY PT, R15, R10, 0x2, 0x1f ;  /* 0x0c401f000a0f7f89 */ /* 0x000e2400000e0000 */
[----:B0-----:R-:W-:-:S02]  /*47190*/  FMNMX R15, R10, R15, !PT ;  /* 0x0000000f0a0f7209 */ /* 0x001fc40007800000 */
[----:B--2---:R0:W-:Y:S04]  /*471a0*/  @P0 STS [R29+0x40000], R3 ;  /* 0x040000031d000388 */ /* 0x0041e80000000800 */
[----:B0-----:R-:W2:Y:S01]  /*471b0*/  LDL.LU R29, [R1+0x1a38] ;  /* 0x001a3800011d7983 */ /* 0x001ea20000300800 */
[----:B------:R-:W2:Y:S03]  /*471c0*/  LDL R3, [R1+0xcd4] ;  /* 0x000cd40001037983 */ /* 0x000ea60000100800 */
[----:B------:R-:W0:Y:S02]  /*471d0*/  SHFL.BFLY PT, R10, R4, 0x1, 0x1f ;  /* 0x0c201f00040a7f89 */ /* 0x000e2400000e0000 */
[----:B0-----:R-:W-:-:S02]  /*471e0*/  FMNMX R27, R4, R10, !PT ;  /* 0x0000000a041b7209 */ /* 0x001fc40007800000 */
[----:B------:R-:W-:Y:S01]  /*471f0*/  FMNMX R17, R24, R17, !PT ;  /* 0x0000001118117209 */ /* 0x000fe20007800000 */
[----:B------:R-:W0:Y:S04]  /*47200*/  SHFL.BFLY PT, R13, R8, 0x2, 0x1f ;  /* 0x0c401f00080d7f89 */ /* 0x000e2800000e0000 */
[----:B------:R-:W-:Y:S04]  /*47210*/  SHFL.BFLY PT, R25, R20, 0x2, 0x1f ;  /* 0x0c401f0014197f89 */ /* 0x000fe800000e0000 */
[----:B------:R-:W1:Y:S04]  /*47220*/  SHFL.BFLY PT, R22, R17, 0x2, 0x1f ;  /* 0x0c401f0011167f89 */ /* 0x000e6800000e0000 */
[----:B--2---:R2:W-:Y:S04]  /*47230*/  @P0 STS [R3+0x40000], R27 ;  /* 0x0400001b03000388 */ /* 0x0045e80000000800 */
[----:B--2---:R-:W2:Y:S01]  /*47240*/  LDL R27, [R1+0xccc] ;  /* 0x000ccc00011b7983 */ /* 0x004ea20000100800 */
[----:B0-----:R-:W-:Y:S01]  /*47250*/  FMNMX R8, R8, R13, !PT ;  /* 0x0000000d08087209 */ /* 0x001fe20007800000 */
[----:B-1----:R-:W-:-:S02]  /*47260*/  FMNMX R13, R17, R22, !PT ;  /* 0x00000016110d7209 */ /* 0x002fc40007800000 */
[----:B------:R-:W0:Y:S04]  /*47270*/  SHFL.BFLY PT, R6, R7, 0x1, 0x1f ;  /* 0x0c201f0007067f89 */ /* 0x000e2800000e0000 */
[----:B------:R-:W1:Y:S01]  /*47280*/  SHFL.BFLY PT, R22, R5, 0x1, 0x1f ;  /* 0x0c201f0005167f89 */ /* 0x000e6200000e0000 */
[----:B------:R-:W-:-:S03]  /*47290*/  FMNMX R17, R20, R25, !PT ;  /* 0x0000001914117209 */ /* 0x000fc60007800000 */
[----:B------:R-:W4:Y:S01]  /*472a0*/  SHFL.BFLY PT, R21, R8, 0x1, 0x1f ;  /* 0x0c201f0008157f89 */ /* 0x000f2200000e0000 */
[----:B------:R-:W5:Y:S03]  /*472b0*/  SHFL.BFLY PT, R20, R9, 0x1, 0x1f ;  /* 0x0c201f0009147f89 */ /* 0x000f6600000e0000 */
[----:B------:R-:W5:Y:S01]  /*472c0*/  SHFL.BFLY PT, R18, R15, 0x1, 0x1f ;  /* 0x0c201f000f127f89 */ /* 0x000f6200000e0000 */
[----:B---3--:R1:W-:Y:S01]  /*472d0*/  @P0 STS [R2+0x40000], R16 ;  /* 0x0400001002000388 */ /* 0x0083e20000000800 */
[----:B0-----:R-:W-:Y:S02]  /*472e0*/  FMNMX R3, R7, R6, !PT ;  /* 0x0000000607037209 */ /* 0x001fe40007800000 */
[----:B-1----:R-:W-:Y:S02]  /*472f0*/  FMNMX R2, R5, R22, !PT ;  /* 0x0000001605027209 */ /* 0x002fe40007800000 */
[----:B----4-:R-:W-:-:S02]  /*47300*/  FMNMX R5, R8, R21, !PT ;  /* 0x0000001508057209 */ /* 0x010fc40007800000 */
[----:B-----5:R-:W-:Y:S02]  /*47310*/  FMNMX R6, R9, R20, !PT ;  /* 0x0000001409067209 */ /* 0x020fe40007800000 */
[----:B------:R-:W-:Y:S01]  /*47320*/  FMNMX R7, R15, R18, !PT ;  /* 0x000000120f077209 */ /* 0x000fe20007800000 */
[----:B------:R-:W3:Y:S04]  /*47330*/  LDL R8, [R1+0x550] ;  /* 0x0005500001087983 */ /* 0x000ee80000100800 */
[----:B------:R-:W0:Y:S04]  /*47340*/  SHFL.BFLY PT, R24, R19, 0x2, 0x1f ;  /* 0x0c401f0013187f89 */ /* 0x000e2800000e0000 */
[----:B------:R-:W1:Y:S04]  /*47350*/  SHFL.BFLY PT, R25, R12, 0x1, 0x1f ;  /* 0x0c201f000c197f89 */ /* 0x000e6800000e0000 */
[----:B------:R-:W4:Y:S04]  /*47360*/  SHFL.BFLY PT, R4, R13, 0x1, 0x1f ;  /* 0x0c201f000d047f89 */ /* 0x000f2800000e0000 */
[----:B------:R-:W-:Y:S01]  /*47370*/  SHFL.BFLY PT, R10, R17, 0x1, 0x1f ;  /* 0x0c201f00110a7f89 */ /* 0x000fe200000e0000 */
[----:B0-----:R-:W-:-:S03]  /*47380*/  FMNMX R19, R19, R24, !PT ;  /* 0x0000001813137209 */ /* 0x001fc60007800000 */
[----:B------:R-:W0:Y:S04]  /*47390*/  SHFL.BFLY PT, R24, R14, 0x1, 0x1f ;  /* 0x0c201f000e187f89 */ /* 0x000e2800000e0000 */
[----:B------:R-:W5:Y:S04]  /*473a0*/  SHFL.BFLY PT, R11, R19, 0x1, 0x1f ;  /* 0x0c201f00130b7f89 */ /* 0x000f6800000e0000 */
[----:B--2---:R-:W-:Y:S01]  /*473b0*/  @P0 STS [R27+0x40000], R2 ;  /* 0x040000021b000388 */ /* 0x004fe20000000800 */
[----:B------:R-:W-:Y:S02]  /*473c0*/  @P0 STS [R23+0x40000], R3 ;  /* 0x0400000317000388 */ /* 0x000fe40000000800 */
[----:B------:R-:W-:Y:S02]  /*473d0*/  @P0 STS [R26+0x40000], R5 ;  /* 0x040000051a000388 */ /* 0x000fe40000000800 */
[----:B------:R-:W-:Y:S01]  /*473e0*/  @P0 STS [R28+0x40000], R6 ;  /* 0x040000061c000388 */ /* 0x000fe20000000800 */
[----:B------:R2:W-:Y:S04]  /*473f0*/  @P0 STS [R0+0x40000], R7 ;  /* 0x0400000700000388 */ /* 0x0005e80000000800 */
[----:B--2---:R-:W2:Y:S01]  /*47400*/  LDL.LU R0, [R1+0x5c] ;  /* 0x00005c0001007983 */ /* 0x004ea20000300800 */
[----:B------:R-:W2:Y:S03]  /*47410*/  LDL.LU R28, [R1+0x1c] ;  /* 0x00001c00011c7983 */ /* 0x000ea60000300800 */
[----:B------:R-:W0:Y:S04]  /*47420*/  S2R R26, SR_TID.X ;  /* 0x00000000001a7919 */ /* 0x000e280000002100 */
[----:B------:R-:W1:Y:S01]  /*47430*/  S2R R23, SR_TID.X ;  /* 0x0000000000177919 */ /* 0x000e620000002100 */
[----:B0-----:R-:W-:-:S04]  /*47440*/  LOP3.LUT R27, R26, 0x1c, RZ, 0xc0, !PT ;  /* 0x0000001c1a1b7812 */ /* 0x001fc800078ec0ff */
[----:B------:R-:W-:-:S04]  /*47450*/  LEA.HI R16, R27, 0xe0, RZ, 0x1e ;  /* 0x000000e01b107811 */ /* 0x000fc800078ff0ff */
[----:B------:R-:W-:Y:S01]  /*47460*/  SHF.L.U32 R15, R16, 0x3, RZ ;  /* 0x00000003100f7819 */ /* 0x000fe200000006ff */
[----:B------:R-:W-:Y:S02]  /*47470*/  LEA.HI R16, R27, 0xd8, RZ, 0x1e ;  /* 0x000000d81b107811 */ /* 0x000fe400078ff0ff */
[----:B------:R-:W0:Y:S01]  /*47480*/  S2R R27, SR_TID.X ;  /* 0x00000000001b7919 */ /* 0x000e220000002100 */
[--C-:B-1----:R-:W-:Y:S02]  /*47490*/  SHF.R.U32.HI R9, RZ, 0x3, R23.reuse ;  /* 0x00000003ff097819 */ /* 0x102fe40000011617 */
[----:B------:R-:W-:Y:S01]  /*474a0*/  IMAD.SHL.U32 R18, R16, 0x8, RZ ;  /* 0x0000000810127824 */ /* 0x000fe200078e00ff */
[----:B------:R-:W-:Y:S02]  /*474b0*/  SHF.R.U32.HI R16, RZ, 0x3, R23 ;  /* 0x00000003ff107819 */ /* 0x000fe40000011617 */
[----:B------:R-:W-:Y:S02]  /*474c0*/  LOP3.LUT R9, R9, 0x4, RZ, 0xc0, !PT ;  /* 0x0000000409097812 */ /* 0x000fe400078ec0ff */
[----:B------:R-:W-:Y:S01]  /*474d0*/  LOP3.LUT R16, R16, 0x4, RZ, 0xc0, !PT ;  /* 0x0000000410107812 */ /* 0x000fe200078ec0ff */
[----:B------:R-:W-:Y:S01]  /*474e0*/  LOP3.LUT R23, R23, 0x1c, RZ, 0xc0, !PT ;  /* 0x0000001c17177812 */ /* 0x000fe200078ec0ff */
[----:B------:R-:W-:-:S02]  /*474f0*/  FMNMX R2, R12, R25, !PT ;  /* 0x000000190c027209 */ /* 0x000fc40007800000 */
[----:B----4-:R-:W-:Y:S02]  /*47500*/  FMNMX R3, R13, R4, !PT ;  /* 0x000000040d037209 */ /* 0x010fe40007800000 */
[----:B------:R-:W-:Y:S02]  /*47510*/  IADD3 R16, R16, R18, RZ ;  /* 0x0000001210107210 */ /* 0x000fe40007ffe0ff */
[----:B------:R-:W-:Y:S02]  /*47520*/  IADD3 R9, R9, R15, RZ ;  /* 0x0000000f09097210 */ /* 0x000fe40007ffe0ff */
[----:B0-----:R-:W-:-:S04]  /*47530*/  LOP3.LUT R27, R27, 0x1c, RZ, 0xc0, !PT ;  /* 0x0000001c1b1b7812 */ /* 0x001fc800078ec0ff */
[----:B------:R-:W-:Y:S02]  /*47540*/  LEA.HI R27, R27, 0xf8, RZ, 0x1e ;  /* 0x000000f81b1b7811 */ /* 0x000fe400078ff0ff */
[--C-:B------:R-:W-:Y:S01]  /*47550*/  SHF.R.U32.HI R20, RZ, 0x3, R26.reuse ;  /* 0x00000003ff147819 */ /* 0x100fe2000001161a */
[----:B------:R0:W-:Y:S02]  /*47560*/  @P0 STS [R16+0x40000], R2 ;  /* 0x0400000210000388 */ /* 0x0001e40000000800 */
[----:B------:R-:W-:Y:S01]  /*47570*/  IMAD.SHL.U32 R15, R27, 0x8, RZ ;  /* 0x000000081b0f7824 */ /* 0x000fe200078e00ff */
[C---:B------:R-:W-:Y:S01]  /*47580*/  LEA.HI R27, R23.reuse, 0xf0, RZ, 0x1e ;  /* 0x000000f0171b7811 */ /* 0x040fe200078ff0ff */
[----:B------:R-:W-:Y:S01]  /*47590*/  LEA.HI R23, R23, 0xe8, RZ, 0x1e ;  /* 0x000000e817177811 */ /* 0x000fe200078ff0ff */
[----:B------:R1:W-:Y:S01]  /*475a0*/  @P0 STS [R9+0x40000], R3 ;  /* 0x0400000309000388 */ /* 0x0003e20000000800 */
[----:B------:R-:W-:Y:S02]  /*475b0*/  LOP3.LUT R20, R20, 0x4, RZ, 0xc0, !PT ;  /* 0x0000000414147812 */ /* 0x000fe400078ec0ff */
[----:B0-----:R-:W-:-:S02]  /*475c0*/  SHF.R.U32.HI R16, RZ, 0x3, R26 ;  /* 0x00000003ff107819 */ /* 0x001fc4000001161a */
[----:B------:R-:W-:Y:S02]  /*475d0*/  SHF.L.U32 R21, R23, 0x3, RZ ;  /* 0x0000000317157819 */ /* 0x000fe400000006ff */
[----:B------:R-:W-:Y:S02]  /*475e0*/  SHF.L.U32 R18, R27, 0x3, RZ ;  /* 0x000000031b127819 */ /* 0x000fe400000006ff */
[----:B-1----:R-:W-:Y:S02]  /*475f0*/  SHF.R.U32.HI R9, RZ, 0x3, R26 ;  /* 0x00000003ff097819 */ /* 0x002fe4000001161a */
[----:B------:R-:W-:Y:S02]  /*47600*/  LOP3.LUT R16, R16, 0x4, RZ, 0xc0, !PT ;  /* 0x0000000410107812 */ /* 0x000fe400078ec0ff */
[----:B------:R-:W-:Y:S02]  /*47610*/  FMNMX R4, R14, R24, !PT ;  /* 0x000000180e047209 */ /* 0x000fe40007800000 */
[----:B------:R-:W-:Y:S01]  /*47620*/  LOP3.LUT R9, R9, 0x4, RZ, 0xc0, !PT ;  /* 0x0000000409097812 */ /* 0x000fe200078ec0ff */
[----:B------:R-:W-:Y:S01]  /*47630*/  IMAD.IADD R20, R20, 0x1, R21 ;  /* 0x0000000114147824 */ /* 0x000fe200078e0215 */
[----:B-----5:R-:W-:-:S02]  /*47640*/  FMNMX R5, R19, R11, !PT ;  /* 0x0000000b13057209 */ /* 0x020fc40007800000 */
[----:B------:R-:W-:Y:S02]  /*47650*/  IADD3 R16, R16, R18, RZ ;  /* 0x0000001210107210 */ /* 0x000fe40007ffe0ff */
[----:B------:R-:W-:Y:S02]  /*47660*/  FMNMX R6, R17, R10, !PT ;  /* 0x0000000a11067209 */ /* 0x000fe40007800000 */
[----:B------:R-:W-:Y:S01]  /*47670*/  IADD3 R9, R9, R15, RZ ;  /* 0x0000000f09097210 */ /* 0x000fe20007ffe0ff */
[----:B------:R-:W-:Y:S01]  /*47680*/  @P0 STS [R20+0x40000], R4 ;  /* 0x0400000414000388 */ /* 0x000fe20000000800 */
[----:B------:R-:W-:Y:S03]  /*47690*/  @P0 STS [R16+0x40000], R5 ;  /* 0x0400000510000388 */ /* 0x000fe60000000800 */
[----:B------:R-:W4:Y:S04]  /*476a0*/  LDL.LU R21, [R1+0x34] ;  /* 0x0000340001157983 */ /* 0x000f280000300800 */
[----:B------:R0:W-:Y:S01]  /*476b0*/  @P0 STS [R9+0x40000], R6 ;  /* 0x0400000609000388 */ /* 0x0001e20000000800 */
[----:B------:R-:W-:Y:S06]  /*476c0*/  BAR.SYNC.DEFER_BLOCKING 0x0 ;  /* 0x0000000000007b1d */ /* 0x000fec0000010000 */
[----:B------:R-:W5:Y:S02]  /*476d0*/  LDL.LU R22, [R1+0x38] ;  /* 0x0000380001167983 */ /* 0x000f640000300800 */
[----:B------:R-:W4:Y:S01]  /*476e0*/  LDL.LU R27, [R1] ;  /* 0x00000000011b7983 */ /* 0x000f220000300800 */
[----:B0-----:R-:W-:-:S05]  /*476f0*/  LOP3.LUT R9, R26, 0xff, RZ, 0xc0, !PT ;  /* 0x000000ff1a097812 */ /* 0x001fca00078ec0ff */
[----:B------:R-:W0:Y:S04]  /*47700*/  LDS R2, [R9.X4+0x40000] ;  /* 0x0400000009027984 */ /* 0x000e280000004800 */
[----:B------:R-:W1:Y:S04]  /*47710*/  LDS R3, [R9.X4+0x40400] ;  /* 0x0404000009037984 */ /* 0x000e680000004800 */
[----:B------:R-:W0:Y:S04]  /*47720*/  S2R R16, SR_TID.X ;  /* 0x0000000000107919 */ /* 0x000e280000002100 */
[----:B0-----:R-:W0:Y:S04]  /*47730*/  SHFL.BFLY PT, R4, R2, 0x1, 0x1f ;  /* 0x0c201f0002047f89 */ /* 0x001e2800000e0000 */
[----:B-1----:R-:W1:Y:S01]  /*47740*/  SHFL.BFLY PT, R5, R3, 0x1, 0x1f ;  /* 0x0c201f0003057f89 */ /* 0x002e6200000e0000 */
[----:B------:R-:W-:-:S02]  /*47750*/  LOP3.LUT R18, R16, 0x1c, RZ, 0xc0, !PT ;  /* 0x0000001c10127812 */ /* 0x000fc400078ec0ff */
[----:B0-----:R-:W-:Y:S02]  /*47760*/  FMNMX R2, R2, R4, !PT ;  /* 0x0000000402027209 */ /* 0x001fe40007800000 */
[----:B-1----:R-:W-:-:S03]  /*47770*/  FMNMX R3, R3, R5, !PT ;  /* 0x0000000503037209 */ /* 0x002fc60007800000 */
[----:B------:R-:W-:Y:S02]  /*47780*/  @!P6 STS [R9.X4+0x40000], R2 ;  /* 0x040000020900e388 */ /* 0x000fe40000004800 */
[----:B------:R-:W-:Y:S02]  /*47790*/  @!P6 STS [R9.X4+0x40400], R3 ;  /* 0x040400030900e388 */ /* 0x000fe40000004800 */
[----:B------:R-:W-:Y:S02]  /*477a0*/  BAR.SYNC.DEFER_BLOCKING 0x0 ;  /* 0x0000000000007b1d */ /* 0x000fe40000010000 */
[----:B------:R-:W-:-:S05]  /*477b0*/  IMAD.SHL.U32 R19, R18, 0x2, RZ ;  /* 0x0000000212137824 */ /* 0x000fca00078e00ff */
[----:B------:R-:W3:Y:S01]  /*477c0*/  LDS R2, [R19+0x40000] ;  /* 0x0400000013027984 */ /* 0x000ee20000000800 */
[----:B------:R-:W-:Y:S02]  /*477d0*/  LOP3.LUT R26, R26, 0x1c, RZ, 0xc0, !PT ;  /* 0x0000001c1a1a7812 */ /* 0x000fe400078ec0ff */
[----:B---3--:R-:W-:-:S05]  /*477e0*/  FMNMX R4, R2, R8, !PT ;  /* 0x0000000802047209 */ /* 0x008fca0007800000 */
[----:B------:R0:W-:Y:S01]  /*477f0*/  STL [R1+0xbdc], R4 ;  /* 0x000bdc0401007387 */ /* 0x0001e20000100800 */
[----:B------:R-:W3:Y:S02]  /*47800*/  LDL R11, [R1+0x554] ;  /* 0x00055400010b7983 */ /* 0x000ee40000100800 */
[----:B------:R-:W4:Y:S02]  /*47810*/  LDL.LU R23, [R1+0x50] ;  /* 0x0000500001177983 */ /* 0x000f240000300800 */
[----:B------:R-:W4:Y:S01]  /*47820*/  LDL R10, [R1+0x560] ;  /* 0x00056000010a7983 */ /* 0x000f220000100800 */
[----:B------:R-:W-:-:S05]  /*47830*/  LEA.HI R8, R26, 0x8, RZ, 0x1e ;  /* 0x000000081a087811 */ /* 0x000fca00078ff0ff */
[----:B------:R1:W3:Y:S01]  /*47840*/  LDS R2, [R8.X8+0x40000] ;  /* 0x0400000008027984 */ /* 0x0002e20000008800 */
[----:B--2---:R-:W-:-:S03]  /*47850*/  FADD R3, R0, -R4 ;  /* 0x8000000400037221 */ /* 0x004fc60000000000 */
[----:B------:R-:W2:Y:S01]  /*47860*/  S2R R0, SR_TID.X ;  /* 0x0000000000007919 */ /* 0x000ea20000002100 */
[----:B0-----:R-:W-:Y:S02]  /*47870*/  FADD R4, R28, -R4 ;  /* 0x800000041c047221 */ /* 0x001fe40000000000 */
[----:B------:R-:W0:Y:S02]  /*47880*/  S2R R28, SR_TID.X ;  /* 0x00000000001c7919 */ /* 0x000e240000002100 */
[----:B------:R-:W-:Y:S02]  /*47890*/  FMUL R3, R3, 1.4426950216293334961 ;  /* 0x3fb8aa3b03037820 */ /* 0x000fe40000400000 */
[----:B------:R-:W-:Y:S02]  /*478a0*/  FMUL R4, R4, 1.4426950216293334961 ;  /* 0x3fb8aa3b04047820 */ /* 0x000fe40000400000 */
[----:B------:R0:W0:Y:S08]  /*478b0*/  MUFU.EX2 R6, R3 ;  /* 0x0000000300067308 */ /* 0x0000300000000800 */
[----:B------:R0:W0:Y:S01]  /*478c0*/  MUFU.EX2 R7, R4 ;  /* 0x0000000400077308 */ /* 0x0000220000000800 */
[----:B--2---:R-:W-:-:S02]  /*478d0*/  LOP3.LUT R0, R0, 0x1c, RZ, 0xc0, !PT ;  /* 0x0000001c00007812 */ /* 0x004fc400078ec0ff */
[----:B0-----:R-:W-:Y:S02]  /*478e0*/  LOP3.LUT R28, R28, 0x1c, RZ, 0xc0, !PT ;  /* 0x0000001c1c1c7812 */ /* 0x001fe400078ec0ff */
[----:B------:R-:W-:Y:S02]  /*478f0*/  LEA.HI R0, R0, 0x10, RZ, 0x1e ;  /* 0x0000001000007811 */ /* 0x000fe400078ff0ff */
[----:B------:R-:W-:-:S03]  /*47900*/  LEA.HI R9, R28, 0x18, RZ, 0x1e ;  /* 0x000000181c097811 */ /* 0x000fc600078ff0ff */
[----:B------:R0:W2:Y:S01]  /*47910*/  LDS R3, [R0.X8+0x40000] ;  /* 0x0400000000037984 */ /* 0x0000a20000008800 */
[----:B-1----:R-:W-:-:S03]  /*47920*/  LEA.HI R8, R28, 0x20, RZ, 0x1e ;  /* 0x000000201c087811 */ /* 0x002fc600078ff0ff */
[----:B------:R1:W-:Y:S04]  /*47930*/  LDS R4, [R9.X8+0x40000] ;  /* 0x0400000009047984 */ /* 0x0003e80000008800 */
[----:B------:R1:W-:Y:S04]  /*47940*/  LDS R5, [R8.X8+0x40000] ;  /* 0x0400000008057984 */ /* 0x0003e80000008800 */
[----:B0-----:R-:W5:Y:S01]  /*47950*/  LDL.LU R0, [R1+0x14] ;  /* 0x0000140001007983 */ /* 0x001f620000300800 */
[----:B------:R0:W-:Y:S02]  /*47960*/  STL [R1+0x830], R6 ;  /* 0x0008300601007387 */ /* 0x0001e40000100800 */
[----:B------:R-:W5:Y:S02]  /*47970*/  LDL.LU R26, [R1+0x58] ;  /* 0x00005800011a7983 */ /* 0x000f640000300800 */
[----:B------:R-:W-:Y:S01]  /*47980*/  STL [R1+0x82c], R7 ;  /* 0x00082c0701007387 */ /* 0x000fe20000100800 */
[----:B-1----:R-:W5:Y:S04]  /*47990*/  LDL R9, [R1+0x564] ;  /* 0x0005640001097983 */ /* 0x002f680000100800 */
[----:B------:R-:W5:Y:S01]  /*479a0*/  LDL R8, [R1+0x570] ;  /* 0x0005700001087983 */ /* 0x000f620000100800 */
[----:B------:R-:W5:Y:S02]  /*479b0*/  LDL.LU R28, [R1+0x18] ;  /* 0x00001800011c7983 */ /* 0x000f640000300800 */
[----:B0-----:R-:W-:-:S05]  /*479c0*/  FADD R6, R6, R7 ;  /* 0x0000000706067221 */ /* 0x001fca0000000000 */
[----:B------:R-:W0:Y:S01]  /*479d0*/  SHFL.BFLY PT, R7, R6, 0x2, 0x1f ;  /* 0x0c401f0006077f89 */ /* 0x000e2200000e0000 */
[----:B---3--:R-:W-:-:S05]  /*479e0*/  FMNMX R11, R2, R11, !PT ;  /* 0x0000000b020b7209 */ /* 0x008fca0007800000 */
[----:B----4-:R-:W-:-:S04]  /*479f0*/  FADD R2, R21, -R11 ;  /* 0x8000000b15027221 */ /* 0x010fc80000000000 */
[----:B------:R-:W-:-:S06]  /*47a00*/  FMUL R2, R2, 1.4426950216293334961 ;  /* 0x3fb8aa3b02027820 */ /* 0x000fcc0000400000 */
[----:B------:R-:W1:Y:S01]  /*47a10*/  MUFU.EX2 R2, R2 ;  /* 0x0000000200027308 */ /* 0x000e620000000800 */
[----:B--2---:R-:W-:Y:S01]  /*47a20*/  FMNMX R10, R3, R10, !PT ;  /* 0x0000000a030a7209 */ /* 0x004fe20007800000 */
[----:B------:R-:W-:Y:S01]  /*47a30*/  FADD R3, R29, -R11 ;  /* 0x8000000b1d037221 */ /* 0x000fe20000000000 */
[----:B------:R2:W-:Y:S03]  /*47a40*/  STL [R1+0xbd8], R11 ;  /* 0x000bd80b01007387 */ /* 0x0005e60000100800 */
[----:B------:R-:W-:Y:S02]  /*47a50*/  STL [R1+0xbd4], R10 ;  /* 0x000bd40a01007387 */ /* 0x000fe40000100800 */
[----:B------:R-:W-:Y:S01]  /*47a60*/  FMUL R3, R3, 1.4426950216293334961 ;  /* 0x3fb8aa3b03037820 */ /* 0x000fe20000400000 */
[----:B-1----:R5:W-:Y:S03]  /*47a70*/  STL [R1+0x824], R2 ;  /* 0x0008240201007387 */ /* 0x002be60000100800 */
[----:B--2---:R0:W1:Y:S01]  /*47a80*/  MUFU.EX2 R11, R3 ;  /* 0x00000003000b7308 */ /* 0x0040620000000800 */
[----:B-----5:R-:W-:-:S02]  /*47a90*/  FADD R2, R22, -R10 ;  /* 0x8000000a16027221 */ /* 0x020fc40000000000 */
[----:B0-----:R-:W-:Y:S02]  /*47aa0*/  FADD R3, R6, R7 ;  /* 0x0000000706037221 */ /* 0x001fe40000000000 */
[----:B------:R-:W-:Y:S02]  /*47ab0*/  FADD R6, R27, -R10 ;  /* 0x8000000a1b067221 */ /* 0x000fe40000000000 */
[----:B------:R-:W-:-:S04]  /*47ac0*/  FMUL R2, R2, 1.4426950216293334961 ;  /* 0x3fb8aa3b02027820 */ /* 0x000fc80000400000 */
[----:B------:R0:W2:Y:S02]  /*47ad0*/  MUFU.EX2 R21, R2 ;  /* 0x0000000200157308 */ /* 0x0000a40000000800 */
[----:B0-----:R-:W-:Y:S01]  /*47ae0*/  FMUL R2, R6, 1.4426950216293334961 ;  /* 0x3fb8aa3b06027820 */ /* 0x001fe20000400000 */
[----:B------:R-:W-:Y:S02]  /*47af0*/  FMNMX R7, R4, R9, !PT ;  /* 0x0000000904077209 */ /* 0x000fe40007800000 */
[----:B------:R-:W-:-:S03]  /*47b00*/  FMNMX R6, R5, R8, !PT ;  /* 0x0000000805067209 */ /* 0x000fc60007800000 */
[--C-:B------:R-:W-:Y:S02]  /*47b10*/  FADD R5, R0, -R7.reuse ;  /* 0x8000000700057221 */ /* 0x100fe40000000000 */
[----:B------:R-:W0:Y:S04]  /*47b20*/  S2R R0, SR_TID.X ;  /* 0x0000000000007919 */ /* 0x000e280000002100 */
[----:B-1----:R-:W-:Y:S01]  /*47b30*/  STL [R1+0x820], R11 ;  /* 0x0008200b01007387 */ /* 0x002fe20000100800 */
[----:B------:R1:W-:Y:S02]  /*47b40*/  STL [R1+0xbd0], R7 ;  /* 0x000bd00701007387 */ /* 0x0003e40000100800 */
[----:B------:R-:W-:Y:S01]  /*47b50*/  FADD R4, R23, -R7 ;  /* 0x8000000717047221 */ /* 0x000fe20000000000 */
[----:B------:R3:W4:Y:S01]  /*47b60*/  MUFU.EX2 R25, R2 ;  /* 0x0000000200197308 */ /* 0x0007220000000800 */
[----:B0-----:R-:W-:-:S04]  /*47b70*/  LOP3.LUT R0, R0, 0x1c, RZ, 0xc0, !PT ;  /* 0x0000001c00007812 */ /* 0x001fc800078ec0ff */
[----:B-1----:R-:W-:Y:S02]  /*47b80*/  LEA.HI R7, R0, 0x28, RZ, 0x1e ;  /* 0x0000002800077811 */ /* 0x002fe400078ff0ff */
[----:B------:R-:W0:Y:S04]  /*47b90*/  S2R R0, SR_TID.X ;  /* 0x0000000000007919 */ /* 0x000e280000002100 */
[----:B---3--:R-:W1:Y:S01]  /*47ba0*/  SHFL.BFLY PT, R2, R3, 0x1, 0x1f ;  /* 0x0c201f0003027f89 */ /* 0x008e6200000e0000 */
[----:B------:R-:W-:Y:S02]  /*47bb0*/  FMUL R4, R4, 1.4426950216293334961 ;  /* 0x3fb8aa3b04047820 */ /* 0x000fe40000400000 */
[----:B------:R-:W-:Y:S01]  /*47bc0*/  FMUL R5, R5, 1.4426950216293334961 ;  /* 0x3fb8aa3b05057820 */ /* 0x000fe20000400000 */
[----:B--2---:R-:W-:Y:S04]  /*47bd0*/  STL [R1+0x81c], R21 ;  /* 0x00081c1501007387 */ /* 0x004fe80000100800 */
[----:B------:R2:W-:Y:S01]  /*47be0*/  LDS R22, [R7.X8+0x40000] ;  /* 0x0400000007167984 */ /* 0x0005e20000008800 */
[----:B0-----:R-:W-:-:S04]  /*47bf0*/  LOP3.LUT R27, R0, 0x1c, RZ, 0xc0, !PT ;  /* 0x0000001c001b7812 */ /* 0x001fc800078ec0ff */
[----:B------:R-:W-:Y:S01]  /*47c00*/  LEA.HI R8, R27, 0x30, RZ, 0x1e ;  /* 0x000000301b087811 */ /* 0x000fe200078ff0ff */
[----:B-1----:R-:W-:-:S04]  /*47c10*/  FADD R20, R3, R2 ;  /* 0x0000000203147221 */ /* 0x002fc80000000000 */
[----:B------:R-:W0:Y:S01]  /*47c20*/  LDS R3, [R8.X8+0x40000] ;  /* 0x0400000008037984 */ /* 0x000e220000008800 */
[----:B------:R1:W3:Y:S08]  /*47c30*/  MUFU.EX2 R23, R4 ;  /* 0x0000000400177308 */ /* 0x0002f00000000800 */
[----:B------:R5:W2:Y:S01]  /*47c40*/  MUFU.EX2 R24, R5 ;  /* 0x0000000500187308 */ /* 0x000aa20000000800 */
[----:B-1----:R-:W-:-:S04]  /*47c50*/  FADD R4, R26, -R6 ;  /* 0x800000061a047221 */ /* 0x002fc80000000000 */
[----:B------:R-:W-:-:S04]  /*47c60*/  FMUL R4, R4, 1.4426950216293334961 ;  /* 0x3fb8aa3b04047820 */ /* 0x000fc80000400000 */
[----:B------:R-:W1:Y:S01]  /*47c70*/  MUFU.EX2 R26, R4 ;  /* 0x00000004001a7308 */ /* 0x000e620000000800 */
[----:B----4-:R-:W-:Y:S01]  /*47c80*/  STL [R1+0x71c], R25 ;  /* 0x00071c1901007387 */ /* 0x010fe20000100800 */
[----:B------:R4:W-:Y:S02]  /*47c90*/  STL [R1+0xbcc], R6 ;  /* 0x000bcc0601007387 */ /* 0x0009e40000100800 */
[----:B-----5:R-:W-:Y:S01]  /*47ca0*/  FADD R5, R28, -R6 ;  /* 0x800000061c057221 */ /* 0x020fe20000000000 */
[C---:B--2---:R-:W-:Y:S01]  /*47cb0*/  LEA.HI R7, R27.reuse, 0x38, RZ, 0x1e ;  /* 0x000000381b077811 */ /* 0x044fe200078ff0ff */
[----:B---3--:R-:W-:Y:S01]  /*47cc0*/  STL [R1+0x718], R23 ;  /* 0x0007181701007387 */ /* 0x008fe20000100800 */
[----:B------:R-:W-:Y:S01]  /*47cd0*/  STL [R1+0x714], R24 ;  /* 0x0007141801007387 */ /* 0x000fe20000100800 */
[----:B------:R-:W-:Y:S02]  /*47ce0*/  LOP3.LUT R0, R0, 0x1c, RZ, 0xc0, !PT ;  /* 0x0000001c00007812 */ /* 0x000fe400078ec0ff */
[----:B----4-:R-:W-:Y:S01]  /*47cf0*/  LEA.HI R6, R27, 0x40, RZ, 0x1e ;  /* 0x000000401b067811 */ /* 0x010fe200078ff0ff */
[----:B------:R-:W-:Y:S01]  /*47d00*/  FMUL R5, R5, 1.4426950216293334961 ;  /* 0x3fb8aa3b05057820 */ /* 0x000fe20000400000 */
[----:B------:R-:W2:Y:S04]  /*47d10*/  S2R R27, SR_TID.X ;  /* 0x00000000001b7919 */ /* 0x000ea80000002100 */
[----:B-1----:R-:W-:Y:S04]  /*47d20*/  STL [R1+0x710], R26 ;  /* 0x0007101a01007387 */ /* 0x002fe80000100800 */
[----:B------:R-:W-:Y:S04]  /*47d30*/  LDS R2, [R7.X8+0x40000] ;  /* 0x0400000007027984 */ /* 0x000fe80000008800 */
[----:B0-----:R-:W-:Y:S02]  /*47d40*/  STL [R1], R3 ;  /* 0x0000000301007387 */ /* 0x001fe40000100800 */
[----:B------:R0:W-:Y:S01]  /*47d50*/  LDS R3, [R6.X8+0x40000] ;  /* 0x0400000006037984 */ /* 0x0001e20000008800 */
[----:B------:R1:W3:Y:S01]  /*47d60*/  MUFU.EX2 R28, R5 ;  /* 0x00000005001c7308 */ /* 0x0002e20000000800 */
[----:B0-----:R-:W-:-:S02]  /*47d70*/  LEA.HI R6, R0, 0x48, RZ, 0x1e ;  /* 0x0000004800067811 */ /* 0x001fc400078ff0ff */
[----:B------:R-:W-:-:S03]  /*47d80*/  LEA.HI R0, R0, 0x50, RZ, 0x1e ;  /* 0x0000005000007811 */ /* 0x000fc600078ff0ff */
[----:B------:R-:W-:Y:S04]  /*47d90*/  LDS R4, [R6.X8+0x40000] ;  /* 0x0400000006047984 */ /* 0x000fe80000008800 */
[----:B-1----:R0:W1:Y:S04]  /*47da0*/  LDS R5, [R0.X8+0x40000] ;  /* 0x0400000000057984 */ /* 0x0020680000008800 */
[----:B0-----:R-:W0:Y:S01]  /*47db0*/  S2R R0, SR_TID.X ;  /* 0x0000000000007919 */ /* 0x001e220000002100 */
[----:B--2---:R-:W-:-:S04]  /*47dc0*/  LOP3.LUT R27, R27, 0x1c, RZ, 0xc0, !PT ;  /* 0x0000001c1b1b7812 */ /* 0x004fc800078ec0ff */
[----:B------:R-:W-:-:S06]  /*47dd0*/  LEA.HI R6, R27, 0x58, RZ, 0x1e ;  /* 0x000000581b067811 */ /* 0x000fcc00078ff0ff */
[----:B------:R-:W2:Y:S01]  /*47de0*/  LDS R6, [R6.X8+0x40000] ;  /* 0x0400000006067984 */ /* 0x000ea20000008800 */
[----:B0-----:R-:W-:-:S04]  /*47df0*/  LOP3.LUT R0, R0, 0x1c, RZ, 0xc0, !PT ;  /* 0x0000001c00007812 */ /* 0x001fc800078ec0ff */
[----:B------:R-:W-:Y:S02]  /*47e00*/  LEA.HI R8, R0, 0x68, RZ, 0x1e ;  /* 0x0000006800087811 */ /* 0x000fe400078ff0ff */
[----:B------:R-:W0:Y:S01]  /*47e10*/  S2R R0, SR_TID.X ;  /* 0x0000000000007919 */ /* 0x000e220000002100 */
[----:B------:R-:W-:-:S03]  /*47e20*/  LEA.HI R7, R27, 0x60, RZ, 0x1e ;  /* 0x000000601b077811 */ /* 0x000fc600078ff0ff */
[----:B---3--:R-:W-:Y:S01]  /*47e30*/  STL [R1+0x70c], R28 ;  /* 0x00070c1c01007387 */ /* 0x008fe20000100800 */
[----:B-1----:R-:W-:Y:S03]  /*47e40*/  STL [R1+0x1a2c], R5 ;  /* 0x001a2c0501007387 */ /* 0x002fe60000100800 */
[----:B------:R-:W-:Y:S04]  /*47e50*/  LDS R8, [R8.X8+0x40000] ;  /* 0x0400000008087984 */ /* 0x000fe80000008800 */
[----:B------:R-:W1:Y:S01]  /*47e60*/  LDS R7, [R7.X8+0x40000] ;  /* 0x0400000007077984 */ /* 0x000e620000008800 */
[----:B------:R-:W3:Y:S01]  /*47e70*/  S2R R27, SR_TID.X ;  /* 0x00000000001b7919 */ /* 0x000ee20000002100 */
[----:B0-----:R-:W-:-:S04]  /*47e80*/  LOP3.LUT R9, R0, 0x1c, RZ, 0xc0, !PT ;  /* 0x0000001c00097812 */ /* 0x001fc800078ec0ff */
[C---:B------:R-:W-:Y:S02]  /*47e90*/  LEA.HI R11, R9.reuse, 0x70, RZ, 0x1e ;  /* 0x00000070090b7811 */ /* 0x040fe400078ff0ff */
[----:B------:R-:W-:Y:S01]  /*47ea0*/  LEA.HI R10, R9, 0x78, RZ, 0x1e ;  /* 0x00000078090a7811 */ /* 0x000fe200078ff0ff */
[----:B--2---:R-:W-:Y:S02]  /*47eb0*/  STL [R1+0x1a30], R6 ;  /* 0x001a300601007387 */ /* 0x004fe40000100800 */
[----:B------:R0:W2:Y:S02]  /*47ec0*/  LDS R6, [R11.X8+0x40000] ;  /* 0x040000000b067984 */ /* 0x0000a40000008800 */
[----:B------:R4:W5:Y:S01]  /*47ed0*/  LDS R5, [R10.X8+0x40000] ;  /* 0x040000000a057984 */ /* 0x0009620000008800 */
[----:B---3--:R-:W-:Y:S02]  /*47ee0*/  LOP3.LUT R0, R27, 0x1c, RZ, 0xc0, !PT ;  /* 0x0000001c1b007812 */ /* 0x008fe400078ec0ff */
[----:B0-----:R-:W-:-:S02]  /*47ef0*/  LEA.HI R11, R9, 0x80, RZ, 0x1e ;  /* 0x00000080090b7811 */ /* 0x001fc400078ff0ff */
[C---:B----4-:R-:W-:Y:S01]  /*47f00*/  LEA.HI R10, R0.reuse, 0x88, RZ, 0x1e ;  /* 0x00000088000a7811 */ /* 0x050fe200078ff0ff */
[----:B-1----:R0:W-:Y:S04]  /*47f10*/  STL [R1+0x1a34], R7 ;  /* 0x001a340701007387 */ /* 0x0021e80000100800 */
[----:B0-----:R-:W3:Y:S01]  /*47f20*/  LDL R7, [R1+0x824] ;  /* 0x0008240001077983 */ /* 0x001ee20000100800 */
[----:B------:R-:W-:Y:S03]  /*47f30*/  STL [R1+0x1a24], R8 ;  /* 0x001a240801007387 */ /* 0x000fe60000100800 */
[----:B--2---:R-:W-:Y:S01]  /*47f40*/  STL [R1+0x18], R6 ;  /* 0x0000180601007387 */ /* 0x004fe20000100800 */
[----:B-----5:R-:W-:Y:S03]  /*47f50*/  STL [R1+0x20], R5 ;  /* 0x0000200501007387 */ /* 0x020fe60000100800 */
[----:B------:R-:W0:Y:S01]  /*47f60*/  LDS R6, [R11.X8+0x40000] ;  /* 0x040000000b067984 */ /* 0x000e220000008800 */
[----:B------:R-:W1:Y:S01]  /*47f70*/  LDS R5, [R10.X8+0x40000] ;  /* 0x040000000a057984 */ /* 0x000e620000008800 */
[----:B------:R-:W-:-:S03]  /*47f80*/  LEA.HI R9, R0, 0x90, RZ, 0x1e ;  /* 0x0000009000097811 */ /* 0x000fc600078ff0ff */
[----:B------:R-:W-:Y:S01]  /*47f90*/  LEA.HI R0, R0, 0x98, RZ, 0x1e ;  /* 0x0000009800007811 */ /* 0x000fe200078ff0ff */
[----:B------:R-:W-:Y:S01]  /*47fa0*/  LOP3.LUT R27, R27, 0x1c, RZ, 0xc0, !PT ;  /* 0x0000001c1b1b7812 */ /* 0x000fe200078ec0ff */
[----:B0-----:R-:W-:Y:S02]  /*47fb0*/  STL [R1+0x28], R6 ;  /* 0x0000280601007387 */ /* 0x001fe40000100800 */
[----:B------:R0:W2:Y:S04]  /*47fc0*/  LDS R6, [R9.X8+0x40000] ;  /* 0x0400000009067984 */ /* 0x0000a80000008800 */
[----:B-1----:R-:W-:Y:S02]  /*47fd0*/  STL [R1+0x2c], R5 ;  /* 0x00002c0501007387 */ /* 0x002fe40000100800 */
[----:B------:R-:W1:Y:S01]  /*47fe0*/  LDS R5, [R0.X8+0x40000] ;  /* 0x0400000000057984 */ /* 0x000e620000008800 */
[----:B------:R-:W-:-:S02]  /*47ff0*/  LEA.HI R10, R27, 0xa0, RZ, 0x1e ;  /* 0x000000a01b0a7811 */ /* 0x000fc400078ff0ff */
[----:B0-----:R-:W-:-:S06]  /*48000*/  LEA.HI R9, R27, 0xa8, RZ, 0x1e ;  /* 0x000000a81b097811 */ /* 0x001fcc00078ff0ff */
[----:B------:R-:W-:Y:S04]  /*48010*/  LDS R9, [R9.X8+0x40000] ;  /* 0x0400000009097984 */ /* 0x000fe80000008800 */
[----:B--2---:R-:W-:Y:S01]  /*48020*/  STL [R1+0x24], R6 ;  /* 0x0000240601007387 */ /* 0x004fe20000100800 */
[----:B-1----:R-:W-:Y:S03]  /*48030*/  STL [R1+0x1c], R5 ;  /* 0x00001c0501007387 */ /* 0x002fe60000100800 */
[----:B------:R-:W0:Y:S01]  /*48040*/  LDS R5, [R10.X8+0x40000] ;  /* 0x040000000a057984 */ /* 0x000e220000008800 */
[----:B------:R-:W2:Y:S03]  /*48050*/  LDL.LU R27, [R1+0xa4] ;  /* 0x0000a400011b7983 */ /* 0x000ea60000300800 */
[----:B0-----:R-:W-:Y:S01]  /*48060*/  STL [R1+0x14], R5 ;  /* 0x0000140501007387 */ /* 0x001fe20000100800 */
[----:B------:R0:W-:Y:S03]  /*48070*/  STL [R1+0x1a28], R9 ;  /* 0x001a280901007387 */ /* 0x0001e60000100800 */
[----:B0-----:R-:W3:Y:S04]  /*48080*/  LDL R9, [R1+0x820] ;  /* 0x0008200001097983 */ /* 0x001ee80000100800 */
[----:B------:R-:W0:Y:S02]  /*48090*/  S2R R0, SR_TID.X ;  /* 0x0000000000007919 */ /* 0x000e240000002100 */
[----:B0-----:R-:W-:-:S04]  /*480a0*/  LOP3.LUT R0, R0, 0x1c, RZ, 0xc0, !PT ;  /* 0x0000001c00007812 */ /* 0x001fc800078ec0ff */
[C---:B------:R-:W-:Y:S02]  /*480b0*/  LEA.HI R5, R0.reuse, 0xc0, RZ, 0x1e ;  /* 0x000000c000057811 */ /* 0x040fe400078ff0ff */
[C---:B------:R-:W-:Y:S02]  /*480c0*/  LEA.HI R10, R0.reuse, 0xb0, RZ, 0x1e ;  /* 0x000000b0000a7811 */ /* 0x040fe400078ff0ff */
[----:B------:R-:W-:Y:S02]  /*480d0*/  LEA.HI R6, R0, 0xb8, RZ, 0x1e ;  /* 0x000000b800067811 */ /* 0x000fe400078ff0ff */
[----:B------:R-:W0:Y:S04]  /*480e0*/  S2R R0, SR_TID.X ;  /* 0x0000000000007919 */ /* 0x000e280000002100 */
[----:B------:R1:W4:Y:S04]  /*480f0*/  LDS R12, [R5.X8+0x40000] ;  /* 0x04000000050c7984 */ /* 0x0003280000008800 */
[----:B------:R5:W-:Y:S01]  /*48100*/  LDS R11, [R6.X8+0x40000] ;  /* 0x04000000060b7984 */ /* 0x000be20000008800 */
[----:B------:R-:W-:-:S03]  /*48110*/  LEA.HI R17, R18, 0xe8, RZ, 0x1e ;  /* 0x000000e812117811 */ /* 0x000fc600078ff0ff */
[----:B------:R-:W-:Y:S04]  /*48120*/  LDS R10, [R10.X8+0x40000] ;  /* 0x040000000a0a7984 */ /* 0x000fe80000008800 */
[----:B-1----:R-:W2:Y:S01]  /*48130*/  LDL R5, [R1+0x574] ;  /* 0x0005740001057983 */ /* 0x002ea20000100800 */
[----:B------:R-:W2:Y:S02]  /*48140*/  LDL.LU R29, [R1+0x54] ;  /* 0x00005400011d7983 */ /* 0x000ea40000300800 */
[----:B------:R-:W2:Y:S01]  /*48150*/  LDL.LU R8, [R1] ;  /* 0x0000000001087983 */ /* 0x000ea20000300800 */
[----:B0-----:R-:W-:Y:S02]  /*48160*/  LOP3.LUT R0, R0, 0x1c, RZ, 0xc0, !PT ;  /* 0x0000001c00007812 */ /* 0x001fe400078ec0ff */
[----:B------:R-:W-:Y:S01]  /*48170*/  LEA.HI R18, R18, 0xf0, RZ, 0x1e ;  /* 0x000000f012127811 */ /* 0x000fe200078ff0ff */
[----:B------:R-:W-:Y:S01]  /*48180*/  LDS R17, [R17.X8+0x40000] ;  /* 0x0400000011117984 */ /* 0x000fe20000008800 */
[----:B-----5:R-:W-:Y:S01]  /*48190*/  LEA.HI R6, R0, 0xc8, RZ, 0x1e ;  /* 0x000000c800067811 */ /* 0x020fe200078ff0ff */
[C---:B------:R-:W-:Y:S01]  /*481a0*/  LOP3.LUT R0, R16.reuse, 0x1c, RZ, 0xc0, !PT ;  /* 0x0000001c10007812 */ /* 0x040fe200078ec0ff */
[----:B------:R-:W-:-:S02]  /*481b0*/  LOP3.LUT R16, R16, 0x1c, RZ, 0xc0, !PT ;  /* 0x0000001c10107812 */ /* 0x000fc400078ec0ff */
[----:B------:R-:W-:Y:S04]  /*481c0*/  LDS R18, [R18.X8+0x40000] ;  /* 0x0400000012127984 */ /* 0x000fe80000008800 */
[----:B------:R0:W1:Y:S02]  /*481d0*/  LDS R13, [R6.X8+0x40000] ;  /* 0x04000000060d7984 */ /* 0x0000640000008800 */
[----:B0-----:R-:W-:Y:S02]  /*481e0*/  LEA.HI R6, R16, 0xd8, RZ, 0x1e ;  /* 0x000000d810067811 */ /* 0x001fe400078ff0ff */
[----:B----4-:R0:W-:Y:S04]  /*481f0*/  STL [R1+0x1a1c], R12 ;  /* 0x001a1c0c01007387 */ /* 0x0101e80000100800 */
[----:B------:R4:W5:Y:S04]  /*48200*/  LDS R15, [R6.X8+0x40000] ;  /* 0x04000000060f7984 */ /* 0x0009680000008800 */
[----:B0-----:R-:W0:Y:S04]  /*48210*/  S2R R12, SR_TID.X ;  /* 0x00000000000c7919 */ /* 0x001e280000002100 */
[----:B----4-:R-:W4:Y:S01]  /*48220*/  S2R R6, SR_TID.X ;  /* 0x0000000000067919 */ /* 0x010f220000002100 */
[----:B------:R-:W-:-:S02]  /*48230*/  LEA.HI R14, R0, 0xd0, RZ, 0x1e ;  /* 0x000000d0000e7811 */ /* 0x000fc400078ff0ff */
[----:B------:R-:W-:Y:S01]  /*48240*/  LEA.HI R16, R16, 0xe0, RZ, 0x1e ;  /* 0x000000e010107811 */ /* 0x000fe200078ff0ff */
[----:B------:R-:W2:Y:S03]  /*48250*/  LDL.LU R0, [R1+0xa8] ;  /* 0x0000a80001007983 */ /* 0x000ea60000300800 */
[----:B------:R-:W-:Y:S04]  /*48260*/  LDS R14, [R14.X8+0x40000] ;  /* 0x040000000e0e7984 */ /* 0x000fe80000008800 */
[----:B------:R-:W-:Y:S01]  /*48270*/  LDS R16, [R16.X8+0x40000] ;  /* 0x0400000010107984 */ /* 0x000fe20000008800 */
[----:B0-----:R-:W-:Y:S02]  /*48280*/  SHF.R.U32.HI R12, RZ, 0x3, R12 ;  /* 0x00000003ff0c7819 */ /* 0x001fe4000001160c */
[----:B----4-:R-:W-:-:S02]  /*48290*/  LOP3.LUT R6, R6, 0x1c, RZ, 0xc0, !PT ;  /* 0x0000001c06067812 */ /* 0x010fc400078ec0ff */
[----:B------:R-:W-:Y:S02]  /*482a0*/  LOP3.LUT R12, R12, 0x4, RZ, 0xc0, !PT ;  /* 0x000000040c0c7812 */ /* 0x000fe400078ec0ff */
[----:B------:R-:W-:Y:S02]  /*482b0*/  LEA.HI R6, R6, 0xf8, RZ, 0x1e ;  /* 0x000000f806067811 */ /* 0x000fe400078ff0ff */
[----:B------:R-:W-:-:S03]  /*482c0*/  IADD3 R12, R19, R12, RZ ;  /* 0x0000000c130c7210 */ /* 0x000fc60007ffe0ff */
[----:B------:R0:W-:Y:S01]  /*482d0*/  LDS R19, [R6.X8+0x40000] ;  /* 0x0400000006137984 */ /* 0x0001e20000008800 */
[----:B------:R-:W-:Y:S06]  /*482e0*/  BAR.SYNC.DEFER_BLOCKING 0x0 ;  /* 0x0000000000007b1d */ /* 0x000fec0000010000 */
[----:B-1----:R-:W-:Y:S01]  /*482f0*/  STL [R1+0x1a20], R13 ;  /* 0x001a200d01007387 */ /* 0x002fe20000100800 */
[----:B-----5:R-:W-:Y:S03]  /*48300*/  STL [R1+0x1a18], R15 ;  /* 0x001a180f01007387 */ /* 0x020fe60000100800 */
[----:B0-----:R-:W4:Y:S04]  /*48310*/  LDL.LU R6, [R1+0x60] ;  /* 0x0000600001067983 */ /* 0x001f280000300800 */
[----:B------:R3:W-:Y:S02]  /*48320*/  @P0 STS [R12+0x40000], R20 ;  /* 0x040000140c000388 */ /* 0x0007e40000000800 */
[----:B---3--:R-:W-:-:S02]  /*48330*/  FADD R20, R7, R9 ;  /* 0x0000000907147221 */ /* 0x008fc40000000000 */
[----:B------:R-:W3:Y:S01]  /*48340*/  LDL R9, [R1+0x580] ;  /* 0x0005800001097983 */ /* 0x000ee20000100800 */
[----:B------:R-:W5:Y:S01]  /*48350*/  LDL.LU R7, [R1+0xb0] ;  /* 0x0000b00001077983 */ /* 0x000f620000300800 */
[----:B--2---:R-:W-:-:S05]  /*48360*/  FMNMX R5, R22, R5, !PT ;  /* 0x0000000516057209 */ /* 0x004fca0007800000 */
[----:B------:R-:W-:-:S04]  /*48370*/  FADD R27, R27, -R5 ;  /* 0x800000051b1b7221 */ /* 0x000fc80000000000 */
[----:B------:R-:W-:-:S06]  /*48380*/  FMUL R27, R27, 1.4426950216293334961 ;  /* 0x3fb8aa3b1b1b7820 */ /* 0x000fcc0000400000 */
[----:B------:R-:W0:Y:S01]  /*48390*/  MUFU.EX2 R27, R27 ;  /* 0x0000001b001b7308 */ /* 0x000e220000000800 */
[----:B------:R1:W-:Y:S01]  /*483a0*/  STL [R1+0xbc8], R5 ;  /* 0x000bc80501007387 */ /* 0x0003e20000100800 */
[----:B------:R-:W2:Y:S02]  /*483b0*/  LDL R12, [R1+0x584] ;  /* 0x00058400010c7983 */ /* 0x000ea40000100800 */
[----:B------:R-:W5:Y:S02]  /*483c0*/  LDL.LU R13, [R1+0x68] ;  /* 0x00006800010d7983 */ /* 0x000f640000300800 */
[----:B------:R-:W-:Y:S02]  /*483d0*/  FADD R29, R29, -R5 ;  /* 0x800000051d1d7221 */ /* 0x000fe40000000000 */
[----:B-1----:R-:W5:Y:S04]  /*483e0*/  LDL.LU R5, [R1+0xb4] ;  /* 0x0000b40001057983 */ /* 0x002f680000300800 */
[----:B0-----:R0:W-:Y:S01]  /*483f0*/  STL [R1+0x708], R27 ;  /* 0x0007081b01007387 */ /* 0x0011e20000100800 */
[----:B---3--:R-:W-:-:S05]  /*48400*/  FMNMX R15, R8, R9, !PT ;  /* 0x00000009080f7209 */ /* 0x008fca0007800000 */
[----:B------:R-:W-:Y:S01]  /*48410*/  STL [R1+0xbc4], R15 ;  /* 0x000bc40f01007387 */ /* 0x000fe20000100800 */
[----:B------:R-:W3:Y:S02]  /*48420*/  LDL R9, [R1+0x590] ;  /* 0x0005900001097983 */ /* 0x000ee40000100800 */
[----:B------:R-:W3:Y:S02]  /*48430*/  LDL.LU R8, [R1+0xac] ;  /* 0x0000ac0001087983 */ /* 0x000ee40000300800 */
[----:B------:R-:W-:Y:S02]  /*48440*/  FADD R21, R21, R25 ;  /* 0x0000001915157221 */ /* 0x000fe40000000000 */
[----:B------:R-:W-:Y:S02]  /*48450*/  FADD R22, R23, R24 ;  /* 0x0000001817167221 */ /* 0x000fe40000000000 */
[----:B------:R-:W-:Y:S01]  /*48460*/  FADD R26, R26, R28 ;  /* 0x0000001c1a1a7221 */ /* 0x000fe20000000000 */
[----:B------:R-:W1:Y:S04]  /*48470*/  SHFL.BFLY PT, R23, R20, 0x2, 0x1f ;  /* 0x0c401f0014177f89 */ /* 0x000e6800000e0000 */
[----:B------:R-:W4:Y:S04]  /*48480*/  SHFL.BFLY PT, R24, R21, 0x2, 0x1f ;  /* 0x0c401f0015187f89 */ /* 0x000f2800000e0000 */
[----:B------:R-:W-:Y:S04]  /*48490*/  SHFL.BFLY PT, R28, R26, 0x2, 0x1f ;  /* 0x0c401f001a1c7f89 */ /* 0x000fe800000e0000 */
[----:B------:R-:W4:Y:S01]  /*484a0*/  SHFL.BFLY PT, R25, R22, 0x2, 0x1f ;  /* 0x0c401f0016197f89 */ /* 0x000f2200000e0000 */
[----:B0-----:R-:W-:-:S02]  /*484b0*/  FMUL R27, R29, 1.4426950216293334961 ;  /* 0x3fb8aa3b1d1b7820 */ /* 0x001fc40000400000 */
[----:B------:R-:W-:Y:S02]  /*484c0*/  FADD R29, R0, -R15 ;  /* 0x8000000f001d7221 */ /* 0x000fe40000000000 */
[----:B------:R-:W0:Y:S01]  /*484d0*/  MUFU.EX2 R0, R27 ;  /* 0x0000001b00007308 */ /* 0x000e220000000800 */
[----:B-1----:R-:W-:Y:S02]  /*484e0*/  FADD R23, R20, R23 ;  /* 0x0000001714177221 */ /* 0x002fe40000000000 */
[----:B----4-:R-:W-:Y:S02]  /*484f0*/  FADD R21, R21, R24 ;  /* 0x0000001815157221 */ /* 0x010fe40000000000 */
[----:B------:R-:W-:Y:S02]  /*48500*/  FMUL R20, R29, 1.4426950216293334961 ;  /* 0x3fb8aa3b1d147820 */ /* 0x000fe40000400000 */
[----:B------:R-:W-:Y:S02]  /*48510*/  FADD R24, R6, -R15 ;  /* 0x8000000f06187221 */ /* 0x000fe40000000000 */
[----:B------:R1:W4:Y:S01]  /*48520*/  MUFU.EX2 R6, R20 ;  /* 0x0000001400067308 */ /* 0x0003220000000800 */
[----:B------:R-:W-:-:S02]  /*48530*/  FADD R22, R22, R25 ;  /* 0x0000001916167221 */ /* 0x000fc40000000000 */
[----:B-1----:R-:W-:Y:S01]  /*48540*/  FADD R20, R26, R28 ;  /* 0x0000001c1a147221 */ /* 0x002fe20000000000 */
[----:B--2---:R-:W-:Y:S01]  /*48550*/  FMNMX R15, R2, R12, !PT ;  /* 0x0000000c020f7209 */ /* 0x004fe20007800000 */
[----:B------:R-:W-:-:S04]  /*48560*/  FMUL R2, R24, 1.4426950216293334961 ;  /* 0x3fb8aa3b18027820 */ /* 0x000fc80000400000 */
[--C-:B-----5:R-:W-:Y:S02]  /*48570*/  FADD R26, R7, -R15.reuse ;  /* 0x8000000f071a7221 */ /* 0x120fe40000000000 */
[----:B------:R-:W-:Y:S02]  /*48580*/  FADD R27, R13, -R15 ;  /* 0x8000000f0d1b7221 */ /* 0x000fe40000000000 */
[----:B------:R-:W-:Y:S01]  /*48590*/  FMUL R26, R26, 1.4426950216293334961 ;  /* 0x3fb8aa3b1a1a7820 */ /* 0x000fe20000400000 */
[----:B------:R1:W2:Y:S08]  /*485a0*/  MUFU.EX2 R7, R2 ;  /* 0x0000000200077308 */ /* 0x0002b00000000800 */
[----:B------:R5:W3:Y:S01]  /*485b0*/  MUFU.EX2 R29, R26 ;  /* 0x0000001a001d7308 */ /* 0x000ae20000000800 */
[----:B------:R-:W5:Y:S04]  /*485c0*/  SHFL.BFLY PT, R25, R22, 0x1, 0x1f ;  /* 0x0c201f0016197f89 */ /* 0x000f6800000e0000 */
[----:B------:R-:W5:Y:S04]  /*485d0*/  SHFL.BFLY PT, R24, R21, 0x1, 0x1f ;  /* 0x0c201f0015187f89 */ /* 0x000f6800000e0000 */
[----:B-1----:R-:W1:Y:S04]  /*485e0*/  SHFL.BFLY PT, R2, R23, 0x1, 0x1f ;  /* 0x0c201f0017027f89 */ /* 0x002e6800000e0000 */
[----:B0-----:R-:W-:Y:S01]  /*485f0*/  STL [R1+0x704], R0 ;  /* 0x0007040001007387 */ /* 0x001fe20000100800 */
[----:B----4-:R-:W-:Y:S02]  /*48600*/  STL [R1+0x700], R6 ;  /* 0x0007000601007387 */ /* 0x010fe40000100800 */
[----:B------:R0:W-:Y:S02]  /*48610*/  STL [R1+0xbc0], R15 ;  /* 0x000bc00f01007387 */ /* 0x0001e40000100800 */
[----:B------:R-:W4:Y:S01]  /*48620*/  LDL R12, [R1+0xd18] ;  /* 0x000d1800010c7983 */ /* 0x000f220000100800 */
[----:B--2---:R-:W-:Y:S01]  /*48630*/  STL [R1+0x6fc], R7 ;  /* 0x0006fc0701007387 */ /* 0x004fe20000100800 */
[----:B-----5:R-:W-:-:S02]  /*48640*/  FADD R22, R22, R25 ;  /* 0x0000001916167221 */ /* 0x020fc40000000000 */
[----:B------:R-:W-:Y:S02]  /*48650*/  FADD R21, R21, R24 ;  /* 0x0000001815157221 */ /* 0x000fe40000000000 */
[----:B-1----:R-:W-:Y:S01]  /*48660*/  FADD R2, R23, R2 ;  /* 0x0000000217027221 */ /* 0x002fe20000000000 */
[----:B---3--:R-:W-:Y:S01]  /*48670*/  FMNMX R9, R3, R9, !PT ;  /* 0x0000000903097209 */ /* 0x008fe20007800000 */
[----:B------:R-:W-:-:S04]  /*48680*/  FMUL R3, R27, 1.4426950216293334961 ;  /* 0x3fb8aa3b1b037820 */ /* 0x000fc80000400000 */
[----:B------:R-:W-:Y:S02]  /*48690*/  FADD R26, R5, -R9 ;  /* 0x80000009051a7221 */ /* 0x000fe40000000000 */
[----:B------:R-:W1:Y:S02]  /*486a0*/  MUFU.EX2 R5, R3 ;  /* 0x0000000300057308 */ /* 0x000e640000000800 */
[----:B------:R-:W-:-:S06]  /*486b0*/  FMUL R26, R26, 1.4426950216293334961 ;  /* 0x3fb8aa3b1a1a7820 */ /* 0x000fcc0000400000 */
[----:B------:R-:W2:Y:S01]  /*486c0*/  MUFU.EX2 R26, R26 ;  /* 0x0000001a001a7308 */ /* 0x000ea20000000800 */
[----:B------:R3:W-:Y:S01]  /*486d0*/  STL [R1+0x9bc], R9 ;  /* 0x0009bc0901007387 */ /* 0x0007e20000100800 */
[----:B------:R-:W-:Y:S02]  /*486e0*/  STL [R1+0x6f8], R29 ;  /* 0x0006f81d01007387 */ /* 0x000fe40000100800 */
[----:B------:R-:W-:Y:S02]  /*486f0*/  FADD R27, R8, -R9 ;  /* 0x80000009081b7221 */ /* 0x000fe40000000000 */
[----:B------:R-:W5:Y:S01]  /*48700*/  LDL.LU R13, [R1+0xc4] ;  /* 0x0000c400010d7983 */ /* 0x000f620000300800 */
[----:B-1----:R-:W-:Y:S01]  /*48710*/  STL [R1+0x6f4], R5 ;  /* 0x0006f40501007387 */ /* 0x002fe20000100800 */
[----:B------:R-:W4:Y:S02]  /*48720*/  LDL R8, [R1+0x594] ;  /* 0x0005940001087983 */ /* 0x000f240000100800 */
[----:B0-----:R-:W4:Y:S02]  /*48730*/  LDL.LU R15, [R1+0xb8] ;  /* 0x0000b800010f7983 */ /* 0x001f240000300800 */
[----:B---3--:R-:W3:Y:S02]  /*48740*/  LDL.LU R9, [R1+0xc8] ;  /* 0x0000c80001097983 */ /* 0x008ee40000300800 */
[----:B------:R-:W-:-:S02]  /*48750*/  FMUL R23, R27, 1.4426950216293334961 ;  /* 0x3fb8aa3b1b177820 */ /* 0x000fc40000400000 */
[----:B------:R-:W3:Y:S01]  /*48760*/  LDL.LU R27, [R1+0x708] ;  /* 0x00070800011b7983 */ /* 0x000ee20000300800 */
[----:B--2---:R-:W-:Y:S02]  /*48770*/  STL [R1+0x6f0], R26 ;  /* 0x0006f01a01007387 */ /* 0x004fe40000100800 */
[----:B------:R-:W2:Y:S01]  /*48780*/  LDL R25, [R1+0xd20] ;  /* 0x000d200001197983 */ /* 0x000ea20000100800 */
[----:B------:R-:W3:Y:S01]  /*48790*/  LDL R24, [R1+0xd1c] ;  /* 0x000d1c0001187983 */ /* 0x000ee20000100800 */
[----:B------:R-:W0:Y:S03]  /*487a0*/  MUFU.EX2 R28, R23 ;  /* 0x00000017001c7308 */ /* 0x000e260000000800 */
[----:B0-----:R-:W-:Y:S01]  /*487b0*/  STL [R1+0x6ec], R28 ;  /* 0x0006ec1c01007387 */ /* 0x001fe20000100800 */
[----:B------:R-:W-:-:S03]  /*487c0*/  FADD R23, R26, R28 ;  /* 0x0000001c1a177221 */ /* 0x000fc60000000000 */
[----:B------:R-:W0:Y:S04]  /*487d0*/  SHFL.BFLY PT, R3, R20, 0x1, 0x1f ;  /* 0x0c201f0014037f89 */ /* 0x000e2800000e0000 */
[----:B--2---:R1:W-:Y:S01]  /*487e0*/  @P0 STS [R25+0x40000], R2 ;  /* 0x0400000219000388 */ /* 0x0043e20000000800 */
[----:B---3--:R-:W-:Y:S02]  /*487f0*/  @P0 STS [R24+0x40000], R21 ;  /* 0x0400001518000388 */ /* 0x008fe40000000800 */
[----:B----4-:R2:W-:Y:S02]  /*48800*/  @P0 STS [R12+0x40000], R22 ;  /* 0x040000160c000388 */ /* 0x0105e40000000800 */
[----:B-1----:R-:W-:Y:S01]  /*48810*/  FADD R2, R27, R0 ;  /* 0x000000001b027221 */ /* 0x002fe20000000000 */
[----:B--2---:R-:W2:Y:S01]  /*48820*/  LDL R12, [R1+0x5a0] ;  /* 0x0005a000010c7983 */ /* 0x004ea20000100800 */
[----:B------:R-:W3:Y:S02]  /*48830*/  LDL.LU R0, [R1+0xbc] ;  /* 0x0000bc0001007983 */ /* 0x000ee40000300800 */
[----:B------:R1:W-:Y:S02]  /*48840*/  STL [R1+0x19f0], R27 ;  /* 0x0019f01b01007387 */ /* 0x0003e40000100800 */
[----:B------:R-:W-:-:S02]  /*48850*/  FADD R21, R6, R7 ;  /* 0x0000000706157221 */ /* 0x000fc40000000000 */
[----:B------:R-:W-:Y:S01]  /*48860*/  FADD R22, R29, R5 ;  /* 0x000000051d167221 */ /* 0x000fe20000000000 */
[----:B------:R-:W4:Y:S01]  /*48870*/  LDL.LU R7, [R1+0x1a34] ;  /* 0x001a340001077983 */ /* 0x000f220000300800 */
[----:B------:R-:W2:Y:S02]  /*48880*/  LDL.LU R6, [R1+0x1a30] ;  /* 0x001a300001067983 */ /* 0x000ea40000300800 */
[----:B------:R-:W2:Y:S02]  /*48890*/  LDL.LU R5, [R1+0x1a2c] ;  /* 0x001a2c0001057983 */ /* 0x000ea40000300800 */
[----:B------:R-:W3:Y:S01]  /*488a0*/  LDL.LU R28, [R1+0xd4] ;  /* 0x0000d400011c7983 */ /* 0x000ee20000300800 */
[----:B-1----:R-:W-:Y:S02]  /*488b0*/  FMNMX R27, R4, R8, !PT ;  /* 0x00000008041b7209 */ /* 0x002fe40007800000 */
[----:B------:R-:W3:Y:S03]  /*488c0*/  LDL.LU R8, [R1+0xc0] ;  /* 0x0000c00001087983 */ /* 0x000ee60000300800 */
[----:B------:R-:W-:Y:S02]  /*488d0*/  STL [R1+0x9b4], R27 ;  /* 0x0009b41b01007387 */ /* 0x000fe40000100800 */
[----:B-----5:R-:W-:-:S02]  /*488e0*/  FADD R4, R13, -R27 ;  /* 0x8000001b0d047221 */ /* 0x020fc40000000000 */
[----:B------:R-:W5:Y:S01]  /*488f0*/  LDL R13, [R1+0x5a4] ;  /* 0x0005a400010d7983 */ /* 0x000f620000100800 */
[----:B0-----:R-:W-:Y:S02]  /*48900*/  FADD R3, R20, R3 ;  /* 0x0000000314037221 */ /* 0x001fe40000000000 */
[----:B------:R-:W0:Y:S01]  /*48910*/  SHFL.BFLY PT, R20, R2, 0x2, 0x1f ;  /* 0x0c401f0002147f89 */ /* 0x000e2200000e0000 */
[----:B------:R-:W1:Y:S04]  /*48920*/  SHFL.BFLY PT, R24, R21, 0x2, 0x1f ;  /* 0x0c401f0015187f89 */ /* 0x000e6800000e0000 */
[----:B------:R-:W1:Y:S01]  /*48930*/  SHFL.BFLY PT, R25, R22, 0x2, 0x1f ;  /* 0x0c401f0016197f89 */ /* 0x000e6200000e0000 */
[----:B------:R-:W-:-:S04]  /*48940*/  FMUL R4, R4, 1.4426950216293334961 ;  /* 0x3fb8aa3b04047820 */ /* 0x000fc80000400000 */
[----:B------:R1:W0:Y:S02]  /*48950*/  MUFU.EX2 R29, R4 ;  /* 0x00000004001d7308 */ /* 0x0002240000000800 */
[----:B0-----:R-:W-:Y:S02]  /*48960*/  FADD R2, R2, R20 ;  /* 0x0000001402027221 */ /* 0x001fe40000000000 */
[----:B-1----:R-:W-:Y:S02]  /*48970*/  FADD R4, R21, R24 ;  /* 0x0000001815047221 */ /* 0x002fe40000000000 */
[----:B------:R-:W-:Y:S01]  /*48980*/  FADD R22, R22, R25 ;  /* 0x0000001916167221 */ /* 0x000fe20000000000 */
[----:B--2---:R-:W-:Y:S01]  /*48990*/  FMNMX R12, R5, R12, !PT ;  /* 0x0000000c050c7209 */ /* 0x004fe20007800000 */
[----:B------:R-:W-:Y:S02]  /*489a0*/  FADD R5, R15, -R27 ;  /* 0x8000001b0f057221 */ /* 0x000fe40000000000 */
[----:B------:R-:W2:Y:S02]  /*489b0*/  LDL R27, [R1+0xd10] ;  /* 0x000d1000011b7983 */ /* 0x000ea40000100800 */
[----:B------:R-:W-:-:S02]  /*489c0*/  FMUL R20, R5, 1.4426950216293334961 ;  /* 0x3fb8aa3b05147820 */ /* 0x000fc40000400000 */
[--C-:B------:R-:W-:Y:S02]  /*489d0*/  FADD R21, R9, -R12.reuse ;  /* 0x8000000c09157221 */ /* 0x100fe40000000000 */
[----:B---3--:R-:W-:Y:S01]  /*489e0*/  FADD R24, R0, -R12 ;  /* 0x8000000c00187221 */ /* 0x008fe20000000000 */
[----:B------:R0:W1:Y:S01]  /*489f0*/  MUFU.EX2 R9, R20 ;  /* 0x0000001400097308 */ /* 0x0000620000000800 */
[----:B------:R-:W-:Y:S01]  /*48a00*/  FMUL R21, R21, 1.4426950216293334961 ;  /* 0x3fb8aa3b15157820 */ /* 0x000fe20000400000 */
[----:B-----5:R-:W-:Y:S01]  /*48a10*/  FMNMX R13, R6, R13, !PT ;  /* 0x0000000d060d7209 */ /* 0x020fe20007800000 */
[----:B------:R-:W-:Y:S01]  /*48a20*/  FMUL R24, R24, 1.4426950216293334961 ;  /* 0x3fb8aa3b18187820 */ /* 0x000fe20000400000 */
[----:B0-----:R-:W0:Y:S04]  /*48a30*/  SHFL.BFLY PT, R20, R2, 0x1, 0x1f ;  /* 0x0c201f0002147f89 */ /* 0x001e2800000e0000 */
[----:B------:R3:W-:Y:S01]  /*48a40*/  STL [R1+0x9b0], R12 ;  /* 0x0009b00c01007387 */ /* 0x0007e20000100800 */
[----:B------:R-:W-:-:S02]  /*48a50*/  FADD R25, R28, -R13 ;  /* 0x8000000d1c197221 */ /* 0x000fc40000000000 */
[----:B------:R5:W-:Y:S08]  /*48a60*/  MUFU.EX2 R28, R24 ;  /* 0x00000018001c7308 */ /* 0x000bf00000000800 */
[----:B---3--:R-:W3:Y:S01]  /*48a70*/  MUFU.EX2 R12, R21 ;  /* 0x00000015000c7308 */ /* 0x008ee20000000800 */
[----:B------:R-:W-:Y:S01]  /*48a80*/  STL [R1+0x6e8], R29 ;  /* 0x0006e81d01007387 */ /* 0x000fe20000100800 */
[----:B-1----:R-:W-:Y:S02]  /*48a90*/  STL [R1+0x6e4], R9 ;  /* 0x0006e40901007387 */ /* 0x002fe40000100800 */
[----:B------:R-:W2:Y:S02]  /*48aa0*/  LDL.LU R15, [R1+0xe8] ;  /* 0x0000e800010f7983 */ /* 0x000ea40000300800 */
[----:B------:R1:W-:Y:S01]  /*48ab0*/  STL [R1+0x83c], R13 ;  /* 0x00083c0d01007387 */ /* 0x0003e20000100800 */
[----:B------:R-:W2:Y:S01]  /*48ac0*/  LDL.LU R0, [R1+0xd0] ;  /* 0x0000d00001007983 */ /* 0x000ea20000300800 */
[----:B-----5:R-:W-:-:S03]  /*48ad0*/  FADD R24, R8, -R13 ;  /* 0x8000000d08187221 */ /* 0x020fc60000000000 */
[----:B---3--:R-:W-:Y:S01]  /*48ae0*/  STL [R1+0x6e0], R12 ;  /* 0x0006e00c01007387 */ /* 0x008fe20000100800 */
[----:B-1----:R-:W4:Y:S02]  /*48af0*/  LDL R13, [R1+0x5b0] ;  /* 0x0005b000010d7983 */ /* 0x002f240000100800 */
[----:B------:R-:W-:Y:S02]  /*48b00*/  STL [R1+0x6dc], R28 ;  /* 0x0006dc1c01007387 */ /* 0x000fe40000100800 */
[----:B0-----:R-:W-:Y:S01]  /*48b10*/  FADD R2, R2, R20 ;  /* 0x0000001402027221 */ /* 0x001fe20000000000 */
[----:B------:R-:W3:Y:S04]  /*48b20*/  LDL R8, [R1+0xd0c] ;  /* 0x000d0c0001087983 */ /* 0x000ee80000100800 */
[----:B------:R-:W5:Y:S04]  /*48b30*/  LDL R20, [R1+0xd14] ;  /* 0x000d140001147983 */ /* 0x000f680000100800 */
[----:B------:R-:W0:Y:S01]  /*48b40*/  SHFL.BFLY PT, R26, R23, 0x2, 0x1f ;  /* 0x0c401f00171a7f89 */ /* 0x000e2200000e0000 */
[----:B------:R-:W-:-:S02]  /*48b50*/  FMUL R25, R25, 1.4426950216293334961 ;  /* 0x3fb8aa3b19197820 */ /* 0x000fc40000400000 */
[----:B------:R-:W-:Y:S02]  /*48b60*/  FMUL R24, R24, 1.4426950216293334961 ;  /* 0x3fb8aa3b18187820 */ /* 0x000fe40000400000 */
[----:B0-----:R-:W-:Y:S02]  /*48b70*/  FADD R5, R23, R26 ;  /* 0x0000001a17057221 */ /* 0x001fe40000000000 */
[----:B------:R-:W-:Y:S01]  /*48b80*/  SHFL.BFLY PT, R23, R4, 0x1, 0x1f ;  /* 0x0c201f0004177f89 */ /* 0x000fe200000e0000 */
[----:B------:R-:W0:Y:S08]  /*48b90*/  MUFU.EX2 R25, R25 ;  /* 0x0000001900197308 */ /* 0x000e300000000800 */
[----:B------:R-:W1:Y:S01]  /*48ba0*/  MUFU.EX2 R26, R24 ;  /* 0x00000018001a7308 */ /* 0x000e620000000800 */
[----:B------:R-:W1:Y:S04]  /*48bb0*/  SHFL.BFLY PT, R6, R5, 0x1, 0x1f ;  /* 0x0c201f0005067f89 */ /* 0x000e6800000e0000 */
[----:B0-----:R-:W-:Y:S01]  /*48bc0*/  STL [R1+0x69c], R25 ;  /* 0x00069c1901007387 */ /* 0x001fe20000100800 */
[----:B-1----:R-:W-:Y:S02]  /*48bd0*/  STL [R1+0x698], R26 ;  /* 0x0006981a01007387 */ /* 0x002fe40000100800 */
[----:B------:R-:W-:-:S02]  /*48be0*/  FADD R6, R5, R6 ;  /* 0x0000000605067221 */ /* 0x000fc40000000000 */
[----:B------:R-:W-:Y:S01]  /*48bf0*/  FADD R5, R12, R28 ;  /* 0x0000001c0c057221 */ /* 0x000fe20000000000 */
[----:B----4-:R-:W-:Y:S01]  /*48c00*/  FMNMX R13, R7, R13, !PT ;  /* 0x0000000d070d7209 */ /* 0x010fe20007800000 */
[----:B-----5:R0:W-:Y:S01]  /*48c10*/  @P0 STS [R20+0x40000], R3 ;  /* 0x0400000314000388 */ /* 0x0201e20000000800 */
[----:B--2---:R1:W-:Y:S02]  /*48c20*/  @P0 STS [R27+0x40000], R2 ;  /* 0x040000021b000388 */ /* 0x0043e40000000800 */
[----:B0-----:R-:W-:Y:S02]  /*48c30*/  FADD R20, R29, R9 ;  /* 0x000000091d147221 */ /* 0x001fe40000000000 */
[----:B-1----:R-:W-:Y:S02]  /*48c40*/  FADD R2, R4, R23 ;  /* 0x0000001704027221 */ /* 0x002fe40000000000 */
[----:B------:R-:W-:Y:S02]  /*48c50*/  FADD R23, R15, -R13 ;  /* 0x8000000d0f177221 */ /* 0x000fe40000000000 */
[----:B------:R-:W-:-:S02]  /*48c60*/  FADD R7, R25, R26 ;  /* 0x0000001a19077221 */ /* 0x000fc40000000000 */
[----:B------:R-:W-:Y:S01]  /*48c70*/  FADD R24, R0, -R13 ;  /* 0x8000000d00187221 */ /* 0x000fe20000000000 */
[----:B------:R-:W0:Y:S01]  /*48c80*/  SHFL.BFLY PT, R4, R20, 0x2, 0x1f ;  /* 0x0c401f0014047f89 */ /* 0x000e2200000e0000 */
[----:B------:R-:W-:-:S03]  /*48c90*/  FMUL R23, R23, 1.4426950216293334961 ;  /* 0x3fb8aa3b17177820 */ /* 0x000fc60000400000 */
[----:B------:R-:W2:Y:S01]  /*48ca0*/  LDL.LU R27, [R1+0xf4] ;  /* 0x0000f400011b7983 */ /* 0x000ea20000300800 */
[----:B------:R-:W4:Y:S02]  /*48cb0*/  LDL.LU R9, [R1+0x1a28] ;  /* 0x001a280001097983 */ /* 0x000f240000300800 */
[----:B------:R-:W5:Y:S01]  /*48cc0*/  LDL.LU R29, [R1+0xd8] ;  /* 0x0000d800011d7983 */ /* 0x000f620000300800 */
[----:B------:R1:W0:Y:S01]  /*48cd0*/  MUFU.EX2 R25, R23 ;  /* 0x0000001700197308 */ /* 0x0002220000000800 */
[----:B------:R-:W2:Y:S01]  /*48ce0*/  LDL.LU R12, [R1+0x18] ;  /* 0x00001800010c7983 */ /* 0x000ea20000300800 */
[----:B------:R3:W-:Y:S02]  /*48cf0*/  STL [R1+0x828], R13 ;  /* 0x0008280d01007387 */ /* 0x0007e40000100800 */
[----:B------:R-:W2:Y:S02]  /*48d00*/  LDL.LU R28, [R1+0x110] ;  /* 0x00011000011c7983 */ /* 0x000ea40000300800 */
[----:B------:R-:W2:Y:S02]  /*48d10*/  LDL R15, [R1+0xd00] ;  /* 0x000d0000010f7983 */ /* 0x000ea40000100800 */
[----:B-1----:R-:W-:Y:S01]  /*48d20*/  FMUL R23, R24, 1.4426950216293334961 ;  /* 0x3fb8aa3b18177820 */ /* 0x002fe20000400000 */
[----:B---3--:R-:W3:Y:S01]  /*48d30*/  LDL R13, [R1+0x690] ;  /* 0x00069000010d7983 */ /* 0x008ee20000100800 */
[----:B------:R-:W2:Y:S02]  /*48d40*/  LDL.LU R0, [R1+0xe4] ;  /* 0x0000e40001007983 */ /* 0x000ea40000300800 */
[----:B------:R1:W1:Y:S01]  /*48d50*/  MUFU.EX2 R26, R23 ;  /* 0x00000017001a7308 */ /* 0x0002620000000800 */
[----:B------:R-:W2:Y:S01]  /*48d60*/  LDL R24, [R1+0x5b4] ;  /* 0x0005b40001187983 */ /* 0x000ea20000100800 */
[----:B------:R1:W-:Y:S01]  /*48d70*/  @P0 STS [R8+0x40000], R2 ;  /* 0x0400000208000388 */ /* 0x0003e20000000800 */
[----:B0-----:R-:W-:-:S03]  /*48d80*/  FADD R4, R20, R4 ;  /* 0x0000000414047221 */ /* 0x001fc60000000000 */
[----:B------:R-:W2:Y:S04]  /*48d90*/  LDL R20, [R1+0xd08] ;  /* 0x000d080001147983 */ /* 0x000ea80000100800 */
[----:B-1----:R-:W3:Y:S01]  /*48da0*/  LDL R23, [R1+0xd04] ;  /* 0x000d040001177983 */ /* 0x002ee20000100800 */
[----:B------:R-:W-:Y:S03]  /*48db0*/  STL [R1+0x5bc], R25 ;  /* 0x0005bc1901007387 */ /* 0x000fe60000100800 */
[----:B------:R-:W4:Y:S04]  /*48dc0*/  LDL.LU R8, [R1+0x1a24] ;  /* 0x001a240001087983 */ /* 0x000f280000300800 */
[----:B------:R-:W0:Y:S04]  /*48dd0*/  SHFL.BFLY PT, R21, R22, 0x1, 0x1f ;  /* 0x0c201f0016157f89 */ /* 0x000e2800000e0000 */
[----:B------:R-:W1:Y:S01]  /*48de0*/  SHFL.BFLY PT, R2, R4, 0x1, 0x1f ;  /* 0x0c201f0004027f89 */ /* 0x000e6200000e0000 */
[----:B0-----:R-:W-:-:S03]  /*48df0*/  FADD R3, R22, R21 ;  /* 0x0000001516037221 */ /* 0x001fc60000000000 */
[----:B------:R-:W-:Y:S04]  /*48e00*/  SHFL.BFLY PT, R21, R5, 0x2, 0x1f ;  /* 0x0c401f0005157f89 */ /* 0x000fe800000e0000 */
[----:B------:R-:W0:Y:S01]  /*48e10*/  SHFL.BFLY PT, R22, R7, 0x2, 0x1f ;  /* 0x0c401f0007167f89 */ /* 0x000e2200000e0000 */
[----:B-1----:R-:W-:-:S03]  /*48e20*/  FADD R2, R4, R2 ;  /* 0x0000000204027221 */ /* 0x002fc60000000000 */
[----:B------:R-:W-:Y:S01]  /*48e30*/  STL [R1+0x5b8], R26 ;  /* 0x0005b81a01007387 */ /* 0x000fe20000100800 */
[----:B0-----:R-:W-:-:S03]  /*48e40*/  FADD R7, R7, R22 ;  /* 0x0000001607077221 */ /* 0x001fc60000000000 */
[----:B--2---:R-:W-:Y:S04]  /*48e50*/  @P0 STS [R20+0x40000], R3 ;  /* 0x0400000314000388 */ /* 0x004fe80000000800 */
[----:B---3--:R4:W-:Y:S02]  /*48e60*/  @P0 STS [R23+0x40000], R6 ;  /* 0x0400000617000388 */ /* 0x0089e40000000800 */
[----:B----4-:R-:W-:Y:S01]  /*48e70*/  FMNMX R23, R8, R24, !PT ;  /* 0x0000001808177209 */ /* 0x010fe20007800000 */
[----:B------:R-:W-:Y:S02]  /*48e80*/  FADD R3, R5, R21 ;  /* 0x0000001505037221 */ /* 0x000fe40000000000 */
[----:B------:R-:W-:Y:S02]  /*48e90*/  FADD R5, R25, R26 ;  /* 0x0000001a19057221 */ /* 0x000fe40000000000 */
[----:B------:R-:W-:-:S02]  /*48ea0*/  FADD R8, R27, -R23 ;  /* 0x800000171b087221 */ /* 0x000fc40000000000 */
[----:B-----5:R-:W-:Y:S01]  /*48eb0*/  FADD R22, R29, -R23 ;  /* 0x800000171d167221 */ /* 0x020fe20000000000 */
[----:B------:R-:W-:Y:S01]  /*48ec0*/  FMNMX R12, R12, R13, !PT ;  /* 0x0000000d0c0c7209 */ /* 0x000fe20007800000 */
[----:B------:R-:W-:Y:S01]  /*48ed0*/  FMUL R8, R8, 1.4426950216293334961 ;  /* 0x3fb8aa3b08087820 */ /* 0x000fe20000400000 */
[----:B------:R-:W0:Y:S01]  /*48ee0*/  SHFL.BFLY PT, R6, R5, 0x2, 0x1f ;  /* 0x0c401f0005067f89 */ /* 0x000e2200000e0000 */
[----:B------:R-:W-:-:S03]  /*48ef0*/  FMUL R4, R22, 1.4426950216293334961 ;  /* 0x3fb8aa3b16047820 */ /* 0x000fc60000400000 */
[----:B------:R-:W1:Y:S01]  /*48f00*/  SHFL.BFLY PT, R20, R3, 0x1, 0x1f ;  /* 0x0c201f0003147f89 */ /* 0x000e6200000e0000 */
[----:B------:R2:W3:Y:S03]  /*48f10*/  MUFU.EX2 R25, R8 ;  /* 0x0000000800197308 */ /* 0x0004e60000000800 */
[----:B------:R-:W4:Y:S05]  /*48f20*/  SHFL.BFLY PT, R21, R7, 0x1, 0x1f ;  /* 0x0c201f0007157f89 */ /* 0x000f2a00000e0000 */
[----:B------:R-:W5:Y:S01]  /*48f30*/  MUFU.EX2 R26, R4 ;  /* 0x00000004001a7308 */ /* 0x000f620000000800 */
[----:B------:R3:W-:Y:S01]  /*48f40*/  @P0 STS [R15+0x40000], R2 ;  /* 0x040000020f000388 */ /* 0x0007e20000000800 */
[----:B--2---:R-:W-:-:S04]  /*48f50*/  FADD R8, R28, -R12 ;  /* 0x8000000c1c087221 */ /* 0x004fc80000000000 */
[----:B---3--:R-:W-:Y:S01]  /*48f60*/  FMUL R2, R8, 1.4426950216293334961 ;  /* 0x3fb8aa3b08027820 */ /* 0x008fe20000400000 */
[----:B------:R2:W-:Y:S01]  /*48f70*/  STL [R1+0x810], R23 ;  /* 0x0008101701007387 */ /* 0x0005e20000100800 */
[----:B------:R-:W3:Y:S02]  /*48f80*/  LDL.LU R29, [R1+0x114] ;  /* 0x00011400011d7983 */ /* 0x000ee40000300800 */
[----:B------:R-:W3:Y:S01]  /*48f90*/  LDL.LU R13, [R1+0xf8] ;  /* 0x0000f800010d7983 */ /* 0x000ee20000300800 */
[----:B------:R0:W4:Y:S01]  /*48fa0*/  MUFU.EX2 R22, R2 ;  /* 0x0000000200167308 */ /* 0x0001220000000800 */
[----:B------:R-:W-:Y:S01]  /*48fb0*/  STL [R1+0x5ac], R25 ;  /* 0x0005ac1901007387 */ /* 0x000fe20000100800 */
[----:B------:R1:W-:Y:S02]  /*48fc0*/  STL [R1+0x7f8], R12 ;  /* 0x0007f80c01007387 */ /* 0x0003e40000100800 */
[----:B------:R-:W3:Y:S02]  /*48fd0*/  LDL.LU R27, [R1+0x28] ;  /* 0x00002800011b7983 */ /* 0x000ee40000300800 */
[----:B------:R-:W3:Y:S01]  /*48fe0*/  LDL.LU R8, [R1+0x20] ;  /* 0x0000200001087983 */ /* 0x000ee20000300800 */
[----:B-----5:R-:W-:Y:S01]  /*48ff0*/  STL [R1+0x5a8], R26 ;  /* 0x0005a81a01007387 */ /* 0x020fe20000100800 */
[----:B------:R-:W-:-:S02]  /*49000*/  FADD R4, R0, -R12 ;  /* 0x8000000c00047221 */ /* 0x000fc40000000000 */
[----:B--2---:R-:W2:Y:S02]  /*49010*/  LDL R23, [R1+0x758] ;  /* 0x0007580001177983 */ /* 0x004ea40000100800 */
[----:B------:R-:W5:Y:S02]  /*49020*/  LDL.LU R0, [R1+0x90] ;  /* 0x0000900001007983 */ /* 0x000f640000300800 */
[----:B0-----:R-:W-:Y:S02]  /*49030*/  FADD R2, R5, R6 ;  /* 0x0000000605027221 */ /* 0x001fe40000000000 */
[----:B-1----:R-:W-:Y:S01]  /*49040*/  FADD R5, R3, R20 ;  /* 0x0000001403057221 */ /* 0x002fe20000000000 */
[----:B------:R-:W2:Y:S01]  /*49050*/  LDL R12, [R1+0xcf4] ;  /* 0x000cf400010c7983 */ /* 0x000ea20000100800 */
[----:B------:R-:W2:Y:S02]  /*49060*/  LDL.LU R28, [R1+0x3c] ;  /* 0x00003c00011c7983 */ /* 0x000ea40000300800 */
[----:B------:R-:W2:Y:S02]  /*49070*/  LDL.LU R15, [R1+0x2c] ;  /* 0x00002c00010f7983 */ /* 0x000ea40000300800 */
[----:B------:R-:W2:Y:S01]  /*49080*/  LDL R6, [R1+0xcf8] ;  /* 0x000cf80001067983 */ /* 0x000ea20000100800 */
[----:B------:R-:W2:Y:S01]  /*49090*/  LDL R20, [R1+0xcfc] ;  /* 0x000cfc0001147983 */ /* 0x000ea20000100800 */
[----:B----4-:R-:W-:Y:S02]  /*490a0*/  STL [R1+0x59c], R22 ;  /* 0x00059c1601007387 */ /* 0x010fe40000100800 */
[----:B------:R-:W-:-:S02]  /*490b0*/  FADD R7, R7, R21 ;  /* 0x0000001507077221 */ /* 0x000fc40000000000 */
[----:B------:R-:W3:Y:S01]  /*490c0*/  LDL R21, [R1+0x694] ;  /* 0x0006940001157983 */ /* 0x000ee20000100800 */
[----:B------:R-:W-:-:S04]  /*490d0*/  FMUL R4, R4, 1.4426950216293334961 ;  /* 0x3fb8aa3b04047820 */ /* 0x000fc80000400000 */
[----:B------:R-:W0:Y:S02]  /*490e0*/  MUFU.EX2 R24, R4 ;  /* 0x0000000400187308 */ /* 0x000e240000000800 */
[----:B0-----:R-:W-:Y:S01]  /*490f0*/  STL [R1+0x598], R24 ;  /* 0x0005981801007387 */ /* 0x001fe20000100800 */
[----:B------:R-:W-:-:S03]  /*49100*/  FADD R4, R25, R26 ;  /* 0x0000001a19047221 */ /* 0x000fc60000000000 */
[----:B--2---:R0:W-:Y:S01]  /*49110*/  @P0 STS [R20+0x40000], R5 ;  /* 0x0400000514000388 */ /* 0x0041e20000000800 */
[----:B---3--:R-:W-:-:S05]  /*49120*/  FMNMX R8, R8, R21, !PT ;  /* 0x0000001508087209 */ /* 0x008fca0007800000 */
[--C-:B0-----:R-:W-:Y:S01]  /*49130*/  FADD R5, R29, -R8.reuse ;  /* 0x800000081d057221 */ /* 0x101fe20000000000 */
[----:B------:R0:W-:Y:S04]  /*49140*/  STL [R1+0x7d0], R8 ;  /* 0x0007d00801007387 */ /* 0x0001e80000100800 */
[----:B------:R1:W-:Y:S01]  /*49150*/  @P0 STS [R6+0x40000], R7 ;  /* 0x0400000706000388 */ /* 0x0003e20000000800 */
[----:B------:R-:W2:Y:S02]  /*49160*/  LDL.LU R29, [R1+0x98] ;  /* 0x00009800011d7983 */ /* 0x000ea40000300800 */
[----:B------:R-:W-:Y:S02]  /*49170*/  FMUL R5, R5, 1.4426950216293334961 ;  /* 0x3fb8aa3b05057820 */ /* 0x000fe40000400000 */
[----:B------:R-:W3:Y:S02]  /*49180*/  LDL.LU R25, [R1+0x24] ;  /* 0x0000240001197983 */ /* 0x000ee40000300800 */
[----:B0-----:R-:W-:-:S02]  /*49190*/  FADD R8, R13, -R8 ;  /* 0x800000080d087221 */ /* 0x001fc40000000000 */
[----:B------:R-:W0:Y:S01]  /*491a0*/  MUFU.EX2 R13, R5 ;  /* 0x00000005000d7308 */ /* 0x000e220000000800 */
[----:B-1----:R-:W-:Y:S01]  /*491b0*/  FADD R6, R22, R24 ;  /* 0x0000001816067221 */ /* 0x002fe20000000000 */
[----:B------:R-:W-:Y:S01]  /*491c0*/  FMNMX R23, R27, R23, !PT ;  /* 0x000000171b177209 */ /* 0x000fe20007800000 */
[----:B------:R-:W4:Y:S01]  /*491d0*/  LDL R22, [R1+0x75c] ;  /* 0x00075c0001167983 */ /* 0x000f220000100800 */
[----:B------:R-:W2:Y:S02]  /*491e0*/  LDL.LU R26, [R1+0x40] ;  /* 0x00004000011a7983 */ /* 0x000ea40000300800 */
[----:B------:R-:W2:Y:S01]  /*491f0*/  LDL.LU R27, [R1+0xa0] ;  /* 0x0000a000011b7983 */ /* 0x000ea20000300800 */
[----:B0-----:R-:W-:Y:S01]  /*49200*/  STL [R1+0x58c], R13 ;  /* 0x00058c0d01007387 */ /* 0x001fe20000100800 */
[----:B------:R-:W-:Y:S02]  /*49210*/  STL [R1+0x7c4], R23 ;  /* 0x0007c41701007387 */ /* 0x000fe40000100800 */
[----:B------:R-:W3:Y:S01]  /*49220*/  LDL R21, [R1+0x764] ;  /* 0x0007640001157983 */ /* 0x000ee20000100800 */
[----:B------:R-:W0:Y:S01]  /*49230*/  SHFL.BFLY PT, R3, R2, 0x1, 0x1f ;  /* 0x0c201f0002037f89 */ /* 0x000e2200000e0000 */
[----:B-----5:R-:W-:-:S02]  /*49240*/  FADD R5, R0, -R23 ;  /* 0x8000001700057221 */ /* 0x020fc40000000000 */
[----:B------:R-:W5:Y:S01]  /*49250*/  LDL.LU R0, [R1+0x44] ;  /* 0x0000440001007983 */ /* 0x000f620000300800 */
[----:B------:R-:W1:Y:S01]  /*49260*/  SHFL.BFLY PT, R7, R4, 0x2, 0x1f ;  /* 0x0c401f0004077f89 */ /* 0x000e6200000e0000 */
[----:B0-----:R-:W-:Y:S02]  /*49270*/  FADD R3, R2, R3 ;  /* 0x0000000302037221 */ /* 0x001fe40000000000 */
[----:B------:R-:W-:-:S04]  /*49280*/  FMUL R2, R8, 1.4426950216293334961 ;  /* 0x3fb8aa3b08027820 */ /* 0x000fc80000400000 */
[----:B------:R0:W1:Y:S01]  /*49290*/  MUFU.EX2 R8, R2 ;  /* 0x0000000200087308 */ /* 0x0000620000000800 */
[----:B------:R0:W-:Y:S02]  /*492a0*/  @P0 STS [R12+0x40000], R3 ;  /* 0x040000030c000388 */ /* 0x0001e40000000800 */
[----:B0-----:R-:W-:Y:S02]  /*492b0*/  FMUL R2, R5, 1.4426950216293334961 ;  /* 0x3fb8aa3b05027820 */ /* 0x001fe40000400000 */
[----:B------:R-:W-:Y:S01]  /*492c0*/  FADD R3, R28, -R23 ;  /* 0x800000171c037221 */ /* 0x000fe20000000000 */
[----:B------:R-:W5:Y:S02]  /*492d0*/  LDL.LU R12, [R1+0x1c] ;  /* 0x00001c00010c7983 */ /* 0x000f640000300800 */
[----:B------:R0:W2:Y:S02]  /*492e0*/  MUFU.EX2 R28, R2 ;  /* 0x00000002001c7308 */ /* 0x0000a40000000800 */
[----:B-1----:R-:W-:Y:S04]  /*492f0*/  STL [R1+0x588], R8 ;  /* 0x0005880801007387 */ /* 0x002fe80000100800 */
[----:B------:R-:W1:Y:S01]  /*49300*/  SHFL.BFLY PT, R20, R6, 0x2, 0x1f ;  /* 0x0c401f0006147f89 */ /* 0x000e6200000e0000 */
[----:B------:R-:W-:-:S02]  /*49310*/  FMUL R3, R3, 1.4426950216293334961 ;  /* 0x3fb8aa3b03037820 */ /* 0x000fc40000400000 */
[----:B0-----:R-:W-:Y:S01]  /*49320*/  FADD R2, R4, R7 ;  /* 0x0000000704027221 */ /* 0x001fe20000000000 */
[----:B----4-:R-:W-:Y:S02]  /*49330*/  FMNMX R5, R15, R22, !PT ;  /* 0x000000160f057209 */ /* 0x010fe40007800000 */
[----:B------:R-:W4:Y:S03]  /*49340*/  LDL.LU R15, [R1+0xcc] ;  /* 0x0000cc00010f7983 */ /* 0x000f260000300800 */
[----:B------:R0:W-:Y:S02]  /*49350*/  STL [R1+0x7bc], R5 ;  /* 0x0007bc0501007387 */ /* 0x0001e40000100800 */
[----:B--2---:R-:W-:Y:S01]  /*49360*/  STL [R1+0x57c], R28 ;  /* 0x00057c1c01007387 */ /* 0x004fe20000100800 */
[----:B---3--:R-:W-:Y:S02]  /*49370*/  FMNMX R22, R25, R21, !PT ;  /* 0x0000001519167209 */ /* 0x008fe40007800000 */
[----:B------:R-:W2:Y:S01]  /*49380*/  LDL R21, [R1+0x768] ;  /* 0x0007680001157983 */ /* 0x000ea20000100800 */
[----:B------:R-:W3:Y:S02]  /*49390*/  LDL.LU R23, [R1+0x48] ;  /* 0x0000480001177983 */ /* 0x000ee40000300800 */
[----:B------:R-:W-:-:S02]  /*493a0*/  FADD R4, R29, -R5 ;  /* 0x800000051d047221 */ /* 0x000fc40000000000 */
[----:B------:R1:W0:Y:S01]  /*493b0*/  MUFU.EX2 R29, R3 ;  /* 0x00000003001d7308 */ /* 0x0002220000000800 */
[----:B------:R-:W-:Y:S01]  /*493c0*/  STL [R1+0x7a4], R22 ;  /* 0x0007a41601007387 */ /* 0x000fe20000100800 */
[----:B-1----:R-:W-:Y:S02]  /*493d0*/  FADD R3, R6, R20 ;  /* 0x0000001406037221 */ /* 0x002fe40000000000 */
[----:B------:R-:W-:Y:S02]  /*493e0*/  FADD R6, R26, -R5 ;  /* 0x800000051a067221 */ /* 0x000fe40000000000 */
[----:B0-----:R-:W-:Y:S01]  /*493f0*/  FADD R5, R13, R8 ;  /* 0x000000080d057221 */ /* 0x001fe20000000000 */
[----:B------:R-:W-:Y:S01]  /*49400*/  STL [R1+0x578], R29 ;  /* 0x0005781d01007387 */ /* 0x000fe20000100800 */
[----:B------:R-:W3:Y:S02]  /*49410*/  LDL R13, [R1+0xcf0] ;  /* 0x000cf000010d7983 */ /* 0x000ee40000100800 */
[----:B------:R-:W-:-:S02]  /*49420*/  FMUL R4, R4, 1.4426950216293334961 ;  /* 0x3fb8aa3b04047820 */ /* 0x000fc40000400000 */
[--C-:B------:R-:W-:Y:S01]  /*49430*/  FADD R8, R27, -R22.reuse ;  /* 0x800000161b087221 */ /* 0x100fe20000000000 */
[----:B------:R-:W0:Y:S01]  /*49440*/  SHFL.BFLY PT, R7, R5, 0x2, 0x1f ;  /* 0x0c401f0005077f89 */ /* 0x000e2200000e0000 */
[----:B------:R1:W5:Y:S02]  /*49450*/  MUFU.EX2 R25, R4 ;  /* 0x0000000400197308 */ /* 0x0003640000000800 */
[----:B------:R-:W-:Y:S02]  /*49460*/  FMUL R8, R8, 1.4426950216293334961 ;  /* 0x3fb8aa3b08087820 */ /* 0x000fe40000400000 */
[----:B-----5:R-:W-:Y:S02]  /*49470*/  FADD R20, R0, -R22 ;  /* 0x8000001600147221 */ /* 0x020fe40000000000 */
[----:B-1----:R-:W-:Y:S02]  /*49480*/  FMUL R4, R6, 1.4426950216293334961 ;  /* 0x3fb8aa3b06047820 */ /* 0x002fe40000400000 */
[----:B------:R-:W1:Y:S02]  /*49490*/  SHFL.BFLY PT, R6, R2, 0x1, 0x1f ;  /* 0x0c201f0002067f89 */ /* 0x000e6400000e0000 */
[----:B------:R5:W0:Y:S08]  /*494a0*/  MUFU.EX2 R26, R4 ;  /* 0x00000004001a7308 */ /* 0x000a300000000800 */
[----:B------:R-:W-:Y:S01]  /*494b0*/  MUFU.EX2 R0, R8 ;  /* 0x0000000800007308 */ /* 0x000fe20000000800 */
[----:B------:R-:W-:Y:S01]  /*494c0*/  FMUL R20, R20, 1.4426950216293334961 ;  /* 0x3fb8aa3b14147820 */ /* 0x000fe20000400000 */
[----:B------:R-:W-:Y:S06]  /*494d0*/  STL [R1+0x56c], R25 ;  /* 0x00056c1901007387 */ /* 0x000fec0000100800 */
[----:B------:R0:W1:Y:S01]  /*494e0*/  MUFU.EX2 R24, R20 ;  /* 0x0000001400187308 */ /* 0x0000620000000800 */
[----:B-----5:R-:W5:Y:S04]  /*494f0*/  SHFL.BFLY PT, R4, R3, 0x1, 0x1f ;  /* 0x0c201f0003047f89 */ /* 0x020f6800000e0000 */
[----:B0-----:R-:W-:Y:S01]  /*49500*/  STL [R1+0x568], R26 ;  /* 0x0005681a01007387 */ /* 0x001fe20000100800 */
[----:B------:R-:W3:Y:S02]  /*49510*/  LDL.LU R27, [R1+0x14] ;  /* 0x00001400011b7983 */ /* 0x000ee40000300800 */
[----:B------:R-:W-:-:S02]  /*49520*/  FADD R20, R5, R7 ;  /* 0x0000000705147221 */ /* 0x000fc40000000000 */
[----:B-1----:R-:W-:Y:S02]  /*49530*/  FADD R2, R2, R6 ;  /* 0x0000000602027221 */ /* 0x002fe40000000000 */
[----:B-----5:R-:W-:Y:S02]  /*49540*/  FADD R3, R3, R4 ;  /* 0x0000000403037221 */ /* 0x020fe40000000000 */
[----:B------:R-:W-:Y:S01]  /*49550*/  FADD R4, R0, R24 ;  /* 0x0000001800047221 */ /* 0x000fe20000000000 */
[----:B--2---:R-:W-:Y:S02]  /*49560*/  FMNMX R21, R12, R21, !PT ;  /* 0x000000150c157209 */ /* 0x004fe40007800000 */
[----:B------:R-:W2:Y:S01]  /*49570*/  LDL.LU R12, [R1+0xdc] ;  /* 0x0000dc00010c7983 */ /* 0x000ea20000300800 */
[----:B------:R-:W-:Y:S02]  /*49580*/  STL [R1+0x55c], R0 ;  /* 0x00055c0001007387 */ /* 0x000fe40000100800 */
[----:B------:R-:W-:Y:S02]  /*49590*/  STL [R1+0x798], R21 ;  /* 0x0007981501007387 */ /* 0x000fe40000100800 */
[----:B----4-:R-:W-:-:S02]  /*495a0*/  FADD R8, R15, -R21 ;  /* 0x800000150f087221 */ /* 0x010fc40000000000 */
[----:B------:R-:W4:Y:S01]  /*495b0*/  LDL.LU R15, [R1+0x6c] ;  /* 0x00006c00010f7983 */ /* 0x000f220000300800 */
[----:B------:R-:W5:Y:S02]  /*495c0*/  LDL R7, [R1+0xcec] ;  /* 0x000cec0001077983 */ /* 0x000f640000100800 */
[----:B---3--:R-:W-:Y:S02]  /*495d0*/  FADD R6, R23, -R21 ;  /* 0x8000001517067221 */ /* 0x008fe40000000000 */
[----:B------:R-:W-:Y:S02]  /*495e0*/  FMUL R5, R8, 1.4426950216293334961 ;  /* 0x3fb8aa3b08057820 */ /* 0x000fe40000400000 */
[----:B------:R-:W-:Y:S02]  /*495f0*/  FMUL R6, R6, 1.4426950216293334961 ;  /* 0x3fb8aa3b06067820 */ /* 0x000fe40000400000 */
[----:B------:R-:W0:Y:S08]  /*49600*/  MUFU.EX2 R8, R5 ;  /* 0x0000000500087308 */ /* 0x000e300000000800 */
[----:B------:R-:W1:Y:S01]  /*49610*/  MUFU.EX2 R23, R6 ;  /* 0x0000000600177308 */ /* 0x000e620000000800 */
[----:B------:R-:W-:Y:S01]  /*49620*/  STL [R1+0x558], R24 ;  /* 0x0005581801007387 */ /* 0x000fe20000100800 */
[----:B------:R-:W3:Y:S03]  /*49630*/  LDL R22, [R1+0x770] ;  /* 0x0007700001167983 */ /* 0x000ee60000100800 */
[----:B------:R1:W-:Y:S04]  /*49640*/  @P0 STS [R13+0x40000], R2 ;  /* 0x040000020d000388 */ /* 0x0003e80000000800 */
[----:B0-----:R0:W-:Y:S01]  /*49650*/  STL [R1+0x6d8], R8 ;  /* 0x0006d80801007387 */ /* 0x0011e20000100800 */
[----:B-1----:R-:W4:Y:S02]  /*49660*/  LDL.LU R13, [R1+0xe0] ;  /* 0x0000e000010d7983 */ /* 0x002f240000300800 */
[----:B------:R-:W-:Y:S02]  /*49670*/  STL [R1+0x6d4], R23 ;  /* 0x0006d41701007387 */ /* 0x000fe40000100800 */
[----:B------:R-:W-:Y:S01]  /*49680*/  FADD R2, R28, R29 ;  /* 0x0000001d1c027221 */ /* 0x000fe20000000000 */
[----:B------:R-:W4:Y:S01]  /*49690*/  LDL.LU R0, [R1+0x70] ;  /* 0x0000700001007983 */ /* 0x000f220000300800 */
[----:B------:R-:W4:Y:S02]  /*496a0*/  LDL.LU R29, [R1+0x77c] ;  /* 0x00077c00011d7983 */ /* 0x000f240000300800 */
[----:B------:R-:W4:Y:S01]  /*496b0*/  LDL.LU R28, [R1+0x780] ;  /* 0x00078000011c7983 */ /* 0x000f220000300800 */
[----:B------:R-:W1:Y:S01]  /*496c0*/  SHFL.BFLY PT, R5, R2, 0x2, 0x1f ;  /* 0x0c401f0002057f89 */ /* 0x000e6200000e0000 */
[----:B0-----:R-:W-:-:S02]  /*496d0*/  FADD R8, R8, R23 ;  /* 0x0000001708087221 */ /* 0x001fc40000000000 */
[----:B-1----:R-:W-:Y:S01]  /*496e0*/  FADD R2, R2, R5 ;  /* 0x0000000502027221 */ /* 0x002fe20000000000 */
[----:B-----5:R0:W-:Y:S02]  /*496f0*/  @P0 STS [R7+0x40000], R3 ;  /* 0x0400000307000388 */ /* 0x0201e40000000800 */
[----:B------:R-:W1:Y:S02]  /*49700*/  SHFL.BFLY PT, R7, R4, 0x2, 0x1f ;  /* 0x0c401f0004077f89 */ /* 0x000e6400000e0000 */
[----:B0-----:R-:W-:-:S05]  /*49710*/  FADD R3, R25, R26 ;  /* 0x0000001a19037221 */ /* 0x001fca0000000000 */
[----:B------:R-:W0:Y:S01]  /*49720*/  SHFL.BFLY PT, R6, R3, 0x2, 0x1f ;  /* 0x0c401f0003067f89 */ /* 0x000e2200000e0000 */
[----:B---3--:R-:W-:-:S05]  /*49730*/  FMNMX R23, R27, R22, !PT ;  /* 0x000000161b177209 */ /* 0x008fca0007800000 */
[----:B------:R3:W-:Y:S01]  /*49740*/  STL [R1+0x778], R23 ;  /* 0x0007781701007387 */ /* 0x0007e20000100800 */
[----:B--2---:R-:W-:Y:S02]  /*49750*/  FADD R22, R12, -R23 ;  /* 0x800000170c167221 */ /* 0x004fe40000000000 */
[----:B------:R-:W2:Y:S02]  /*49760*/  LDL.LU R12, [R1+0xec] ;  /* 0x0000ec00010c7983 */ /* 0x000ea40000300800 */
[----:B-1----:R-:W-:Y:S02]  /*49770*/  FADD R7, R4, R7 ;  /* 0x0000000704077221 */ /* 0x002fe40000000000 */
[----:B----4-:R-:W-:Y:S02]  /*49780*/  FADD R4, R15, -R23 ;  /* 0x800000170f047221 */ /* 0x010fe40000000000 */
[----:B------:R-:W-:Y:S01]  /*49790*/  FMUL R5, R22, 1.4426950216293334961 ;  /* 0x3fb8aa3b16057820 */ /* 0x000fe20000400000 */
[----:B------:R-:W-:Y:S01]  /*497a0*/  FMNMX R27, R9, R29, !PT ;  /* 0x0000001d091b7209 */ /* 0x000fe20007800000 */
[----:B------:R-:W4:Y:S01]  /*497b0*/  LDL.LU R22, [R1+0x78] ;  /* 0x0000780001167983 */ /* 0x000f220000300800 */
[----:B------:R-:W-:Y:S01]  /*497c0*/  FMUL R4, R4, 1.4426950216293334961 ;  /* 0x3fb8aa3b04047820 */ /* 0x000fe20000400000 */
[----:B------:R-:W1:Y:S01]  /*497d0*/  MUFU.EX2 R24, R5 ;  /* 0x0000000500187308 */ /* 0x000e620000000800 */
[----:B------:R-:W5:Y:S02]  /*497e0*/  LDL R15, [R1+0xce8] ;  /* 0x000ce800010f7983 */ /* 0x000f640000100800 */
[----:B0-----:R-:W-:-:S02]  /*497f0*/  FADD R3, R3, R6 ;  /* 0x0000000603037221 */ /* 0x001fc40000000000 */
[----:B------:R-:W-:-:S03]  /*49800*/  FADD R6, R13, -R27 ;  /* 0x8000001b0d067221 */ /* 0x000fc60000000000 */
[----:B------:R-:W0:Y:S01]  /*49810*/  MUFU.EX2 R13, R4 ;  /* 0x00000004000d7308 */ /* 0x000e220000000800 */
[----:B------:R0:W-:Y:S04]  /*49820*/  STL [R1+0x19f4], R29 ;  /* 0x0019f41d01007387 */ /* 0x0001e80000100800 */
[----:B-1----:R-:W-:Y:S01]  /*49830*/  STL [R1+0x6d0], R24 ;  /* 0x0006d01801007387 */ /* 0x002fe20000100800 */
[----:B------:R-:W-:Y:S02]  /*49840*/  STL [R1+0x774], R27 ;  /* 0x0007741b01007387 */ /* 0x000fe40000100800 */
[----:B---3--:R-:W3:Y:S01]  /*49850*/  LDL R23, [R1+0xce4] ;  /* 0x000ce40001177983 */ /* 0x008ee20000100800 */
[----:B------:R-:W-:Y:S01]  /*49860*/  FMNMX R26, R10, R28, !PT ;  /* 0x0000001c0a1a7209 */ /* 0x000fe20007800000 */
[----:B------:R-:W-:Y:S01]  /*49870*/  FADD R10, R0, -R27 ;  /* 0x8000001b000a7221 */ /* 0x000fe20000000000 */
[----:B0-----:R-:W-:Y:S01]  /*49880*/  STL [R1+0x6cc], R13 ;  /* 0x0006cc0d01007387 */ /* 0x001fe20000100800 */
[----:B------:R-:W-:Y:S02]  /*49890*/  STL [R1+0x19f8], R28 ;  /* 0x0019f81c01007387 */ /* 0x000fe40000100800 */
[----:B------:R-:W3:Y:S02]  /*498a0*/  LDL.LU R29, [R1+0xfc] ;  /* 0x0000fc00011d7983 */ /* 0x000ee40000300800 */
[----:B------:R-:W3:Y:S01]  /*498b0*/  LDL.LU R0, [R1+0x64] ;  /* 0x0000640001007983 */ /* 0x000ee20000300800 */
[----:B------:R-:W-:Y:S01]  /*498c0*/  STL [R1+0x19fc], R27 ;  /* 0x0019fc1b01007387 */ /* 0x000fe20000100800 */
[----:B------:R-:W3:Y:S03]  /*498d0*/  LDL.LU R25, [R1+0x784] ;  /* 0x0007840001197983 */ /* 0x000ee60000300800 */
[----:B------:R-:W0:Y:S04]  /*498e0*/  SHFL.BFLY PT, R21, R20, 0x1, 0x1f ;  /* 0x0c201f0014157f89 */ /* 0x000e2800000e0000 */
[----:B------:R-:W1:Y:S01]  /*498f0*/  SHFL.BFLY PT, R4, R2, 0x1, 0x1f ;  /* 0x0c201f0002047f89 */ /* 0x000e6200000e0000 */
[----:B0-----:R-:W-:-:S03]  /*49900*/  FADD R20, R20, R21 ;  /* 0x0000001514147221 */ /* 0x001fc60000000000 */
[----:B------:R-:W0:Y:S01]  /*49910*/  SHFL.BFLY PT, R21, R8, 0x2, 0x1f ;  /* 0x0c401f0008157f89 */ /* 0x000e2200000e0000 */
[----:B------:R-:W-:Y:S02]  /*49920*/  FMUL R10, R10, 1.4426950216293334961 ;  /* 0x3fb8aa3b0a0a7820 */ /* 0x000fe40000400000 */
[----:B------:R-:W-:Y:S02]  /*49930*/  FMUL R6, R6, 1.4426950216293334961 ;  /* 0x3fb8aa3b06067820 */ /* 0x000fe40000400000 */
[----:B-1----:R-:W-:Y:S02]  /*49940*/  FADD R2, R2, R4 ;  /* 0x0000000402027221 */ /* 0x002fe40000000000 */
[----:B------:R-:W1:Y:S01]  /*49950*/  MUFU.EX2 R28, R6 ;  /* 0x00000006001c7308 */ /* 0x000e620000000800 */
[----:B0-----:R-:W-:Y:S01]  /*49960*/  FADD R5, R8, R21 ;  /* 0x0000001508057221 */ /* 0x001fe20000000000 */
[----:B------:R-:W-:Y:S01]  /*49970*/  STL [R1+0x76c], R26 ;  /* 0x00076c1a01007387 */ /* 0x000fe20000100800 */
[----:B-1----:R-:W-:Y:S02]  /*49980*/  STL [R1+0x6c8], R28 ;  /* 0x0006c81c01007387 */ /* 0x002fe40000100800 */
[----:B------:R-:W-:Y:S02]  /*49990*/  STL [R1+0x1a00], R26 ;  /* 0x001a001a01007387 */ /* 0x000fe40000100800 */
[----:B--2---:R-:W-:-:S02]  /*499a0*/  FADD R21, R12, -R26 ;  /* 0x8000001a0c157221 */ /* 0x004fc40000000000 */
[----:B------:R0:W1:Y:S02]  /*499b0*/  MUFU.EX2 R12, R10 ;  /* 0x0000000a000c7308 */ /* 0x0000640000000800 */
[----:B0-----:R-:W-:Y:S02]  /*499c0*/  FMUL R10, R21, 1.4426950216293334961 ;  /* 0x3fb8aa3b150a7820 */ /* 0x001fe40000400000 */
[----:B----4-:R-:W-:Y:S01]  /*499d0*/  FADD R21, R22, -R26 ;  /* 0x8000001a16157221 */ /* 0x010fe20000000000 */
[----:B-----5:R0:W-:Y:S03]  /*499e0*/  @P0 STS [R15+0x40000], R20 ;  /* 0x040000140f000388 */ /* 0x0201e60000000800 */
[----:B------:R-:W-:Y:S01]  /*499f0*/  FMUL R4, R21, 1.4426950216293334961 ;  /* 0x3fb8aa3b15047820 */ /* 0x000fe20000400000 */
[----:B------:R-:W2:Y:S08]  /*49a00*/  MUFU.EX2 R22, R10 ;  /* 0x0000000a00167308 */ /* 0x000eb00000000800 */
[----:B0-----:R0:W4:Y:S01]  /*49a10*/  MUFU.EX2 R20, R4 ;  /* 0x0000000400147308 */ /* 0x0011220000000800 */
[----:B-1----:R-:W-:Y:S04]  /*49a20*/  STL [R1+0x6c4], R12 ;  /* 0x0006c40c01007387 */ /* 0x002fe80000100800 */
[----:B------:R-:W5:Y:S04]  /*49a30*/  LDL.LU R15, [R1+0x100] ;  /* 0x00010000010f7983 */ /* 0x000f680000300800 */
[----:B---3--:R1:W-:Y:S01]  /*49a40*/  @P0 STS [R23+0x40000], R2 ;  /* 0x0400000217000388 */ /* 0x0083e20000000800 */
[----:B0-----:R-:W-:-:S02]  /*49a50*/  FADD R4, R24, R13 ;  /* 0x0000000d18047221 */ /* 0x001fc40000000000 */
[----:B------:R-:W-:Y:S01]  /*49a60*/  FADD R10, R28, R12 ;  /* 0x0000000c1c0a7221 */ /* 0x000fe20000000000 */
[----:B--2---:R-:W-:Y:S01]  /*49a70*/  STL [R1+0x6c0], R22 ;  /* 0x0006c01601007387 */ /* 0x004fe20000100800 */
[----:B-1----:R-:W2:Y:S03]  /*49a80*/  LDL.LU R23, [R1+0xc08] ;  /* 0x000c080001177983 */ /* 0x002ea60000300800 */
[----:B----4-:R-:W-:Y:S01]  /*49a90*/  STL [R1+0x6bc], R20 ;  /* 0x0006bc1401007387 */ /* 0x010fe20000100800 */
[----:B------:R-:W3:Y:S03]  /*49aa0*/  LDL.LU R13, [R1+0x1a20] ;  /* 0x001a2000010d7983 */ /* 0x000ee60000300800 */
[----:B------:R-:W4:Y:S01]  /*49ab0*/  LDL.LU R27, [R1+0x4c] ;  /* 0x00004c00011b7983 */ /* 0x000f220000300800 */
[----:B------:R-:W-:Y:S02]  /*49ac0*/  STL [R1+0x1a04], R25 ;  /* 0x001a041901007387 */ /* 0x000fe40000100800 */
[----:B------:R-:W3:Y:S01]  /*49ad0*/  LDL.LU R12, [R1+0x1a1c] ;  /* 0x001a1c00010c7983 */ /* 0x000ee20000300800 */
[----:B------:R-:W0:Y:S01]  /*49ae0*/  SHFL.BFLY PT, R9, R3, 0x1, 0x1f ;  /* 0x0c201f0003097f89 */ /* 0x000e2200000e0000 */
[----:B------:R-:W-:-:S05]  /*49af0*/  FMNMX R24, R11, R25, !PT ;  /* 0x000000190b187209 */ /* 0x000fca0007800000 */
[----:B------:R-:W-:-:S04]  /*49b00*/  FADD R11, R29, -R24 ;  /* 0x800000181d0b7221 */ /* 0x000fc80000000000 */
[----:B------:R-:W-:Y:S01]  /*49b10*/  FMUL R11, R11, 1.4426950216293334961 ;  /* 0x3fb8aa3b0b0b7820 */ /* 0x000fe20000400000 */
[----:B------:R-:W-:Y:S01]  /*49b20*/  STL [R1+0x760], R24 ;  /* 0x0007601801007387 */ /* 0x000fe20000100800 */
[----:B------:R-:W4:Y:S02]  /*49b30*/  LDL.LU R21, [R1+0xc0c] ;  /* 0x000c0c0001157983 */ /* 0x000f240000300800 */
[----:B------:R-:W4:Y:S02]  /*49b40*/  LDL.LU R28, [R1+0x104] ;  /* 0x00010400011c7983 */ /* 0x000f240000300800 */
[----:B------:R-:W4:Y:S02]  /*49b50*/  LDL.LU R29, [R1+0x108] ;  /* 0x00010800011d7983 */ /* 0x000f240000300800 */
[----:B0-----:R-:W-:Y:S02]  /*49b60*/  FADD R3, R3, R9 ;  /* 0x0000000903037221 */ /* 0x001fe40000000000 */
[----:B------:R-:W-:-:S02]  /*49b70*/  FADD R9, R22, R20 ;  /* 0x0000001416097221 */ /* 0x000fc40000000000 */
[----:B------:R-:W-:Y:S02]  /*49b80*/  FADD R20, R0, -R24 ;  /* 0x8000001800147221 */ /* 0x000fe40000000000 */
[----:B------:R-:W0:Y:S01]  /*49b90*/  MUFU.EX2 R0, R11 ;  /* 0x0000000b00007308 */ /* 0x000e220000000800 */
[----:B------:R1:W-:Y:S04]  /*49ba0*/  STL [R1+0x1a08], R24 ;  /* 0x001a081801007387 */ /* 0x0003e80000100800 */
[----:B-1----:R-:W4:Y:S04]  /*49bb0*/  LDL.LU R24, [R1+0x30] ;  /* 0x0000300001187983 */ /* 0x002f280000300800 */
[----:B------:R-:W1:Y:S04]  /*49bc0*/  SHFL.BFLY PT, R6, R7, 0x1, 0x1f ;  /* 0x0c201f0007067f89 */ /* 0x000e6800000e0000 */
[----:B--2---:R2:W-:Y:S01]  /*49bd0*/  STL [R1+0x1a0c], R23 ;  /* 0x001a0c1701007387 */ /* 0x0045e20000100800 */
[----:B0-----:R-:W-:Y:S01]  /*49be0*/  STL [R1+0x6b8], R0 ;  /* 0x0006b80001007387 */ /* 0x001fe20000100800 */
[----:B---3--:R-:W-:-:S05]  /*49bf0*/  FMNMX R22, R12, R23, !PT ;  /* 0x000000170c167209 */ /* 0x008fca0007800000 */
[----:B------:R-:W-:Y:S01]  /*49c00*/  STL [R1+0x754], R22 ;  /* 0x0007541601007387 */ /* 0x000fe20000100800 */
[----:B--2---:R-:W2:Y:S02]  /*49c10*/  LDL R23, [R1+0xc10] ;  /* 0x000c100001177983 */ /* 0x004ea40000100800 */
[----:B------:R-:W3:Y:S02]  /*49c20*/  LDL.LU R25, [R1+0x10] ;  /* 0x0000100001197983 */ /* 0x000ee40000300800 */
[----:B-1----:R-:W-:Y:S02]  /*49c30*/  FADD R2, R7, R6 ;  /* 0x0000000607027221 */ /* 0x002fe40000000000 */
[----:B------:R-:W0:Y:S04]  /*49c40*/  SHFL.BFLY PT, R7, R4, 0x2, 0x1f ;  /* 0x0c401f0004077f89 */ /* 0x000e2800000e0000 */
[----:B------:R-:W1:Y:S01]  /*49c50*/  SHFL.BFLY PT, R6, R10, 0x2, 0x1f ;  /* 0x0c401f000a067f89 */ /* 0x000e6200000e0000 */
[----:B------:R-:W-:-:S02]  /*49c60*/  FMUL R11, R20, 1.4426950216293334961 ;  /* 0x3fb8aa3b140b7820 */ /* 0x000fc40000400000 */
[----:B-----5:R-:W-:Y:S02]  /*49c70*/  FADD R12, R15, -R22 ;  /* 0x800000160f0c7221 */ /* 0x020fe40000000000 */
[----:B------:R-:W5:Y:S01]  /*49c80*/  MUFU.EX2 R15, R11 ;  /* 0x0000000b000f7308 */ /* 0x000f620000000800 */
[----:B----4-:R-:W-:Y:S01]  /*49c90*/  FMNMX R20, R13, R21, !PT ;  /* 0x000000150d147209 */ /* 0x010fe20007800000 */
[----:B0-----:R-:W-:Y:S02]  /*49ca0*/  FADD R7, R4, R7 ;  /* 0x0000000704077221 */ /* 0x001fe40000000000 */
[----:B------:R-:W-:Y:S02]  /*49cb0*/  FMUL R4, R12, 1.4426950216293334961 ;  /* 0x3fb8aa3b0c047820 */ /* 0x000fe40000400000 */
[----:B-1----:R-:W-:Y:S02]  /*49cc0*/  FADD R6, R10, R6 ;  /* 0x000000060a067221 */ /* 0x002fe40000000000 */
[----:B------:R-:W-:Y:S01]  /*49cd0*/  FADD R10, R27, -R22 ;  /* 0x800000161b0a7221 */ /* 0x000fe20000000000 */
[----:B-----5:R-:W-:Y:S01]  /*49ce0*/  STL [R1+0x6b4], R15 ;  /* 0x0006b40f01007387 */ /* 0x020fe20000100800 */
[----:B------:R-:W4:Y:S01]  /*49cf0*/  LDL R26, [R1+0xcdc] ;  /* 0x000cdc00011a7983 */ /* 0x000f220000100800 */
[----:B------:R0:W1:Y:S01]  /*49d00*/  MUFU.EX2 R27, R4 ;  /* 0x00000004001b7308 */ /* 0x0000620000000800 */
[----:B------:R-:W-:Y:S01]  /*49d10*/  STL [R1+0x1a10], R22 ;  /* 0x001a101601007387 */ /* 0x000fe20000100800 */
[----:B------:R-:W5:Y:S01]  /*49d20*/  LDL R13, [R1+0xce0] ;  /* 0x000ce000010d7983 */ /* 0x000f620000100800 */
[----:B------:R-:W-:-:S02]  /*49d30*/  FADD R11, R24, -R20 ;  /* 0x80000014180b7221 */ /* 0x000fc40000000000 */
[----:B0-----:R-:W-:Y:S02]  /*49d40*/  FMUL R4, R10, 1.4426950216293334961 ;  /* 0x3fb8aa3b0a047820 */ /* 0x001fe40000400000 */
[----:B------:R-:W-:Y:S02]  /*49d50*/  FADD R10, R28, -R20 ;  /* 0x800000141c0a7221 */ /* 0x000fe40000000000 */
[----:B------:R0:W1:Y:S02]  /*49d60*/  MUFU.EX2 R28, R4 ;  /* 0x00000004001c7308 */ /* 0x0000640000000800 */
[----:B------:R-:W-:Y:S02]  /*49d70*/  FMUL R10, R10, 1.4426950216293334961 ;  /* 0x3fb8aa3b0a0a7820 */ /* 0x000fe40000400000 */
[----:B------:R-:W-:Y:S01]  /*49d80*/  FMUL R11, R11, 1.4426950216293334961 ;  /* 0x3fb8aa3b0b0b7820 */ /* 0x000fe20000400000 */
[----:B0-----:R-:W0:Y:S03]  /*49d90*/  SHFL.BFLY PT, R4, R7, 0x1, 0x1f ;  /* 0x0c201f0007047f89 */ /* 0x001e2600000e0000 */
[----:B------:R0:W-:Y:S01]  /*49da0*/  MUFU.EX2 R24, R11 ;  /* 0x0000000b00187308 */ /* 0x0001e20000000800 */
[----:B-1----:R-:W-:Y:S01]  /*49db0*/  STL [R1+0x6b0], R27 ;  /* 0x0006b01b01007387 */ /* 0x002fe20000100800 */
[----:B------:R-:W-:Y:S03]  /*49dc0*/  STL [R1+0x838], R20 ;  /* 0x0008381401007387 */ /* 0x000fe60000100800 */
[----:B------:R-:W-:Y:S01]  /*49dd0*/  STL [R1+0x6ac], R28 ;  /* 0x0006ac1c01007387 */ /* 0x000fe20000100800 */
[----:B0-----:R-:W-:Y:S01]  /*49de0*/  FADD R4, R7, R4 ;  /* 0x0000000407047221 */ /* 0x001fe20000000000 */
[----:B--2---:R-:W-:-:S02]  /*49df0*/  FMNMX R14, R14, R23, !PT ;  /* 0x000000170e0e7209 */ /* 0x004fc40007800000 */
[----:B------:R-:W0:Y:S03]  /*49e00*/  MUFU.EX2 R23, R10 ;  /* 0x0000000a00177308 */ /* 0x000e260000000800 */
[--C-:B------:R-:W-:Y:S01]  /*49e10*/  FADD R12, R29, -R14.reuse ;  /* 0x8000000e1d0c7221 */ /* 0x100fe20000000000 */
[----:B------:R1:W-:Y:S03]  /*49e20*/  STL [R1+0x804], R14 ;  /* 0x0008040e01007387 */ /* 0x0003e60000100800 */
[----:B------:R-:W-:Y:S02]  /*49e30*/  FMUL R11, R12, 1.4426950216293334961 ;  /* 0x3fb8aa3b0c0b7820 */ /* 0x000fe40000400000 */
[----:B---3--:R-:W-:Y:S02]  /*49e40*/  FADD R12, R25, -R14 ;  /* 0x8000000e190c7221 */ /* 0x008fe40000000000 */
[----:B-1----:R1:W2:Y:S01]  /*49e50*/  MUFU.EX2 R14, R11 ;  /* 0x0000000b000e7308 */ /* 0x0022a20000000800 */
[----:B0-----:R-:W-:Y:S01]  /*49e60*/  STL [R1+0x6a8], R23 ;  /* 0x0006a81701007387 */ /* 0x001fe20000100800 */
[----:B------:R-:W3:Y:S02]  /*49e70*/  LDL.LU R29, [R1+0x10c] ;  /* 0x00010c00011d7983 */ /* 0x000ee40000300800 */
[----:B------:R-:W3:Y:S02]  /*49e80*/  LDL.LU R25, [R1+0xc] ;  /* 0x00000c0001197983 */ /* 0x000ee40000300800 */
[----:B-1----:R-:W-:Y:S01]  /*49e90*/  FMUL R11, R12, 1.4426950216293334961 ;  /* 0x3fb8aa3b0c0b7820 */ /* 0x002fe20000400000 */
[----:B------:R-:W-:Y:S01]  /*49ea0*/  STL [R1+0x6a4], R24 ;  /* 0x0006a41801007387 */ /* 0x000fe20000100800 */
[----:B------:R-:W3:Y:S02]  /*49eb0*/  LDL R7, [R1+0xcd4] ;  /* 0x000cd40001077983 */ /* 0x000ee40000100800 */
[----:B------:R-:W3:Y:S01]  /*49ec0*/  LDL R12, [R1+0xcd0] ;  /* 0x000cd000010c7983 */ /* 0x000ee20000100800 */
[----:B------:R0:W1:Y:S02]  /*49ed0*/  MUFU.EX2 R22, R11 ;  /* 0x0000000b00167308 */ /* 0x0000640000000800 */
[----:B0-----:R-:W3:Y:S04]  /*49ee0*/  LDL R11, [R1+0xcd8] ;  /* 0x000cd800010b7983 */ /* 0x001ee80000100800 */
[----:B------:R-:W0:Y:S01]  /*49ef0*/  SHFL.BFLY PT, R8, R5, 0x1, 0x1f ;  /* 0x0c201f0005087f89 */ /* 0x000e2200000e0000 */
[----:B--2---:R-:W-:Y:S02]  /*49f00*/  STL [R1+0x6a0], R14 ;  /* 0x0006a00e01007387 */ /* 0x004fe40000100800 */
[----:B0-----:R-:W-:-:S02]  /*49f10*/  FADD R5, R5, R8 ;  /* 0x0000000805057221 */ /* 0x001fc40000000000 */
[----:B------:R-:W0:Y:S04]  /*49f20*/  SHFL.BFLY PT, R8, R9, 0x2, 0x1f ;  /* 0x0c401f0009087f89 */ /* 0x000e2800000e0000 */
[----:B-----5:R2:W-:Y:S04]  /*49f30*/  @P0 STS [R13+0x40000], R3 ;  /* 0x040000030d000388 */ /* 0x0205e80000000800 */
[----:B-1----:R-:W-:Y:S01]  /*49f40*/  STL [R1+0x1c], R22 ;  /* 0x00001c1601007387 */ /* 0x002fe20000100800 */
[----:B----4-:R1:W-:Y:S03]  /*49f50*/  @P0 STS [R26+0x40000], R2 ;  /* 0x040000021a000388 */ /* 0x0103e60000000800 */
[----:B--2---:R-:W2:Y:S01]  /*49f60*/  LDL R13, [R1+0xc14] ;  /* 0x000c1400010d7983 */ /* 0x004ea20000100800 */
[----:B-1----:R-:W4:Y:S02]  /*49f70*/  LDL.LU R26, [R1+0xf0] ;  /* 0x0000f000011a7983 */ /* 0x002f240000300800 */
[----:B------:R-:W-:-:S02]  /*49f80*/  FADD R3, R0, R15 ;  /* 0x0000000f00037221 */ /* 0x000fc40000000000 */
[----:B------:R-:W2:Y:S01]  /*49f90*/  LDL.LU R15, [R1+0x1a18] ;  /* 0x001a1800010f7983 */ /* 0x000ea20000300800 */
[----:B------:R-:W5:Y:S02]  /*49fa0*/  LDL.LU R0, [R1+0x1a14] ;  /* 0x001a140001007983 */ /* 0x000f640000300800 */
[----:B0-----:R-:W-:Y:S02]  /*49fb0*/  FADD R8, R9, R8 ;  /* 0x0000000809087221 */ /* 0x001fe40000000000 */
[----:B------:R-:W0:Y:S02]  /*49fc0*/  SHFL.BFLY PT, R9, R6, 0x1, 0x1f ;  /* 0x0c201f0006097f89 */ /* 0x000e2400000e0000 */
[----:B0-----:R-:W-:Y:S02]  /*49fd0*/  FADD R6, R6, R9 ;  /* 0x0000000906067221 */ /* 0x001fe40000000000 */
[----:B---3--:R-:W-:Y:S01]  /*49fe0*/  @P0 STS [R11+0x40000], R5 ;  /* 0x040000050b000388 */ /* 0x008fe20000000800 */
[----:B------:R-:W-:Y:S02]  /*49ff0*/  @P0 STS [R7+0x40000], R4 ;  /* 0x0400000407000388 */ /* 0x000fe40000000800 */
[----:B------:R0:W-:Y:S02]  /*4a000*/  @P0 STS [R12+0x40000], R6 ;  /* 0x040000060c000388 */ /* 0x0001e40000000800 */
[----:B0-----:R-:W3:Y:S01]  /*4a010*/  LDL R12, [R1+0xc18] ;  /* 0x000c1800010c7983 */ /* 0x001ee20000100800 */
[----:B------:R-:W-:-:S02]  /*4a020*/  FADD R4, R27, R28 ;  /* 0x0000001c1b047221 */ /* 0x000fc40000000000 */
[----:B------:R-:W4:Y:S02]  /*4a030*/  LDL.LU R27, [R1+0x8] ;  /* 0x00000800011b7983 */ /* 0x000f240000300800 */
[----:B------:R-:W4:Y:S01]  /*4a040*/  LDL R11, [R1+0xc1c] ;  /* 0x000c1c00010b7983 */ /* 0x000f220000100800 */
[----:B------:R-:W0:Y:S04]  /*4a050*/  SHFL.BFLY PT, R6, R3, 0x2, 0x1f ;  /* 0x0c401f0003067f89 */ /* 0x000e2800000e0000 */
[----:B------:R-:W1:Y:S04]  /*4a060*/  SHFL.BFLY PT, R10, R8, 0x1, 0x1f ;  /* 0x0c201f00080a7f89 */ /* 0x000e6800000e0000 */
[----:B------:R-:W4:Y:S01]  /*4a070*/  LDL.LU R28, [R1+0x88] ;  /* 0x00008800011c7983 */ /* 0x000f220000300800 */
[----:B------:R-:W-:Y:S01]  /*4a080*/  FADD R5, R23, R24 ;  /* 0x0000001817057221 */ /* 0x000fe20000000000 */
[----:B--2---:R-:W-:Y:S01]  /*4a090*/  FMNMX R13, R15, R13, !PT ;  /* 0x0000000d0f0d7209 */ /* 0x004fe20007800000 */
[----:B0-----:R-:W-:-:S02]  /*4a0a0*/  FADD R3, R3, R6 ;  /* 0x0000000603037221 */ /* 0x001fc40000000000 */
[----:B-1----:R-:W-:Y:S02]  /*4a0b0*/  FADD R2, R8, R10 ;  /* 0x0000000a08027221 */ /* 0x002fe40000000000 */
[----:B------:R-:W-:Y:S01]  /*4a0c0*/  STL [R1+0x7dc], R13 ;  /* 0x0007dc0d01007387 */ /* 0x000fe20000100800 */
[----:B------:R-:W-:Y:S02]  /*4a0d0*/  FADD R6, R29, -R13 ;  /* 0x8000000d1d067221 */ /* 0x000fe40000000000 */
[----:B------:R-:W2:Y:S01]  /*4a0e0*/  LDL.LU R29, [R1+0x4] ;  /* 0x00000400011d7983 */ /* 0x000ea20000300800 */
[----:B------:R-:W0:Y:S01]  /*4a0f0*/  SHFL.BFLY PT, R8, R4, 0x2, 0x1f ;  /* 0x0c401f0004087f89 */ /* 0x000e2200000e0000 */
[----:B------:R-:W-:-:S04]  /*4a100*/  FMUL R6, R6, 1.4426950216293334961 ;  /* 0x3fb8aa3b06067820 */ /* 0x000fc80000400000 */
[----:B------:R-:W1:Y:S02]  /*4a110*/  MUFU.EX2 R23, R6 ;  /* 0x0000000600177308 */ /* 0x000e640000000800 */
[----:B-1----:R-:W-:Y:S01]  /*4a120*/  STL [R1+0x750], R23 ;  /* 0x0007501701007387 */ /* 0x002fe20000100800 */
[----:B0-----:R-:W-:Y:S02]  /*4a130*/  FADD R4, R4, R8 ;  /* 0x0000000804047221 */ /* 0x001fe40000000000 */
[----:B------:R-:W-:Y:S01]  /*4a140*/  FADD R8, R25, -R13 ;  /* 0x8000000d19087221 */ /* 0x000fe20000000000 */
[----:B------:R-:W0:Y:S01]  /*4a150*/  SHFL.BFLY PT, R9, R5, 0x2, 0x1f ;  /* 0x0c401f0005097f89 */ /* 0x000e2200000e0000 */
[----:B---3--:R-:W-:-:S05]  /*4a160*/  FMNMX R12, R16, R12, !PT ;  /* 0x0000000c100c7209 */ /* 0x008fca0007800000 */
[----:B------:R1:W-:Y:S01]  /*4a170*/  STL [R1+0x7b8], R12 ;  /* 0x0007b80c01007387 */ /* 0x0003e20000100800 */
[----:B------:R-:W3:Y:S01]  /*4a180*/  LDL R13, [R1+0xc20] ;  /* 0x000c2000010d7983 */ /* 0x000ee20000100800 */
[----:B----4-:R-:W-:Y:S01]  /*4a190*/  FMNMX R15, R17, R11, !PT ;  /* 0x0000000b110f7209 */ /* 0x010fe20007800000 */
[----:B------:R-:W-:Y:S02]  /*4a1a0*/  FADD R11, R26, -R12 ;  /* 0x8000000c1a0b7221 */ /* 0x000fe40000000000 */
[----:B0-----:R-:W-:Y:S02]  /*4a1b0*/  FADD R5, R5, R9 ;  /* 0x0000000905057221 */ /* 0x001fe40000000000 */
[----:B------:R-:W-:Y:S01]  /*4a1c0*/  FMUL R6, R8, 1.4426950216293334961 ;  /* 0x3fb8aa3b08067820 */ /* 0x000fe20000400000 */
[----:B------:R-:W0:Y:S01]  /*4a1d0*/  SHFL.BFLY PT, R9, R3, 0x1, 0x1f ;  /* 0x0c201f0003097f89 */ /* 0x000e2200000e0000 */
[----:B------:R-:W-:Y:S02]  /*4a1e0*/  FMUL R11, R11, 1.4426950216293334961 ;  /* 0x3fb8aa3b0b0b7820 */ /* 0x000fe40000400000 */
[----:B------:R-:W-:Y:S01]  /*4a1f0*/  FADD R7, R14, R22 ;  /* 0x000000160e077221 */ /* 0x000fe20000000000 */
[----:B------:R-:W4:Y:S01]  /*4a200*/  LDL.LU R16, [R1+0x80] ;  /* 0x0000800001107983 */ /* 0x000f220000300800 */
[----:B-1----:R-:W-:Y:S01]  /*4a210*/  FADD R12, R27, -R12 ;  /* 0x8000000c1b0c7221 */ /* 0x002fe20000000000 */
[----:B------:R1:W-:Y:S08]  /*4a220*/  MUFU.EX2 R25, R11 ;  /* 0x0000000b00197308 */ /* 0x0003f00000000800 */
[----:B------:R-:W5:Y:S01]  /*4a230*/  MUFU.EX2 R22, R6 ;  /* 0x0000000600167308 */ /* 0x000f620000000800 */
[----:B-1----:R-:W-:-:S07]  /*4a240*/  FMUL R11, R12, 1.4426950216293334961 ;  /* 0x3fb8aa3b0c0b7820 */ /* 0x002fce0000400000 */
[----:B------:R1:W2:Y:S01]  /*4a250*/  MUFU.EX2 R24, R11 ;  /* 0x0000000b00187308 */ /* 0x0002a20000000800 */
[----:B------:R-:W-:Y:S01]  /*4a260*/  FADD R12, R28, -R15 ;  /* 0x8000000f1c0c7221 */ /* 0x000fe20000000000 */
[----:B------:R2:W-:Y:S01]  /*4a270*/  STL [R1+0x7ac], R15 ;  /* 0x0007ac0f01007387 */ /* 0x0005e20000100800 */
[----:B-----5:R-:W-:Y:S02]  /*4a280*/  STL [R1+0x74c], R22 ;  /* 0x00074c1601007387 */ /* 0x020fe40000100800 */
[----:B------:R-:W5:Y:S02]  /*4a290*/  LDL.LU R14, [R1+0x118] ;  /* 0x00011800010e7983 */ /* 0x000f640000300800 */
[----:B------:R-:W-:Y:S02]  /*4a2a0*/  STL [R1+0x748], R25 ;  /* 0x0007481901007387 */ /* 0x000fe40000100800 */
[----:B0-----:R-:W-:Y:S02]  /*4a2b0*/  FADD R3, R3, R9 ;  /* 0x0000000903037221 */ /* 0x001fe40000000000 */
[----:B-1----:R-:W-:-:S02]  /*4a2c0*/  FMUL R11, R12, 1.4426950216293334961 ;  /* 0x3fb8aa3b0c0b7820 */ /* 0x002fc40000400000 */
[----:B--2---:R-:W-:Y:S01]  /*4a2d0*/  FADD R9, R29, -R15 ;  /* 0x8000000f1d097221 */ /* 0x004fe20000000000 */
[----:B------:R-:W2:Y:S01]  /*4a2e0*/  LDL.LU R12, [R1+0x11c] ;  /* 0x00011c00010c7983 */ /* 0x000ea20000300800 */
[----:B------:R0:W1:Y:S03]  /*4a2f0*/  MUFU.EX2 R15, R11 ;  /* 0x0000000b000f7308 */ /* 0x0000660000000800 */
[----:B------:R-:W-:Y:S01]  /*4a300*/  STL [R1+0x744], R24 ;  /* 0x0007441801007387 */ /* 0x000fe20000100800 */
[----:B------:R-:W2:Y:S02]  /*4a310*/  LDL R17, [R1+0xccc] ;  /* 0x000ccc0001117983 */ /* 0x000ea40000100800 */
[----:B------:R-:W2:Y:S01]  /*4a320*/  LDL R26, [R1+0xcc8] ;  /* 0x000cc800011a7983 */ /* 0x000ea20000100800 */
[----:B0-----:R-:W2:Y:S04]  /*4a330*/  LDL R11, [R1+0xc24] ;  /* 0x000c2400010b7983 */ /* 0x001ea80000100800 */
[----:B------:R-:W0:Y:S04]  /*4a340*/  SHFL.BFLY PT, R10, R7, 0x2, 0x1f ;  /* 0x0c401f00070a7f89 */ /* 0x000e2800000e0000 */
[----:B------:R-:W1:Y:S01]  /*4a350*/  SHFL.BFLY PT, R6, R5, 0x1, 0x1f ;  /* 0x0c201f0005067f89 */ /* 0x000e6200000e0000 */
[----:B0-----:R-:W-:Y:S01]  /*4a360*/  FADD R7, R7, R10 ;  /* 0x0000000a07077221 */ /* 0x001fe20000000000 */
[----:B---3--:R-:W-:-:S05]  /*4a370*/  FMNMX R13, R18, R13, !PT ;  /* 0x0000000d120d7209 */ /* 0x008fca0007800000 */
[----:B------:R-:W-:Y:S01]  /*4a380*/  STL [R1+0x794], R13 ;  /* 0x0007940d01007387 */ /* 0x000fe20000100800 */
[----:B------:R-:W3:Y:S03]  /*4a390*/  LDL R27, [R1+0xcc4] ;  /* 0x000cc400011b7983 */ /* 0x000ee60000100800 */
[----:B------:R-:W0:Y:S01]  /*4a3a0*/  SHFL.BFLY PT, R10, R4, 0x1, 0x1f ;  /* 0x0c201f00040a7f89 */ /* 0x000e2200000e0000 */
[----:B------:R-:W3:Y:S02]  /*4a3b0*/  LDL R28, [R1+0xcc0] ;  /* 0x000cc000011c7983 */ /* 0x000ee40000100800 */
[----:B------:R-:W3:Y:S01]  /*4a3c0*/  LDL R29, [R1+0xcbc] ;  /* 0x000cbc00011d7983 */ /* 0x000ee20000100800 */
[----:B------:R-:W5:Y:S01]  /*4a3d0*/  SHFL.BFLY PT, R8, R7, 0x1, 0x1f ;  /* 0x0c201f0007087f89 */ /* 0x000f6200000e0000 */
[----:B------:R-:W-:Y:S02]  /*4a3e0*/  FMUL R9, R9, 1.4426950216293334961 ;  /* 0x3fb8aa3b09097820 */ /* 0x000fe40000400000 */
[----:B-1----:R-:W-:-:S02]  /*4a3f0*/  FADD R6, R5, R6 ;  /* 0x0000000605067221 */ /* 0x002fc40000000000 */
[--C-:B------:R-:W-:Y:S02]  /*4a400*/  FADD R0, R0, -R13.reuse ;  /* 0x8000000d00007221 */ /* 0x100fe40000000000 */
[----:B0-----:R-:W-:Y:S02]  /*4a410*/  FADD R4, R4, R10 ;  /* 0x0000000a04047221 */ /* 0x001fe40000000000 */
[----:B----4-:R-:W-:Y:S02]  /*4a420*/  FADD R10, R16, -R13 ;  /* 0x8000000d100a7221 */ /* 0x010fe40000000000 */
[----:B------:R-:W0:Y:S02]  /*4a430*/  MUFU.EX2 R16, R9 ;  /* 0x0000000900107308 */ /* 0x000e240000000800 */
[----:B------:R-:W-:-:S06]  /*4a440*/  FMUL R5, R10, 1.4426950216293334961 ;  /* 0x3fb8aa3b0a057820 */ /* 0x000fcc0000400000 */
[----:B------:R1:W4:Y:S01]  /*4a450*/  MUFU.EX2 R13, R5 ;  /* 0x00000005000d7308 */ /* 0x0003220000000800 */
[----:B------:R-:W-:Y:S01]  /*4a460*/  STL [R1+0x740], R15 ;  /* 0x0007400f01007387 */ /* 0x000fe20000100800 */
[----:B-----5:R-:W-:Y:S01]  /*4a470*/  FADD R7, R7, R8 ;  /* 0x0000000807077221 */ /* 0x020fe20000000000 */
[----:B--2---:R-:W-:Y:S01]  /*4a480*/  FMNMX R10, R19, R11, !PT ;  /* 0x0000000b130a7209 */ /* 0x004fe20007800000 */
[----:B-1----:R-:W-:Y:S01]  /*4a490*/  FADD R5, R23, R22 ;  /* 0x0000001617057221 */ /* 0x002fe20000000000 */
[----:B0-----:R-:W-:Y:S01]  /*4a4a0*/  STL [R1+0x73c], R16 ;  /* 0x00073c1001007387 */ /* 0x001fe20000100800 */
[----:B------:R-:W2:Y:S02]  /*4a4b0*/  LDL.LU R22, [R1+0x1a10] ;  /* 0x001a100001167983 */ /* 0x000ea40000300800 */
[----:B------:R-:W2:Y:S02]  /*4a4c0*/  LDL.LU R23, [R1+0x1a0c] ;  /* 0x001a0c0001177983 */ /* 0x000ea40000300800 */
[----:B------:R-:W-:Y:S01]  /*4a4d0*/  FADD R11, R14, -R10 ;  /* 0x8000000a0e0b7221 */ /* 0x000fe20000000000 */
[----:B----4-:R-:W-:Y:S01]  /*4a4e0*/  STL [R1+0x738], R13 ;  /* 0x0007380d01007387 */ /* 0x010fe20000100800 */
[----:B------:R-:W-:-:S02]  /*4a4f0*/  FMUL R8, R0, 1.4426950216293334961 ;  /* 0x3fb8aa3b00087820 */ /* 0x000fc40000400000 */
[----:B------:R0:W-:Y:S02]  /*4a500*/  STL [R1+0x78c], R10 ;  /* 0x00078c0a01007387 */ /* 0x0001e40000100800 */
[----:B------:R-:W-:Y:S02]  /*4a510*/  FADD R0, R25, R24 ;  /* 0x0000001819007221 */ /* 0x000fe40000000000 */
[----:B------:R-:W-:Y:S01]  /*4a520*/  FMUL R11, R11, 1.4426950216293334961 ;  /* 0x3fb8aa3b0b0b7820 */ /* 0x000fe20000400000 */
[----:B------:R1:W4:Y:S01]  /*4a530*/  MUFU.EX2 R14, R8 ;  /* 0x00000008000e7308 */ /* 0x0003220000000800 */
[----:B------:R-:W5:Y:S01]  /*4a540*/  SHFL.BFLY PT, R9, R5, 0x2, 0x1f ;  /* 0x0c401f0005097f89 */ /* 0x000f6200000e0000 */
[----:B0-----:R-:W-:-:S03]  /*4a550*/  FADD R10, R12, -R10 ;  /* 0x8000000a0c0a7221 */ /* 0x001fc60000000000 */
[----:B------:R-:W2:Y:S04]  /*4a560*/  LDL.LU R24, [R1+0x1a08] ;  /* 0x001a080001187983 */ /* 0x000ea80000300800 */
[----:B-1----:R-:W0:Y:S01]  /*4a570*/  SHFL.BFLY PT, R8, R0, 0x2, 0x1f ;  /* 0x0c401f0000087f89 */ /* 0x002e2200000e0000 */
[----:B------:R-:W1:Y:S01]  /*4a580*/  MUFU.EX2 R11, R11 ;  /* 0x0000000b000b7308 */ /* 0x000e620000000800 */
[----:B------:R-:W-:-:S07]  /*4a590*/  FMUL R10, R10, 1.4426950216293334961 ;  /* 0x3fb8aa3b0a0a7820 */ /* 0x000fce0000400000 */
[----:B------:R-:W5:Y:S01]  /*4a5a0*/  MUFU.EX2 R12, R10 ;  /* 0x0000000a000c7308 */ /* 0x000f620000000800 */
[----:B------:R-:W2:Y:S01]  /*4a5b0*/  LDL.LU R25, [R1+0x1a04] ;  /* 0x001a040001197983 */ /* 0x000ea20000300800 */
[----:B----4-:R-:W-:Y:S03]  /*4a5c0*/  STL [R1+0x72c], R14 ;  /* 0x00072c0e01007387 */ /* 0x010fe60000100800 */
[----:B------:R4:W-:Y:S01]  /*4a5d0*/  @P0 STS [R17+0x40000], R2 ;  /* 0x0400000211000388 */ /* 0x0009e20000000800 */
[----:B------:R-:W-:Y:S03]  /*4a5e0*/  @P0 STS [R26+0x40000], R3 ;  /* 0x040000031a000388 */ /* 0x000fe60000000800 */
[----:B-1----:R-:W-:Y:S01]  /*4a5f0*/  STL [R1+0x734], R11 ;  /* 0x0007340b01007387 */ /* 0x002fe20000100800 */
[----:B-----5:R1:W-:Y:S02]  /*4a600*/  STL [R1+0x730], R12 ;  /* 0x0007300c01007387 */ /* 0x0203e40000100800 */
[----:B------:R-:W5:Y:S02]  /*4a610*/  LDL R18, [R1+0xcb8] ;  /* 0x000cb80001127983 */ /* 0x000f640000100800 */
[----:B----4-:R-:W-:Y:S01]  /*4a620*/  FADD R2, R5, R9 ;  /* 0x0000000905027221 */ /* 0x010fe20000000000 */
[----:B------:R-:W4:Y:S01]  /*4a630*/  LDL R17, [R1+0xcb0] ;  /* 0x000cb00001117983 */ /* 0x000f220000100800 */
[----:B------:R-:W-:-:S03]  /*4a640*/  FADD R5, R11, R12 ;  /* 0x0000000c0b057221 */ /* 0x000fc60000000000 */
[----:B-1----:R-:W2:Y:S04]  /*4a650*/  LDL R12, [R1+0xcac] ;  /* 0x000cac00010c7983 */ /* 0x002ea80000100800 */
[----:B---3--:R1:W-:Y:S04]  /*4a660*/  @P0 STS [R27+0x40000], R4 ;  /* 0x040000041b000388 */ /* 0x0083e80000000800 */
[----:B-1----:R-:W3:Y:S01]  /*4a670*/  LDL R27, [R1+0xcb4] ;  /* 0x000cb400011b7983 */ /* 0x002ee20000100800 */
[----:B0-----:R-:W-:Y:S02]  /*4a680*/  FADD R4, R0, R8 ;  /* 0x0000000800047221 */ /* 0x001fe40000000000 */
[----:B------:R-:W-:-:S02]  /*4a690*/  FADD R8, R15, R16 ;  /* 0x000000100f087221 */ /* 0x000fc40000000000 */
[----:B------:R-:W2:Y:S01]  /*4a6a0*/  LDL R16, [R1+0xca8] ;  /* 0x000ca80001107983 */ /* 0x000ea20000100800 */
[----:B------:R-:W2:Y:S02]  /*4a6b0*/  LDL.LU R15, [R1+0x550] ;  /* 0x00055000010f7983 */ /* 0x000ea40000300800 */
[----:B------:R-:W2:Y:S02]  /*4a6c0*/  LDL R26, [R1+0xbdc] ;  /* 0x000bdc00011a7983 */ /* 0x000ea40000100800 */
[----:B------:R0:W-:Y:S01]  /*4a6d0*/  @P0 STS [R28+0x40000], R6 ;  /* 0x040000061c000388 */ /* 0x0001e20000000800 */
[----:B------:R1:W-:Y:S04]  /*4a6e0*/  @P0 STS [R29+0x40000], R7 ;  /* 0x040000071d000388 */ /* 0x0003e80000000800 */
[----:B------:R-:W1:Y:S04]  /*4a6f0*/  SHFL.BFLY PT, R9, R8, 0x2, 0x1f ;  /* 0x0c401f0008097f89 */ /* 0x000e6800000e0000 */
[----:B------:R-:W1:Y:S04]  /*4a700*/  SHFL.BFLY PT, R0, R2, 0x1, 0x1f ;  /* 0x0c201f0002007f89 */ /* 0x000e6800000e0000 */
[----:B------:R-:W1:Y:S01]  /*4a710*/  SHFL.BFLY PT, R3, R5, 0x2, 0x1f ;  /* 0x0c401f0005037f89 */ /* 0x000e6200000e0000 */
[----:B0-----:R-:W-:-:S03]  /*4a720*/  FADD R6, R13, R14 ;  /* 0x0000000e0d067221 */ /* 0x001fc60000000000 */
[----:B------:R-:W2:Y:S04]  /*4a730*/  LDL.LU R14, [R1+0x554] ;  /* 0x00055400010e7983 */ /* 0x000ea80000300800 */
[----:B------:R-:W0:Y:S01]  /*4a740*/  SHFL.BFLY PT, R7, R6, 0x2, 0x1f ;  /* 0x0c401f0006077f89 */ /* 0x000e2200000e0000 */
[----:B------:R-:W2:Y:S02]  /*4a750*/  LDL R13, [R1+0xbd8] ;  /* 0x000bd800010d7983 */ /* 0x000ea40000100800 */
[----:B------:R-:W2:Y:S02]  /*4a760*/  LDL.LU R28, [R1+0x560] ;  /* 0x00056000011c7983 */ /* 0x000ea40000300800 */
[----:B-1----:R-:W2:Y:S02]  /*4a770*/  LDL R29, [R1+0xbd4] ;  /* 0x000bd400011d7983 */ /* 0x002ea40000100800 */
[----:B------:R-:W-:-:S02]  /*4a780*/  FADD R9, R8, R9 ;  /* 0x0000000908097221 */ /* 0x000fc40000000000 */
[----:B------:R-:W-:Y:S02]  /*4a790*/  FADD R0, R2, R0 ;  /* 0x0000000002007221 */ /* 0x000fe40000000000 */
[----:B------:R-:W-:Y:S01]  /*4a7a0*/  FADD R3, R5, R3 ;  /* 0x0000000305037221 */ /* 0x000fe20000000000 */
[----:B------:R-:W1:Y:S04]  /*4a7b0*/  SHFL.BFLY PT, R2, R4, 0x1, 0x1f ;  /* 0x0c201f0004027f89 */ /* 0x000e6800000e0000 */
[----:B------:R-:W1:Y:S04]  /*4a7c0*/  SHFL.BFLY PT, R5, R9, 0x1, 0x1f ;  /* 0x0c201f0009057f89 */ /* 0x000e6800000e0000 */
[----:B------:R-:W1:Y:S01]  /*4a7d0*/  SHFL.BFLY PT, R8, R3, 0x1, 0x1f ;  /* 0x0c201f0003087f89 */ /* 0x000e6200000e0000 */
[----:B0-----:R-:W-:-:S05]  /*4a7e0*/  FADD R7, R6, R7 ;  /* 0x0000000706077221 */ /* 0x001fca0000000000 */
[----:B------:R-:W0:Y:S01]  /*4a7f0*/  SHFL.BFLY PT, R6, R7, 0x1, 0x1f ;  /* 0x0c201f0007067f89 */ /* 0x000e2200000e0000 */
[----:B-1----:R-:W-:Y:S02]  /*4a800*/  FADD R2, R4, R2 ;  /* 0x0000000204027221 */ /* 0x002fe40000000000 */
[----:B------:R-:W-:Y:S02]  /*4a810*/  FADD R5, R9, R5 ;  /* 0x0000000509057221 */ /* 0x000fe40000000000 */
[----:B------:R-:W-:Y:S01]  /*4a820*/  FADD R3, R3, R8 ;  /* 0x0000000803037221 */ /* 0x000fe20000000000 */
[----:B------:R-:W2:Y:S01]  /*4a830*/  LDL.LU R9, [R1+0xc28] ;  /* 0x000c280001097983 */ /* 0x000ea20000300800 */
[----:B------:R-:W2:Y:S03]  /*4a840*/  LDL.LU R8, [R1+0x840] ;  /* 0x0008400001087983 */ /* 0x000ea60000300800 */
[----:B-----5:R-:W-:Y:S01]  /*4a850*/  @P0 STS [R18+0x40000], R0 ;  /* 0x0400000012000388 */ /* 0x020fe20000000800 */
[----:B0-----:R-:W-:-:S03]  /*4a860*/  FADD R6, R7, R6 ;  /* 0x0000000607067221 */ /* 0x001fc60000000000 */
[----:B------:R-:W5:Y:S04]  /*4a870*/  LDL.LU R7, [R1+0x844] ;  /* 0x0008440001077983 */ /* 0x000f680000300800 */
[----:B---3--:R0:W-:Y:S01]  /*4a880*/  @P0 STS [R27+0x40000], R2 ;  /* 0x040000021b000388 */ /* 0x0081e20000000800 */
[----:B----4-:R1:W-:Y:S02]  /*4a890*/  @P0 STS [R17+0x40000], R5 ;  /* 0x0400000511000388 */ /* 0x0103e40000000800 */
[----:B--2---:R-:W-:Y:S01]  /*4a8a0*/  @P0 STS [R12+0x40000], R6 ;  /* 0x040000060c000388 */ /* 0x004fe20000000800 */
[----:B------:R-:W-:Y:S01]  /*4a8b0*/  @P0 STS [R16+0x40000], R3 ;  /* 0x0400000310000388 */ /* 0x000fe20000000800 */
[----:B------:R-:W-:Y:S06]  /*4a8c0*/  BAR.SYNC.DEFER_BLOCKING 0x0 ;  /* 0x0000000000007b1d */ /* 0x000fec0000010000 */
[----:B0-----:R-:W1:Y:S02]  /*4a8d0*/  S2R R27, SR_TID.X ;  /* 0x00000000001b7919 */ /* 0x001e640000002100 */
[----:B-1----:R-:W-:-:S05]  /*4a8e0*/  LOP3.LUT R17, R27, 0xff, RZ, 0xc0, !PT ;  /* 0x000000ff1b117812 */ /* 0x002fca00078ec0ff */
[----:B------:R-:W0:Y:S04]  /*4a8f0*/  LDS R0, [R17.X4+0x40000] ;  /* 0x0400000011007984 */ /* 0x000e280000004800 */
[----:B------:R-:W1:Y:S04]  /*4a900*/  LDS R2, [R17.X4+0x40400] ;  /* 0x0404000011027984 */ /* 0x000e680000004800 */
[----:B0-----:R-:W0:Y:S04]  /*4a910*/  SHFL.BFLY PT, R3, R0, 0x1, 0x1f ;  /* 0x0c201f0000037f89 */ /* 0x001e2800000e0000 */
[----:B-1----:R-:W1:Y:S01]  /*4a920*/  SHFL.BFLY PT, R4, R2, 0x1, 0x1f ;  /* 0x0c201f0002047f89 */ /* 0x002e6200000e0000 */
[----:B------:R-:W-:Y:S01]  /*4a930*/  LOP3.LUT R27, R27, 0x1c, RZ, 0xc0, !PT ;  /* 0x0000001c1b1b7812 */ /* 0x000fe200078ec0ff */
[----:B0-----:R-:W-:-:S02]  /*4a940*/  FADD R3, R0, R3 ;  /* 0x0000000300037221 */ /* 0x001fc40000000000 */
[----:B-1----:R-:W-:-:S03]  /*4a950*/  FADD R2, R2, R4 ;  /* 0x0000000402027221 */ /* 0x002fc60000000000 */
[----:B------:R-:W-:Y:S02]  /*4a960*/  @!P6 STS [R17.X4+0x40000], R3 ;  /* 0x040000031100e388 */ /* 0x000fe40000004800 */
[----:B------:R0:W-:Y:S02]  /*4a970*/  @!P6 STS [R17.X4+0x40400], R2 ;  /* 0x040400021100e388 */ /* 0x0001e40000004800 */
[----:B------:R-:W-:Y:S01]  /*4a980*/  BAR.SYNC.DEFER_BLOCKING 0x0 ;  /* 0x0000000000007b1d */ /* 0x000fe20000010000 */
[----:B------:R-:W-:Y:S01]  /*4a990*/  LEA.HI R27, R27, 0x8, RZ, 0x1e ;  /* 0x000000081b1b7811 */ /* 0x000fe200078ff0ff */
[----:B0-----:R-:W-:-:S04]  /*4a9a0*/  FADD R2, -R26, R15 ;  /* 0x0000000f1a027221 */ /* 0x001fc80000000100 */
[----:B------:R-:W4:Y:S04]  /*4a9b0*/  LDL.LU R26, [R1+0x564] ;  /* 0x00056400011a7983 */ /* 0x000f280000300800 */
[----:B------:R0:W-:Y:S04]  /*4a9c0*/  LDS R3, [R27.X8+0x40000] ;  /* 0x040000001b037984 */ /* 0x0001e80000008800 */
[----:B0-----:R-:W4:Y:S01]  /*4a9d0*/  LDL R27, [R1+0xbd0] ;  /* 0x000bd000011b7983 */ /* 0x001f220000100800 */
[----:B------:R-:W3:Y:S03]  /*4a9e0*/  LDL.LU R6, [R1+0x880] ;  /* 0x0008800001067983 */ /* 0x000ee60000300800 */
[----:B------:R-:W0:Y:S02]  /*4a9f0*/  S2R R16, SR_TID.X ;  /* 0x0000000000107919 */ /* 0x000e240000002100 */
[----:B0-----:R-:W-:-:S04]  /*4aa00*/  LOP3.LUT R16, R16, 0x1c, RZ, 0xc0, !PT ;  /* 0x0000001c10107812 */ /* 0x001fc800078ec0ff */
[----:B------:R-:W-:-:S05]  /*4aa10*/  SHF.L.U32 R16, R16, 0x1, RZ ;  /* 0x0000000110107819 */ /* 0x000fca00000006ff */
[----:B------:R-:W0:Y:S01]  /*4aa20*/  LDS R0, [R16+0x40000] ;  /* 0x0400000010007984 */ /* 0x000e220000000800 */
[----:B------:R-:W-:-:S04]  /*4aa30*/  FMUL R2, R2, 1.4426950216293334961 ;  /* 0x3fb8aa3b02027820 */ /* 0x000fc80000400000 */
[----:B------:R1:W4:Y:S02]  /*4aa40*/  MUFU.EX2 R4, R2 ;  /* 0x0000000200047308 */ /* 0x0003240000000800 */
[----:B-1----:R-:W-:-:S04]  /*4aa50*/  FADD R2, -R13, R14 ;  /* 0x0000000e0d027221 */ /* 0x002fc80000000100 */
[----:B------:R-:W-:Y:S02]  /*4aa60*/  FMUL R2, R2, 1.4426950216293334961 ;  /* 0x3fb8aa3b02027820 */ /* 0x000fe40000400000 */
[C---:B----4-:R-:W-:Y:S02]  /*4aa70*/  FMUL R8, R4.reuse, R8 ;  /* 0x0000000804087220 */ /* 0x050fe40000400000 */
[----:B------:R5:W1:Y:S02]  /*4aa80*/  MUFU.EX2 R5, R2 ;  /* 0x0000000200057308 */ /* 0x000a640000000800 */
[C---:B-----5:R-:W-:Y:S02]  /*4aa90*/  FMUL R2, R4.reuse, R7 ;  /* 0x0000000704027220 */ /* 0x060fe40000400000 */
[----:B0-----:R-:W-:-:S05]  /*4aaa0*/  FFMA R9, R4, R9, R0 ;  /* 0x0000000904097223 */ /* 0x001fca0000000000 */
[----:B------:R0:W-:Y:S01]  /*4aab0*/  STL [R1+0xc28], R9 ;  /* 0x000c280901007387 */ /* 0x0001e20000100800 */
[----:B------:R-:W4:Y:S02]  /*4aac0*/  LDL.LU R19, [R1+0x884] ;  /* 0x0008840001137983 */ /* 0x000f240000300800 */
[----:B------:R5:W-:Y:S02]  /*4aad0*/  STL [R1+0x50], R8 ;  /* 0x0000500801007387 */ /* 0x000be40000100800 */
[----:B------:R-:W-:Y:S01]  /*4aae0*/  STL [R1+0x54], R2 ;  /* 0x0000540201007387 */ /* 0x000fe20000100800 */
[----:B------:R-:W4:Y:S01]  /*4aaf0*/  LDL.LU R18, [R1+0x870] ;  /* 0x0008700001127983 */ /* 0x000f220000300800 */
[----:B------:R-:W4:Y:S02]  /*4ab00*/  LDL.LU R17, [R1+0x874] ;  /* 0x0008740001117983 */ /* 0x000f240000300800 */
[----:B------:R-:W4:Y:S02]  /*4ab10*/  LDL.LU R16, [R1+0x860] ;  /* 0x0008600001107983 */ /* 0x000f240000300800 */
[----:B------:R-:W4:Y:S01]  /*4ab20*/  LDL.LU R15, [R1+0x864] ;  /* 0x00086400010f7983 */ /* 0x000f220000300800 */
[----:B------:R-:W4:Y:S01]  /*4ab30*/  LDL.LU R14, [R1+0x850] ;  /* 0x00085000010e7983 */ /* 0x000f220000300800 */
[----:B------:R-:W4:Y:S02]  /*4ab40*/  LDL.LU R13, [R1+0x854] ;  /* 0x00085400010d7983 */ /* 0x000f240000300800 */
[----:B------:R-:W4:Y:S02]  /*4ab50*/  LDL.LU R12, [R1+0x680] ;  /* 0x00068000010c7983 */ /* 0x000f240000300800 */
[----:B------:R-:W4:Y:S01]  /*4ab60*/  LDL.LU R11, [R1+0x684] ;  /* 0x00068400010b7983 */ /* 0x000f220000300800 */
[----:B------:R-:W4:Y:S01]  /*4ab70*/  LDL.LU R10, [R1+0x670] ;  /* 0x00067000010a7983 */ /* 0x000f220000300800 */
[----:B---3--:R-:W-:-:S05]  /*4ab80*/  FMUL R6, R4, R6 ;  /* 0x0000000604067220 */ /* 0x008fca0000400000 */
[----:B------:R3:W-:Y:S01]  /*4ab90*/  STL [R1+0x40], R6 ;  /* 0x0000400601007387 */ /* 0x0007e20000100800 */
[----:B0-----:R-:W2:Y:S02]  /*4aba0*/  LDL.LU R9, [R1+0x674] ;  /* 0x0006740001097983 */ /* 0x001ea40000300800 */
[----:B-----5:R-:W5:Y:S02]  /*4abb0*/  LDL.LU R8, [R1+0x7e0] ;  /* 0x0007e00001087983 */ /* 0x020f640000300800 */
[----:B------:R-:W5:Y:S01]  /*4abc0*/  LDL.LU R7, [R1+0x7e4] ;  /* 0x0007e40001077983 */ /* 0x000f620000300800 */
[----:B---3--:R-:W1:Y:S01]  /*4abd0*/  LDL.LU R6, [R1+0xc2c] ;  /* 0x000c2c0001067983 */ /* 0x008e620000300800 */
[----:B------:R-:W-:Y:S02]  /*4abe0*/  FADD R0, -R29, R28 ;  /* 0x0000001c1d007221 */ /* 0x000fe40000000100 */
[----:B------:R-:W0:Y:S02]  /*4abf0*/  S2R R29, SR_TID.X ;  /* 0x00000000001d7919 */ /* 0x000e240000002100 */
[----:B------:R-:W3:Y:S01]  /*4ac00*/  LDL.LU R28, [R1+0x570] ;  /* 0x00057000011c7983 */ /* 0x000ee20000300800 */
[----:B0-----:R-:W-:-:S04]  /*4ac10*/  LOP3.LUT R29, R29, 0x1c, RZ, 0xc0, !PT ;  /* 0x0000001c1d1d7812 */ /* 0x001fc800078ec0ff */
[----:B------:R-:W-:-:S05]  /*4ac20*/  LEA.HI R29, R29, 0x10, RZ, 0x1e ;  /* 0x000000101d1d7811 */ /* 0x000fca00078ff0ff */
[----:B------:R0:W1:Y:S04]  /*4ac30*/  LDS R2, [R29.X8+0x40000] ;  /* 0x040000001d027984 */ /* 0x0000680000008800 */
[----:B0-----:R-:W3:Y:S01]  /*4ac40*/  LDL R29, [R1+0xbcc] ;  /* 0x000bcc00011d7983 */ /* 0x001ee20000100800 */
[C---:B----4-:R-:W-:Y:S02]  /*4ac50*/  FMUL R19, R4.reuse, R19 ;  /* 0x0000001304137220 */ /* 0x050fe40000400000 */
[----:B------:R-:W-:-:S03]  /*4ac60*/  FMUL R18, R4, R18 ;  /* 0x0000001204127220 */ /* 0x000fc60000400000 */
[----:B------:R0:W-:Y:S02]  /*4ac70*/  STL [R1+0x44], R19 ;  /* 0x0000441301007387 */ /* 0x0001e40000100800 */
[----:B------:R4:W-:Y:S02]  /*4ac80*/  STL [R1+0x30], R18 ;  /* 0x0000301201007387 */ /* 0x0009e40000100800 */
[C---:B0-----:R-:W-:Y:S02]  /*4ac90*/  FMUL R19, R4.reuse, R17 ;  /* 0x0000001104137220 */ /* 0x041fe40000400000 */
[C---:B----4-:R-:W-:Y:S02]  /*4aca0*/  FMUL R18, R4.reuse, R16 ;  /* 0x0000001004127220 */ /* 0x050fe40000400000 */
[C---:B------:R-:W-:Y:S02]  /*4acb0*/  FMUL R17, R4.reuse, R15 ;  /* 0x0000000f04117220 */ /* 0x040fe40000400000 */
[----:B------:R-:W-:-:S02]  /*4acc0*/  FMUL R16, R4, R14 ;  /* 0x0000000e04107220 */ /* 0x000fc40000400000 */
[C---:B------:R-:W-:Y:S01]  /*4acd0*/  FMUL R15, R4.reuse, R13 ;  /* 0x0000000d040f7220 */ /* 0x040fe20000400000 */
[----:B------:R-:W-:Y:S01]  /*4ace0*/  STL [R1+0x34], R19 ;  /* 0x0000341301007387 */ /* 0x000fe20000100800 */
[----:B------:R-:W-:Y:S02]  /*4acf0*/  STL [R1+0x20], R18 ;  /* 0x0000201201007387 */ /* 0x000fe40000100800 */
[C---:B------:R-:W-:Y:S02]  /*4ad00*/  FMUL R14, R4.reuse, R12 ;  /* 0x0000000c040e7220 */ /* 0x040fe40000400000 */
[----:B------:R-:W-:Y:S01]  /*4ad10*/  STL [R1+0x24], R17 ;  /* 0x0000241101007387 */ /* 0x000fe20000100800 */
[----:B------:R-:W-:Y:S01]  /*4ad20*/  STL [R1], R16 ;  /* 0x0000001001007387 */ /* 0x000fe20000100800 */
[----:B------:R-:W-:Y:S02]  /*4ad30*/  STL [R1+0x4], R15 ;  /* 0x0000040f01007387 */ /* 0x000fe40000100800 */
[----:B------:R-:W4:Y:S02]  /*4ad40*/  LDL.LU R12, [R1+0x848] ;  /* 0x00084800010c7983 */ /* 0x000f240000300800 */
[C---:B------:R-:W-:Y:S01]  /*4ad50*/  FMUL R13, R4.reuse, R11 ;  /* 0x0000000b040d7220 */ /* 0x040fe20000400000 */
[----:B------:R-:W-:Y:S01]  /*4ad60*/  STL [R1+0x680], R14 ;  /* 0x0006800e01007387 */ /* 0x000fe20000100800 */
[----:B------:R-:W3:Y:S02]  /*4ad70*/  LDL.LU R11, [R1+0x84c] ;  /* 0x00084c00010b7983 */ /* 0x000ee40000300800 */
[C---:B------:R-:W-:Y:S01]  /*4ad80*/  FMUL R10, R4.reuse, R10 ;  /* 0x0000000a040a7220 */ /* 0x040fe20000400000 */
[----:B------:R-:W-:Y:S04]  /*4ad90*/  STL [R1+0x684], R13 ;  /* 0x0006840d01007387 */ /* 0x000fe80000100800 */
[----:B------:R0:W-:Y:S02]  /*4ada0*/  STL [R1+0x670], R10 ;  /* 0x0006700a01007387 */ /* 0x0001e40000100800 */
[----:B--2---:R-:W-:-:S02]  /*4adb0*/  FMUL R9, R4, R9 ;  /* 0x0000000904097220 */ /* 0x004fc40000400000 */
[C---:B-----5:R-:W-:Y:S02]  /*4adc0*/  FMUL R8, R4.reuse, R8 ;  /* 0x0000000804087220 */ /* 0x060fe40000400000 */
[----:B------:R-:W-:Y:S01]  /*4add0*/  FMUL R4, R4, R7 ;  /* 0x0000000704047220 */ /* 0x000fe20000400000 */
[----:B------:R-:W-:Y:S02]  /*4ade0*/  STL [R1+0x674], R9 ;  /* 0x0006740901007387 */ /* 0x000fe40000100800 */
[----:B------:R-:W-:Y:S02]  /*4adf0*/  STL [R1+0x120], R8 ;  /* 0x0001200801007387 */ /* 0x000fe40000100800 */
[----:B------:R-:W-:Y:S01]  /*4ae00*/  STL [R1+0x124], R4 ;  /* 0x0001240401007387 */ /* 0x000fe20000100800 */
[----:B0-----:R-:W2:Y:S01]  /*4ae10*/  LDL.LU R10, [R1+0x888] ;  /* 0x00088800010a7983 */ /* 0x001ea20000300800 */
[----:B-1----:R-:W-:-:S05]  /*4ae20*/  FFMA R6, R5, R6, R3 ;  /* 0x0000000605067223 */ /* 0x002fca0000000003 */
[----:B------:R0:W-:Y:S04]  /*4ae30*/  STL [R1+0xc2c], R6 ;  /* 0x000c2c0601007387 */ /* 0x0001e80000100800 */
[----:B0-----:R-:W5:Y:S01]  /*4ae40*/  LDL.LU R6, [R1+0x88c] ;  /* 0x00088c0001067983 */ /* 0x001f620000300800 */
[----:B------:R-:W5:Y:S02]  /*4ae50*/  LDL.LU R17, [R1+0x878] ;  /* 0x0008780001117983 */ /* 0x000f640000300800 */
[----:B------:R-:W5:Y:S02]  /*4ae60*/  LDL.LU R9, [R1+0x87c] ;  /* 0x00087c0001097983 */ /* 0x000f640000300800 */
[----:B------:R-:W5:Y:S01]  /*4ae70*/  LDL.LU R8, [R1+0x868] ;  /* 0x0008680001087983 */ /* 0x000f620000300800 */
[----:B------:R-:W5:Y:S01]  /*4ae80*/  LDL.LU R7, [R1+0x86c] ;  /* 0x00086c0001077983 */ /* 0x000f620000300800 */
[----:B------:R-:W5:Y:S02]  /*4ae90*/  LDL.LU R16, [R1+0x858] ;  /* 0x0008580001107983 */ /* 0x000f640000300800 */
[----:B----4-:R-:W-:-:S02]  /*4aea0*/  FMUL R12, R5, R12 ;  /* 0x0000000c050c7220 */ /* 0x010fc40000400000 */
[----:B---3--:R-:W-:-:S03]  /*4aeb0*/  FMUL R3, R5, R11 ;  /* 0x0000000b05037220 */ /* 0x008fc60000400000 */
[----:B------:R0:W-:Y:S02]  /*4aec0*/  STL [R1+0x58], R12 ;  /* 0x0000580c01007387 */ /* 0x0001e40000100800 */
[----:B------:R-:W-:Y:S02]  /*4aed0*/  STL [R1+0x5c], R3 ;  /* 0x00005c0301007387 */ /* 0x000fe40000100800 */
[----:B------:R-:W3:Y:S02]  /*4aee0*/  LDL.LU R15, [R1+0x85c] ;  /* 0x00085c00010f7983 */ /* 0x000ee40000300800 */
[----:B------:R-:W4:Y:S01]  /*4aef0*/  LDL.LU R14, [R1+0x688] ;  /* 0x00068800010e7983 */ /* 0x000f220000300800 */
[----:B------:R-:W4:Y:S04]  /*4af00*/  LDL.LU R13, [R1+0x68c] ;  /* 0x00068c00010d7983 */ /* 0x000f280000300800 */
[----:B0-----:R-:W4:Y:S01]  /*4af10*/  LDL.LU R12, [R1+0x678] ;  /* 0x00067800010c7983 */ /* 0x001f220000300800 */
[----:B------:R-:W4:Y:S02]  /*4af20*/  LDL.LU R11, [R1+0x67c] ;  /* 0x00067c00010b7983 */ /* 0x000f240000300800 */
[----:B--2---:R-:W-:-:S05]  /*4af30*/  FMUL R10, R5, R10 ;  /* 0x0000000a050a7220 */ /* 0x004fca0000400000 */
[----:B------:R0:W-:Y:S04]  /*4af40*/  STL [R1+0x48], R10 ;  /* 0x0000480a01007387 */ /* 0x0001e80000100800 */
[----:B0-----:R-:W2:Y:S01]  /*4af50*/  LDL.LU R10, [R1+0x7e8] ;  /* 0x0007e800010a7983 */ /* 0x001ea20000300800 */
[----:B-----5:R-:W-:-:S03]  /*4af60*/  FMUL R18, R5, R6 ;  /* 0x0000000605127220 */ /* 0x020fc60000400000 */
[----:B------:R-:W5:Y:S01]  /*4af70*/  LDL.LU R6, [R1+0x7ec] ;  /* 0x0007ec0001067983 */ /* 0x000f620000300800 */
[----:B------:R-:W-:-:S03]  /*4af80*/  FADD R4, -R27, R26 ;  /* 0x0000001a1b047221 */ /* 0x000fc60000000100 */
[----:B------:R-:W0:Y:S04]  /*4af90*/  S2R R27, SR_TID.X ;  /* 0x00000000001b7919 */ /* 0x000e280000002100 */
[----:B------:R1:W-:Y:S02]  /*4afa0*/  STL [R1+0x4c], R18 ;  /* 0x00004c1201007387 */ /* 0x0003e40000100800 */
[C---:B-1----:R-:W-:Y:S02]  /*4afb0*/  FMUL R18, R5.reuse, R17 ;  /* 0x0000001105127220 */ /* 0x042fe40000400000 */
[C---:B------:R-:W-:Y:S02]  /*4afc0*/  FMUL R17, R5.reuse, R9 ;  /* 0x0000000905117220 */ /* 0x040fe40000400000 */
[----:B------:R-:W5:Y:S01]  /*4afd0*/  LDL.LU R9, [R1+0xc30] ;  /* 0x000c300001097983 */ /* 0x000f620000300800 */
[----:B------:R1:W-:Y:S02]  /*4afe0*/  STL [R1+0x38], R18 ;  /* 0x0000381201007387 */ /* 0x0003e40000100800 */
[----:B------:R0:W-:Y:S02]  /*4aff0*/  STL [R1+0x3c], R17 ;  /* 0x00003c1101007387 */ /* 0x0001e40000100800 */
[----:B-1----:R-:W-:-:S02]  /*4b000*/  FMUL R18, R5, R8 ;  /* 0x0000000805127220 */ /* 0x002fc40000400000 */
[C---:B0-----:R-:W-:Y:S01]  /*4b010*/  FMUL R17, R5.reuse, R7 ;  /* 0x0000000705117220 */ /* 0x041fe20000400000 */
[----:B------:R-:W5:Y:S02]  /*4b020*/  LDL.LU R8, [R1+0x8a0] ;  /* 0x0008a00001087983 */ /* 0x000f640000300800 */
[----:B------:R-:W-:Y:S02]  /*4b030*/  STL [R1+0x28], R18 ;  /* 0x0000281201007387 */ /* 0x000fe40000100800 */
[----:B------:R-:W5:Y:S02]  /*4b040*/  LDL.LU R7, [R1+0x8a4] ;  /* 0x0008a40001077983 */ /* 0x000f640000300800 */
[----:B------:R-:W-:Y:S01]  /*4b050*/  FMUL R16, R5, R16 ;  /* 0x0000001005107220 */ /* 0x000fe20000400000 */
[----:B------:R-:W-:Y:S01]  /*4b060*/  LOP3.LUT R27, R27, 0x1c, RZ, 0xc0, !PT ;  /* 0x0000001c1b1b7812 */ /* 0x000fe200078ec0ff */
[----:B------:R-:W-:Y:S03]  /*4b070*/  STL [R1+0x2c], R17 ;  /* 0x00002c1101007387 */ /* 0x000fe60000100800 */
[----:B------:R-:W-:Y:S01]  /*4b080*/  STL [R1+0x8], R16 ;  /* 0x0000081001007387 */ /* 0x000fe20000100800 */
[----:B------:R-:W-:-:S05]  /*4b090*/  LEA.HI R27, R27, 0x18, RZ, 0x1e ;  /* 0x000000181b1b7811 */ /* 0x000fca00078ff0ff */
[----:B------:R0:W1:Y:S01]  /*4b0a0*/  LDS R3, [R27.X8+0x40000] ;  /* 0x040000001b037984 */ /* 0x0000620000008800 */
[C---:B---3--:R-:W-:Y:S02]  /*4b0b0*/  FMUL R15, R5.reuse, R15 ;  /* 0x0000000f050f7220 */ /* 0x048fe40000400000 */
[C---:B----4-:R-:W-:Y:S02]  /*4b0c0*/  FMUL R14, R5.reuse, R14 ;  /* 0x0000000e050e7220 */ /* 0x050fe40000400000 */
[C---:B------:R-:W-:Y:S01]  /*4b0d0*/  FMUL R13, R5.reuse, R13 ;  /* 0x0000000d050d7220 */ /* 0x040fe20000400000 */
[----:B------:R-:W-:Y:S02]  /*4b0e0*/  STL [R1+0xc], R15 ;  /* 0x00000c0f01007387 */ /* 0x000fe40000100800 */
[----:B------:R-:W-:Y:S02]  /*4b0f0*/  STL [R1+0x688], R14 ;  /* 0x0006880e01007387 */ /* 0x000fe40000100800 */
[----:B------:R-:W-:-:S02]  /*4b100*/  FMUL R12, R5, R12 ;  /* 0x0000000c050c7220 */ /* 0x000fc40000400000 */
[C---:B------:R-:W-:Y:S01]  /*4b110*/  FMUL R11, R5.reuse, R11 ;  /* 0x0000000b050b7220 */ /* 0x040fe20000400000 */
[----:B------:R-:W-:Y:S01]  /*4b120*/  STL [R1+0x68c], R13 ;  /* 0x00068c0d01007387 */ /* 0x000fe20000100800 */
[----:B------:R-:W3:Y:S02]  /*4b130*/  LDL.LU R26, [R1+0x574] ;  /* 0x00057400011a7983 */ /* 0x000ee40000300800 */
[----:B------:R-:W-:Y:S02]  /*4b140*/  STL [R1+0x678], R12 ;  /* 0x0006780c01007387 */ /* 0x000fe40000100800 */
[----:B0-----:R-:W3:Y:S01]  /*4b150*/  LDL R27, [R1+0xbc8] ;  /* 0x000bc800011b7983 */ /* 0x001ee20000100800 */
[----:B------:R2:W-:Y:S02]  /*4b160*/  STL [R1+0x67c], R11 ;  /* 0x00067c0b01007387 */ /* 0x0005e40000100800 */
[C---:B--2---:R-:W-:Y:S02]  /*4b170*/  FMUL R11, R5.reuse, R10 ;  /* 0x0000000a050b7220 */ /* 0x044fe40000400000 */
[----:B-----5:R-:W-:-:S02]  /*4b180*/  FMUL R10, R5, R6 ;  /* 0x00000006050a7220 */ /* 0x020fc40000400000 */
[----:B------:R-:W2:Y:S01]  /*4b190*/  LDL.LU R6, [R1+0x900] ;  /* 0x0009000001067983 */ /* 0x000ea20000300800 */
[----:B------:R-:W-:-:S06]  /*4b1a0*/  FMUL R0, R0, 1.4426950216293334961 ;  /* 0x3fb8aa3b00007820 */ /* 0x000fcc0000400000 */
[----:B------:R-:W0:Y:S01]  /*4b1b0*/  MUFU.EX2 R0, R0 ;  /* 0x0000000000007308 */ /* 0x000e220000000800 */
[----:B------:R-:W-:Y:S01]  /*4b1c0*/  FMUL R5, R4, 1.4426950216293334961 ;  /* 0x3fb8aa3b04057820 */ /* 0x000fe20000400000 */
[----:B------:R4:W-:Y:S01]  /*4b1d0*/  STL [R1+0x128], R11 ;  /* 0x0001280b01007387 */ /* 0x0009e20000100800 */
[----:B------:R5:W-:Y:S02]  /*4b1e0*/  STL [R1+0x12c], R10 ;  /* 0x00012c0a01007387 */ /* 0x000be40000100800 */
[----:B0-----:R-:W-:-:S03]  /*4b1f0*/  FFMA R9, R0, R9, R2 ;  /* 0x0000000900097223 */ /* 0x001fc60000000002 */
[----:B------:R0:W1:Y:S01]  /*4b200*/  MUFU.EX2 R2, R5 ;  /* 0x0000000500027308 */ /* 0x0000620000000800 */
[C---:B------:R-:W-:Y:S01]  /*4b210*/  FMUL R8, R0.reuse, R8 ;  /* 0x0000000800087220 */ /* 0x040fe20000400000 */
[----:B------:R1:W-:Y:S01]  /*4b220*/  STL [R1+0xc30], R9 ;  /* 0x000c300901007387 */ /* 0x0003e20000100800 */
[----:B------:R-:W3:Y:S02]  /*4b230*/  LDL.LU R19, [R1+0x904] ;  /* 0x0009040001137983 */ /* 0x000ee40000300800 */
[C---:B0-----:R-:W-:Y:S01]  /*4b240*/  FMUL R5, R0.reuse, R7 ;  /* 0x0000000700057220 */ /* 0x041fe20000400000 */
[----:B------:R0:W-:Y:S04]  /*4b250*/  STL [R1+0x110], R8 ;  /* 0x0001100801007387 */ /* 0x0001e80000100800 */
[----:B------:R-:W-:Y:S01]  /*4b260*/  STL [R1+0x114], R5 ;  /* 0x0001140501007387 */ /* 0x000fe20000100800 */
[----:B------:R-:W3:Y:S02]  /*4b270*/  LDL.LU R18, [R1+0x8f0] ;  /* 0x0008f00001127983 */ /* 0x000ee40000300800 */
[----:B------:R-:W3:Y:S02]  /*4b280*/  LDL.LU R17, [R1+0x8f4] ;  /* 0x0008f40001117983 */ /* 0x000ee40000300800 */
[----:B------:R-:W3:Y:S01]  /*4b290*/  LDL.LU R16, [R1+0x8e0] ;  /* 0x0008e00001107983 */ /* 0x000ee20000300800 */
[----:B------:R-:W3:Y:S01]  /*4b2a0*/  LDL.LU R15, [R1+0x8e4] ;  /* 0x0008e400010f7983 */ /* 0x000ee20000300800 */
[----:B------:R-:W3:Y:S02]  /*4b2b0*/  LDL.LU R14, [R1+0x8d0] ;  /* 0x0008d000010e7983 */ /* 0x000ee40000300800 */
[----:B------:R-:W3:Y:S02]  /*4b2c0*/  LDL.LU R13, [R1+0x8d4] ;  /* 0x0008d400010d7983 */ /* 0x000ee40000300800 */
[----:B----4-:R-:W4:Y:S01]  /*4b2d0*/  LDL.LU R11, [R1+0x8c0] ;  /* 0x0008c000010b7983 */ /* 0x010f220000300800 */
[----:B-----5:R-:W4:Y:S01]  /*4b2e0*/  LDL.LU R10, [R1+0x8c4] ;  /* 0x0008c400010a7983 */ /* 0x020f220000300800 */
[----:B------:R-:W4:Y:S02]  /*4b2f0*/  LDL.LU R12, [R1+0x8b0] ;  /* 0x0008b000010c7983 */ /* 0x000f240000300800 */
[----:B--2---:R-:W-:-:S05]  /*4b300*/  FMUL R6, R0, R6 ;  /* 0x0000000600067220 */ /* 0x004fca0000400000 */
[----:B------:R2:W-:Y:S01]  /*4b310*/  STL [R1+0x100], R6 ;  /* 0x0001000601007387 */ /* 0x0005e20000100800 */
[----:B-1----:R-:W5:Y:S02]  /*4b320*/  LDL.LU R9, [R1+0x8b4] ;  /* 0x0008b40001097983 */ /* 0x002f640000300800 */
[----:B0-----:R-:W5:Y:S02]  /*4b330*/  LDL.LU R8, [R1+0x890] ;  /* 0x0008900001087983 */ /* 0x001f640000300800 */
[----:B------:R-:W5:Y:S01]  /*4b340*/  LDL.LU R7, [R1+0x894] ;  /* 0x0008940001077983 */ /* 0x000f620000300800 */
[----:B--2---:R-:W2:Y:S01]  /*4b350*/  LDL.LU R6, [R1+0xc34] ;  /* 0x000c340001067983 */ /* 0x004ea20000300800 */
[----:B------:R-:W-:Y:S02]  /*4b360*/  FADD R4, -R29, R28 ;  /* 0x0000001c1d047221 */ /* 0x000fe40000000100 */
[----:B------:R-:W0:Y:S02]  /*4b370*/  S2R R29, SR_TID.X ;  /* 0x00000000001d7919 */ /* 0x000e240000002100 */
[----:B------:R-:W2:Y:S02]  /*4b380*/  LDL.LU R28, [R1+0x580] ;  /* 0x00058000011c7983 */ /* 0x000ea40000300800 */
[C---:B---3--:R-:W-:Y:S01]  /*4b390*/  FMUL R19, R0.reuse, R19 ;  /* 0x0000001300137220 */ /* 0x048fe20000400000 */
[----:B0-----:R-:W-:Y:S01]  /*4b3a0*/  LOP3.LUT R29, R29, 0x1c, RZ, 0xc0, !PT ;  /* 0x0000001c1d1d7812 */ /* 0x001fe200078ec0ff */
[----:B------:R-:W-:-:S03]  /*4b3b0*/  FMUL R18, R0, R18 ;  /* 0x0000001200127220 */ /* 0x000fc60000400000 */
[----:B------:R-:W-:-:S05]  /*4b3c0*/  LEA.HI R29, R29, 0x20, RZ, 0x1e ;  /* 0x000000201d1d7811 */ /* 0x000fca00078ff0ff */
[----:B------:R0:W1:Y:S04]  /*4b3d0*/  LDS R5, [R29.X8+0x40000] ;  /* 0x040000001d057984 */ /* 0x0000680000008800 */
[----:B0-----:R-:W3:Y:S01]  /*4b3e0*/  LDL R29, [R1+0xbc4] ;  /* 0x000bc400011d7983 */ /* 0x001ee20000100800 */
[----:B------:R0:W-:Y:S02]  /*4b3f0*/  STL [R1+0x104], R19 ;  /* 0x0001041301007387 */ /* 0x0001e40000100800 */
[----:B------:R4:W-:Y:S02]  /*4b400*/  STL [R1+0xf0], R18 ;  /* 0x0000f01201007387 */ /* 0x0009e40000100800 */
[C---:B0-----:R-:W-:Y:S02]  /*4b410*/  FMUL R19, R0.reuse, R17 ;  /* 0x0000001100137220 */ /* 0x041fe40000400000 */
[----:B----4-:R-:W-:-:S02]  /*4b420*/  FMUL R18, R0, R16 ;  /* 0x0000001000127220 */ /* 0x010fc40000400000 */
[C---:B------:R-:W-:Y:S02]  /*4b430*/  FMUL R17, R0.reuse, R15 ;  /* 0x0000000f00117220 */ /* 0x040fe40000400000 */
[C---:B------:R-:W-:Y:S02]  /*4b440*/  FMUL R16, R0.reuse, R14 ;  /* 0x0000000e00107220 */ /* 0x040fe40000400000 */
[C---:B------:R-:W-:Y:S01]  /*4b450*/  FMUL R15, R0.reuse, R13 ;  /* 0x0000000d000f7220 */ /* 0x040fe20000400000 */
[----:B------:R-:W-:Y:S01]  /*4b460*/  STL [R1+0xf4], R19 ;  /* 0x0000f41301007387 */ /* 0x000fe20000100800 */
[----:B------:R-:W-:Y:S02]  /*4b470*/  STL [R1+0xe0], R18 ;  /* 0x0000e01201007387 */ /* 0x000fe40000100800 */
[C---:B------:R-:W-:Y:S02]  /*4b480*/  FMUL R14, R0.reuse, R11 ;  /* 0x0000000b000e7220 */ /* 0x040fe40000400000 */
[----:B------:R-:W-:Y:S01]  /*4b490*/  STL [R1+0xe4], R17 ;  /* 0x0000e41101007387 */ /* 0x000fe20000100800 */
[----:B------:R-:W-:Y:S01]  /*4b4a0*/  STL [R1+0xd0], R16 ;  /* 0x0000d01001007387 */ /* 0x000fe20000100800 */
[----:B------:R-:W-:Y:S02]  /*4b4b0*/  STL [R1+0xd4], R15 ;  /* 0x0000d40f01007387 */ /* 0x000fe40000100800 */
[----:B------:R-:W4:Y:S02]  /*4b4c0*/  LDL.LU R11, [R1+0x8a8] ;  /* 0x0008a800010b7983 */ /* 0x000f240000300800 */
[C---:B------:R-:W-:Y:S01]  /*4b4d0*/  FMUL R13, R0.reuse, R10 ;  /* 0x0000000a000d7220 */ /* 0x040fe20000400000 */
[----:B------:R-:W-:Y:S01]  /*4b4e0*/  STL [R1+0xc0], R14 ;  /* 0x0000c00e01007387 */ /* 0x000fe20000100800 */
[----:B------:R-:W3:Y:S02]  /*4b4f0*/  LDL.LU R10, [R1+0x8ac] ;  /* 0x0008ac00010a7983 */ /* 0x000ee40000300800 */
[C---:B------:R-:W-:Y:S01]  /*4b500*/  FMUL R12, R0.reuse, R12 ;  /* 0x0000000c000c7220 */ /* 0x040fe20000400000 */
[----:B------:R-:W-:Y:S04]  /*4b510*/  STL [R1+0xc4], R13 ;  /* 0x0000c40d01007387 */ /* 0x000fe80000100800 */
[----:B------:R-:W-:Y:S02]  /*4b520*/  STL [R1+0xb0], R12 ;  /* 0x0000b00c01007387 */ /* 0x000fe40000100800 */
[----:B-----5:R-:W-:-:S02]  /*4b530*/  FMUL R9, R0, R9 ;  /* 0x0000000900097220 */ /* 0x020fc40000400000 */
[C---:B------:R-:W-:Y:S02]  /*4b540*/  FMUL R8, R0.reuse, R8 ;  /* 0x0000000800087220 */ /* 0x040fe40000400000 */
[----:B------:R-:W-:Y:S02]  /*4b550*/  FMUL R7, R0, R7 ;  /* 0x0000000700077220 */ /* 0x000fe40000400000 */
[----:B------:R-:W-:Y:S01]  /*4b560*/  FMUL R0, R4, 1.4426950216293334961 ;  /* 0x3fb8aa3b04007820 */ /* 0x000fe20000400000 */
[----:B------:R-:W-:Y:S01]  /*4b570*/  STL [R1+0xb4], R9 ;  /* 0x0000b40901007387 */ /* 0x000fe20000100800 */
[----:B------:R-:W-:Y:S02]  /*4b580*/  STL [R1+0xa0], R8 ;  /* 0x0000a00801007387 */ /* 0x000fe40000100800 */
[----:B------:R-:W-:Y:S02]  /*4b590*/  STL [R1+0xa4], R7 ;  /* 0x0000a40701007387 */ /* 0x000fe40000100800 */
[----:B------:R-:W5:Y:S02]  /*4b5a0*/  LDL.LU R4, [R1+0x908] ;  /* 0x0009080001047983 */ /* 0x000f640000300800 */
[----:B--2---:R-:W-:-:S05]  /*4b5b0*/  FFMA R6, R2, R6, R3 ;  /* 0x0000000602067223 */ /* 0x004fca0000000003 */
[----:B------:R0:W-:Y:S04]  /*4b5c0*/  STL [R1+0xc34], R6 ;  /* 0x000c340601007387 */ /* 0x0001e80000100800 */
[----:B0-----:R-:W2:Y:S01]  /*4b5d0*/  LDL.LU R6, [R1+0x90c] ;  /* 0x00090c0001067983 */ /* 0x001ea20000300800 */
[----:B------:R-:W2:Y:S02]  /*4b5e0*/  LDL.LU R17, [R1+0x8f8] ;  /* 0x0008f80001117983 */ /* 0x000ea40000300800 */
[----:B------:R-:W2:Y:S02]  /*4b5f0*/  LDL.LU R9, [R1+0x8fc] ;  /* 0x0008fc0001097983 */ /* 0x000ea40000300800 */
[----:B------:R-:W2:Y:S01]  /*4b600*/  LDL.LU R8, [R1+0x8e8] ;  /* 0x0008e80001087983 */ /* 0x000ea20000300800 */
[----:B------:R-:W2:Y:S01]  /*4b610*/  LDL.LU R7, [R1+0x8ec] ;  /* 0x0008ec0001077983 */ /* 0x000ea20000300800 */
[----:B------:R-:W2:Y:S02]  /*4b620*/  LDL.LU R16, [R1+0x8d8] ;  /* 0x0008d80001107983 */ /* 0x000ea40000300800 */
[----:B----4-:R-:W-:-:S02]  /*4b630*/  FMUL R11, R2, R11 ;  /* 0x0000000b020b7220 */ /* 0x010fc40000400000 */
[----:B---3--:R-:W-:-:S03]  /*4b640*/  FMUL R10, R2, R10 ;  /* 0x0000000a020a7220 */ /* 0x008fc60000400000 */
[----:B------:R0:W-:Y:S02]  /*4b650*/  STL [R1+0x118], R11 ;  /* 0x0001180b01007387 */ /* 0x0001e40000100800 */
[----:B------:R5:W-:Y:S02]  /*4b660*/  STL [R1+0x11c], R10 ;  /* 0x00011c0a01007387 */ /* 0x000be40000100800 */
[----:B------:R-:W3:Y:S02]  /*4b670*/  LDL.LU R15, [R1+0x8dc] ;  /* 0x0008dc00010f7983 */ /* 0x000ee40000300800 */
[----:B------:R-:W4:Y:S01]  /*4b680*/  LDL.LU R14, [R1+0x8c8] ;  /* 0x0008c800010e7983 */ /* 0x000f220000300800 */
[----:B------:R-:W4:Y:S01]  /*4b690*/  LDL.LU R13, [R1+0x8cc] ;  /* 0x0008cc00010d7983 */ /* 0x000f220000300800 */
[----:B------:R-:W4:Y:S03]  /*4b6a0*/  LDL.LU R12, [R1+0x8b8] ;  /* 0x0008b800010c7983 */ /* 0x000f260000300800 */
[----:B0-----:R-:W4:Y:S01]  /*4b6b0*/  LDL.LU R11, [R1+0x8bc] ;  /* 0x0008bc00010b7983 */ /* 0x001f220000300800 */
[----:B-----5:R-:W-:-:S05]  /*4b6c0*/  FMUL R10, R2, R4 ;  /* 0x00000004020a7220 */ /* 0x020fca0000400000 */
[----:B------:R0:W-:Y:S04]  /*4b6d0*/  STL [R1+0x108], R10 ;  /* 0x0001080a01007387 */ /* 0x0001e80000100800 */
[----:B0-----:R-:W5:Y:S01]  /*4b6e0*/  LDL.LU R10, [R1+0x898] ;  /* 0x00089800010a7983 */ /* 0x001f620000300800 */
[----:B--2---:R-:W-:-:S03]  /*4b6f0*/  FMUL R18, R2, R6 ;  /* 0x0000000602127220 */ /* 0x004fc60000400000 */
[----:B------:R-:W2:Y:S01]  /*4b700*/  LDL.LU R6, [R1+0x89c] ;  /* 0x00089c0001067983 */ /* 0x000ea20000300800 */
[----:B------:R-:W-:-:S03]  /*4b710*/  FADD R3, -R27, R26 ;  /* 0x0000001a1b037221 */ /* 0x000fc60000000100 */
[----:B------:R-:W0:Y:S04]  /*4b720*/  S2R R27, SR_TID.X ;  /* 0x00000000001b7919 */ /* 0x000e280000002100 */
[----:B------:R1:W-:Y:S02]  /*4b730*/  STL [R1+0x10c], R18 ;  /* 0x00010c1201007387 */ /* 0x0003e40000100800 */
[C---:B-1----:R-:W-:Y:S02]  /*4b740*/  FMUL R18, R2.reuse, R17 ;  /* 0x0000001102127220 */ /* 0x042fe40000400000 */
[C---:B------:R-:W-:Y:S02]  /*4b750*/  FMUL R17, R2.reuse, R9 ;  /* 0x0000000902117220 */ /* 0x040fe40000400000 */
[----:B------:R-:W2:Y:S01]  /*4b760*/  LDL.LU R9, [R1+0xc38] ;  /* 0x000c380001097983 */ /* 0x000ea20000300800 */
[----:B------:R1:W-:Y:S02]  /*4b770*/  STL [R1+0xf8], R18 ;  /* 0x0000f81201007387 */ /* 0x0003e40000100800 */
[----:B------:R0:W-:Y:S02]  /*4b780*/  STL [R1+0xfc], R17 ;  /* 0x0000fc1101007387 */ /* 0x0001e40000100800 */
[----:B-1----:R-:W-:-:S02]  /*4b790*/  FMUL R18, R2, R8 ;  /* 0x0000000802127220 */ /* 0x002fc40000400000 */
[C---:B0-----:R-:W-:Y:S01]  /*4b7a0*/  FMUL R17, R2.reuse, R7 ;  /* 0x0000000702117220 */ /* 0x041fe20000400000 */
[----:B------:R-:W2:Y:S02]  /*4b7b0*/  LDL.LU R8, [R1+0x910] ;  /* 0x0009100001087983 */ /* 0x000ea40000300800 */
[----:B------:R-:W-:Y:S02]  /*4b7c0*/  STL [R1+0xe8], R18 ;  /* 0x0000e81201007387 */ /* 0x000fe40000100800 */
[----:B------:R-:W2:Y:S02]  /*4b7d0*/  LDL.LU R7, [R1+0x914] ;  /* 0x0009140001077983 */ /* 0x000ea40000300800 */
        /* <DEDUP_REMOVED lines=8> */
[C---:B------:R-:W-:Y:S02]  /*4b860*/  FMUL R13, R2.reuse, R13 ;  /* 0x0000000d020d7220 */ /* 0x040fe40000400000 */
[C---:B------:R-:W-:Y:S01]  /*4b870*/  FMUL R12, R2.reuse, R12 ;  /* 0x0000000c020c7220 */ /* 0x040fe20000400000 */
[----:B------:R-:W-:Y:S01]  /*4b880*/  STL [R1+0xdc], R15 ;  /* 0x0000dc0f01007387 */ /* 0x000fe20000100800 */
[----:B------:R-:W-:Y:S02]  /*4b890*/  STL [R1+0xc8], R14 ;  /* 0x0000c80e01007387 */ /* 0x000fe40000100800 */
[----:B------:R-:W-:Y:S02]  /*4b8a0*/  STL [R1+0xcc], R13 ;  /* 0x0000cc0d01007387 */ /* 0x000fe40000100800 */
[C---:B------:R-:W-:Y:S01]  /*4b8b0*/  FMUL R11, R2.reuse, R11 ;  /* 0x0000000b020b7220 */ /* 0x040fe20000400000 */
[----:B------:R-:W3:Y:S01]  /*4b8c0*/  LDL.LU R26, [R1+0x584] ;  /* 0x00058400011a7983 */ /* 0x000ee20000300800 */
[----:B------:R-:W-:Y:S02]  /*4b8d0*/  STL [R1+0xb8], R12 ;  /* 0x0000b80c01007387 */ /* 0x000fe40000100800 */
[----:B0-----:R-:W3:Y:S01]  /*4b8e0*/  LDL R27, [R1+0xbc0] ;  /* 0x000bc000011b7983 */ /* 0x001ee20000100800 */
[----:B------:R5:W-:Y:S02]  /*4b8f0*/  STL [R1+0xbc], R11 ;  /* 0x0000bc0b01007387 */ /* 0x000be40000100800 */
[----:B-----5:R-:W-:-:S02]  /*4b900*/  FMUL R11, R2, R10 ;  /* 0x0000000a020b7220 */ /* 0x020fc40000400000 */
[----:B--2---:R-:W-:Y:S02]  /*4b910*/  FMUL R10, R2, R6 ;  /* 0x00000006020a7220 */ /* 0x004fe40000400000 */
[----:B------:R-:W2:Y:S01]  /*4b920*/  LDL.LU R6, [R1+0x950] ;  /* 0x0009500001067983 */ /* 0x000ea20000300800 */
[----:B------:R-:W0:Y:S01]  /*4b930*/  MUFU.EX2 R0, R0 ;  /* 0x0000000000007308 */ /* 0x000e220000000800 */
[----:B------:R4:W-:Y:S02]  /*4b940*/  STL [R1+0xa8], R11 ;  /* 0x0000a80b01007387 */ /* 0x0009e40000100800 */
[----:B------:R5:W-:Y:S02]  /*4b950*/  STL [R1+0xac], R10 ;  /* 0x0000ac0a01007387 */ /* 0x000be40000100800 */
[----:B0-----:R-:W-:-:S05]  /*4b960*/  FFMA R9, R0, R9, R5 ;  /* 0x0000000900097223 */ /* 0x001fca0000000005 */
[----:B------:R0:W-:Y:S01]  /*4b970*/  STL [R1+0xc38], R9 ;  /* 0x000c380901007387 */ /* 0x0001e20000100800 */
[----:B------:R-:W3:Y:S02]  /*4b980*/  LDL.LU R19, [R1+0x954] ;  /* 0x0009540001137983 */ /* 0x000ee40000300800 */
[C---:B------:R-:W-:Y:S02]  /*4b990*/  FMUL R8, R0.reuse, R8 ;  /* 0x0000000800087220 */ /* 0x040fe40000400000 */
[----:B------:R-:W-:-:S03]  /*4b9a0*/  FMUL R5, R0, R7 ;  /* 0x0000000700057220 */ /* 0x000fc60000400000 */
[----:B------:R0:W-:Y:S02]  /*4b9b0*/  STL [R1+0x90], R8 ;  /* 0x0000900801007387 */ /* 0x0001e40000100800 */
[----:B------:R-:W-:Y:S02]  /*4b9c0*/  STL [R1+0x94], R5 ;  /* 0x0000940501007387 */ /* 0x000fe40000100800 */
[----:B------:R-:W3:Y:S02]  /*4b9d0*/  LDL.LU R18, [R1+0x940] ;  /* 0x0009400001127983 */ /* 0x000ee40000300800 */
[----:B------:R-:W3:Y:S01]  /*4b9e0*/  LDL.LU R17, [R1+0x944] ;  /* 0x0009440001117983 */ /* 0x000ee20000300800 */
[----:B------:R-:W3:Y:S01]  /*4b9f0*/  LDL.LU R16, [R1+0x930] ;  /* 0x0009300001107983 */ /* 0x000ee20000300800 */
[----:B------:R-:W3:Y:S02]  /*4ba00*/  LDL.LU R15, [R1+0x934] ;  /* 0x00093400010f7983 */ /* 0x000ee40000300800 */
[----:B------:R-:W3:Y:S02]  /*4ba10*/  LDL.LU R14, [R1+0x920] ;  /* 0x00092000010e7983 */ /* 0x000ee40000300800 */
[----:B------:R-:W3:Y:S01]  /*4ba20*/  LDL.LU R13, [R1+0x924] ;  /* 0x00092400010d7983 */ /* 0x000ee20000300800 */
[----:B------:R-:W3:Y:S01]  /*4ba30*/  LDL.LU R12, [R1+0x1b0] ;  /* 0x0001b000010c7983 */ /* 0x000ee20000300800 */
[----:B----4-:R-:W4:Y:S02]  /*4ba40*/  LDL.LU R11, [R1+0x1b4] ;  /* 0x0001b400010b7983 */ /* 0x010f240000300800 */
[----:B-----5:R-:W4:Y:S02]  /*4ba50*/  LDL.LU R10, [R1+0x1a0] ;  /* 0x0001a000010a7983 */ /* 0x020f240000300800 */
[----:B------:R-:W-:-:S02]  /*4ba60*/  FMUL R2, R3, 1.4426950216293334961 ;  /* 0x3fb8aa3b03027820 */ /* 0x000fc40000400000 */
[----:B------:R-:W-:Y:S02]  /*4ba70*/  FADD R3, -R29, R28 ;  /* 0x0000001c1d037221 */ /* 0x000fe40000000100 */
[----:B--2---:R-:W-:-:S05]  /*4ba80*/  FMUL R6, R0, R6 ;  /* 0x0000000600067220 */ /* 0x004fca0000400000 */
[----:B------:R2:W-:Y:S01]  /*4ba90*/  STL [R1+0x80], R6 ;  /* 0x0000800601007387 */ /* 0x0005e20000100800 */
[----:B0-----:R-:W5:Y:S02]  /*4baa0*/  LDL.LU R9, [R1+0x1a4] ;  /* 0x0001a40001097983 */ /* 0x001f640000300800 */
[----:B------:R-:W5:Y:S02]  /*4bab0*/  LDL.LU R8, [R1+0x190] ;  /* 0x0001900001087983 */ /* 0x000f640000300800 */
[----:B------:R-:W5:Y:S01]  /*4bac0*/  LDL.LU R7, [R1+0x194] ;  /* 0x0001940001077983 */ /* 0x000f620000300800 */
[----:B--2---:R-:W1:Y:S04]  /*4bad0*/  LDL.LU R6, [R1+0xc3c] ;  /* 0x000c3c0001067983 */ /* 0x004e680000300800 */
[----:B------:R-:W0:Y:S01]  /*4bae0*/  S2R R29, SR_TID.X ;  /* 0x00000000001d7919 */ /* 0x000e220000002100 */
[----:B------:R-:W2:Y:S02]  /*4baf0*/  LDL.LU R28, [R1+0x590] ;  /* 0x00059000011c7983 */ /* 0x000ea40000300800 */
[C---:B---3--:R-:W-:Y:S01]  /*4bb00*/  FMUL R19, R0.reuse, R19 ;  /* 0x0000001300137220 */ /* 0x048fe20000400000 */
[----:B0-----:R-:W-:Y:S01]  /*4bb10*/  LOP3.LUT R29, R29, 0x1c, RZ, 0xc0, !PT ;  /* 0x0000001c1d1d7812 */ /* 0x001fe200078ec0ff */
[----:B------:R-:W-:-:S03]  /*4bb20*/  FMUL R18, R0, R18 ;  /* 0x0000001200127220 */ /* 0x000fc60000400000 */
[----:B------:R-:W-:-:S05]  /*4bb30*/  LEA.HI R29, R29, 0x30, RZ, 0x1e ;  /* 0x000000301d1d7811 */ /* 0x000fca00078ff0ff */
[----:B------:R0:W3:Y:S04]  /*4bb40*/  LDS R5, [R29.X8+0x40000] ;  /* 0x040000001d057984 */ /* 0x0000e80000008800 */
[----:B0-----:R-:W2:Y:S01]  /*4bb50*/  LDL R29, [R1+0x9bc] ;  /* 0x0009bc00011d7983 */ /* 0x001ea20000100800 */
[----:B------:R0:W-:Y:S02]  /*4bb60*/  STL [R1+0x84], R19 ;  /* 0x0000841301007387 */ /* 0x0001e40000100800 */
[----:B------:R4:W-:Y:S01]  /*4bb70*/  STL [R1+0x70], R18 ;  /* 0x0000701201007387 */ /* 0x0009e20000100800 */
[----:B------:R-:W1:Y:S01]  /*4bb80*/  MUFU.EX2 R2, R2 ;  /* 0x0000000200027308 */ /* 0x000e620000000800 */
        /* <DEDUP_REMOVED lines=14> */
[----:B------:R-:W2:Y:S02]  /*4bc70*/  LDL.LU R11, [R1+0x91c] ;  /* 0x00091c00010b7983 */ /* 0x000ea40000300800 */
[C---:B------:R-:W-:Y:S01]  /*4bc80*/  FMUL R10, R0.reuse, R10 ;  /* 0x0000000a000a7220 */ /* 0x040fe20000400000 */
[----:B------:R-:W-:Y:S04]  /*4bc90*/  STL [R1+0x1b4], R13 ;  /* 0x0001b40d01007387 */ /* 0x000fe80000100800 */
[----:B------:R0:W-:Y:S02]  /*4bca0*/  STL [R1+0x1a0], R10 ;  /* 0x0001a00a01007387 */ /* 0x0001e40000100800 */
[----:B-----5:R-:W-:-:S02]  /*4bcb0*/  FMUL R9, R0, R9 ;  /* 0x0000000900097220 */ /* 0x020fc40000400000 */
[C---:B------:R-:W-:Y:S02]  /*4bcc0*/  FMUL R8, R0.reuse, R8 ;  /* 0x0000000800087220 */ /* 0x040fe40000400000 */
[----:B------:R-:W-:Y:S01]  /*4bcd0*/  FMUL R7, R0, R7 ;  /* 0x0000000700077220 */ /* 0x000fe20000400000 */
[----:B------:R-:W-:Y:S02]  /*4bce0*/  STL [R1+0x1a4], R9 ;  /* 0x0001a40901007387 */ /* 0x000fe40000100800 */
[----:B------:R-:W-:Y:S02]  /*4bcf0*/  STL [R1+0x190], R8 ;  /* 0x0001900801007387 */ /* 0x000fe40000100800 */
[----:B------:R-:W-:Y:S02]  /*4bd00*/  STL [R1+0x194], R7 ;  /* 0x0001940701007387 */ /* 0x000fe40000100800 */
[----:B0-----:R-:W5:Y:S02]  /*4bd10*/  LDL.LU R10, [R1+0x958] ;  /* 0x00095800010a7983 */ /* 0x001f640000300800 */
[----:B-1----:R-:W-:-:S05]  /*4bd20*/  FFMA R6, R2, R6, R4 ;  /* 0x0000000602067223 */ /* 0x002fca0000000004 */
[----:B------:R0:W-:Y:S04]  /*4bd30*/  STL [R1+0xc3c], R6 ;  /* 0x000c3c0601007387 */ /* 0x0001e80000100800 */
[----:B0-----:R-:W3:Y:S01]  /*4bd40*/  LDL.LU R6, [R1+0x95c] ;  /* 0x00095c0001067983 */ /* 0x001ee20000300800 */
[----:B------:R-:W3:Y:S02]  /*4bd50*/  LDL.LU R17, [R1+0x948] ;  /* 0x0009480001117983 */ /* 0x000ee40000300800 */
[----:B------:R-:W3:Y:S02]  /*4bd60*/  LDL.LU R9, [R1+0x94c] ;  /* 0x00094c0001097983 */ /* 0x000ee40000300800 */
[----:B------:R-:W3:Y:S01]  /*4bd70*/  LDL.LU R8, [R1+0x938] ;  /* 0x0009380001087983 */ /* 0x000ee20000300800 */
[----:B------:R-:W3:Y:S01]  /*4bd80*/  LDL.LU R7, [R1+0x93c] ;  /* 0x00093c0001077983 */ /* 0x000ee20000300800 */
[----:B------:R-:W3:Y:S02]  /*4bd90*/  LDL.LU R16, [R1+0x928] ;  /* 0x0009280001107983 */ /* 0x000ee40000300800 */
[----:B----4-:R-:W-:-:S02]  /*4bda0*/  FMUL R12, R2, R12 ;  /* 0x0000000c020c7220 */ /* 0x010fc40000400000 */
[----:B--2---:R-:W-:-:S03]  /*4bdb0*/  FMUL R4, R2, R11 ;  /* 0x0000000b02047220 */ /* 0x004fc60000400000 */
[----:B------:R0:W-:Y:S02]  /*4bdc0*/  STL [R1+0x98], R12 ;  /* 0x0000980c01007387 */ /* 0x0001e40000100800 */
[----:B------:R-:W-:Y:S02]  /*4bdd0*/  STL [R1+0x9c], R4 ;  /* 0x00009c0401007387 */ /* 0x000fe40000100800 */
[----:B------:R-:W2:Y:S02]  /*4bde0*/  LDL.LU R15, [R1+0x92c] ;  /* 0x00092c00010f7983 */ /* 0x000ea40000300800 */
[----:B------:R-:W4:Y:S01]  /*4bdf0*/  LDL.LU R14, [R1+0x1b8] ;  /* 0x0001b800010e7983 */ /* 0x000f220000300800 */
[----:B------:R-:W4:Y:S04]  /*4be00*/  LDL.LU R13, [R1+0x1bc] ;  /* 0x0001bc00010d7983 */ /* 0x000f280000300800 */
[----:B0-----:R-:W4:Y:S01]  /*4be10*/  LDL.LU R12, [R1+0x1a8] ;  /* 0x0001a800010c7983 */ /* 0x001f220000300800 */
[----:B------:R-:W4:Y:S02]  /*4be20*/  LDL.LU R11, [R1+0x1ac] ;  /* 0x0001ac00010b7983 */ /* 0x000f240000300800 */
[----:B-----5:R-:W-:-:S05]  /*4be30*/  FMUL R10, R2, R10 ;  /* 0x0000000a020a7220 */ /* 0x020fca0000400000 */
[----:B------:R0:W-:Y:S04]  /*4be40*/  STL [R1+0x88], R10 ;  /* 0x0000880a01007387 */ /* 0x0001e80000100800 */
[----:B0-----:R-:W5:Y:S01]  /*4be50*/  LDL.LU R10, [R1+0x198] ;  /* 0x00019800010a7983 */ /* 0x001f620000300800 */
[----:B---3--:R-:W-:-:S03]  /*4be60*/  FMUL R18, R2, R6 ;  /* 0x0000000602127220 */ /* 0x008fc60000400000 */
[----:B------:R-:W3:Y:S01]  /*4be70*/  LDL.LU R6, [R1+0x19c] ;  /* 0x00019c0001067983 */ /* 0x000ee20000300800 */
[----:B------:R-:W-:Y:S02]  /*4be80*/  FMUL R0, R3, 1.4426950216293334961 ;  /* 0x3fb8aa3b03007820 */ /* 0x000fe40000400000 */
[----:B------:R-:W-:Y:S02]  /*4be90*/  FADD R3, -R27, R26 ;  /* 0x0000001a1b037221 */ /* 0x000fe40000000100 */
[----:B------:R-:W0:Y:S04]  /*4bea0*/  S2R R27, SR_TID.X ;  /* 0x00000000001b7919 */ /* 0x000e280000002100 */
[----:B------:R1:W-:Y:S02]  /*4beb0*/  STL [R1+0x8c], R18 ;  /* 0x00008c1201007387 */ /* 0x0003e40000100800 */
[----:B-1----:R-:W-:-:S02]  /*4bec0*/  FMUL R18, R2, R17 ;  /* 0x0000001102127220 */ /* 0x002fc40000400000 */
[C---:B------:R-:W-:Y:S02]  /*4bed0*/  FMUL R17, R2.reuse, R9 ;  /* 0x0000000902117220 */ /* 0x040fe40000400000 */
[----:B------:R-:W3:Y:S01]  /*4bee0*/  LDL.LU R9, [R1+0xc40] ;  /* 0x000c400001097983 */ /* 0x000ee20000300800 */
[----:B------:R1:W-:Y:S02]  /*4bef0*/  STL [R1+0x78], R18 ;  /* 0x0000781201007387 */ /* 0x0003e40000100800 */
[----:B------:R0:W-:Y:S02]  /*4bf00*/  STL [R1+0x7c], R17 ;  /* 0x00007c1101007387 */ /* 0x0001e40000100800 */
[C---:B-1----:R-:W-:Y:S02]  /*4bf10*/  FMUL R18, R2.reuse, R8 ;  /* 0x0000000802127220 */ /* 0x042fe40000400000 */
[C---:B0-----:R-:W-:Y:S01]  /*4bf20*/  FMUL R17, R2.reuse, R7 ;  /* 0x0000000702117220 */ /* 0x041fe20000400000 */
[----:B------:R-:W3:Y:S02]  /*4bf30*/  LDL.LU R8, [R1+0x960] ;  /* 0x0009600001087983 */ /* 0x000ee40000300800 */
[----:B------:R-:W-:Y:S02]  /*4bf40*/  STL [R1+0x68], R18 ;  /* 0x0000681201007387 */ /* 0x000fe40000100800 */
[----:B------:R-:W3:Y:S02]  /*4bf50*/  LDL.LU R7, [R1+0x964] ;  /* 0x0009640001077983 */ /* 0x000ee40000300800 */
[----:B------:R-:W-:Y:S01]  /*4bf60*/  FMUL R16, R2, R16 ;  /* 0x0000001002107220 */ /* 0x000fe20000400000 */
[----:B------:R-:W-:Y:S01]  /*4bf70*/  LOP3.LUT R27, R27, 0x1c, RZ, 0xc0, !PT ;  /* 0x0000001c1b1b7812 */ /* 0x000fe200078ec0ff */
[----:B------:R-:W-:Y:S03]  /*4bf80*/  STL [R1+0x6c], R17 ;  /* 0x00006c1101007387 */ /* 0x000fe60000100800 */
[----:B------:R-:W-:Y:S01]  /*4bf90*/  STL [R1+0x138], R16 ;  /* 0x0001381001007387 */ /* 0x000fe20000100800 */
[----:B------:R-:W-:-:S05]  /*4bfa0*/  LEA.HI R27, R27, 0x38, RZ, 0x1e ;  /* 0x000000381b1b7811 */ /* 0x000fca00078ff0ff */
[----:B------:R0:W1:Y:S01]  /*4bfb0*/  LDS R4, [R27.X8+0x40000] ;  /* 0x040000001b047984 */ /* 0x0000620000008800 */
[C---:B--2---:R-:W-:Y:S02]  /*4bfc0*/  FMUL R15, R2.reuse, R15 ;  /* 0x0000000f020f7220 */ /* 0x044fe40000400000 */
[C---:B----4-:R-:W-:Y:S02]  /*4bfd0*/  FMUL R14, R2.reuse, R14 ;  /* 0x0000000e020e7220 */ /* 0x050fe40000400000 */
[C---:B------:R-:W-:Y:S01]  /*4bfe0*/  FMUL R13, R2.reuse, R13 ;  /* 0x0000000d020d7220 */ /* 0x040fe20000400000 */
[----:B------:R-:W-:Y:S02]  /*4bff0*/  STL [R1+0x13c], R15 ;  /* 0x00013c0f01007387 */ /* 0x000fe40000100800 */
[----:B------:R-:W-:Y:S02]  /*4c000*/  STL [R1+0x1b8], R14 ;  /* 0x0001b80e01007387 */ /* 0x000fe40000100800 */
[----:B------:R-:W-:-:S02]  /*4c010*/  FMUL R12, R2, R12 ;  /* 0x0000000c020c7220 */ /* 0x000fc40000400000 */
[C---:B------:R-:W-:Y:S01]  /*4c020*/  FMUL R11, R2.reuse, R11 ;  /* 0x0000000b020b7220 */ /* 0x040fe20000400000 */
[----:B------:R-:W-:Y:S01]  /*4c030*/  STL [R1+0x1bc], R13 ;  /* 0x0001bc0d01007387 */ /* 0x000fe20000100800 */
[----:B------:R-:W2:Y:S02]  /*4c040*/  LDL.LU R26, [R1+0x594] ;  /* 0x00059400011a7983 */ /* 0x000ea40000300800 */
[----:B------:R-:W-:Y:S02]  /*4c050*/  STL [R1+0x1a8], R12 ;  /* 0x0001a80c01007387 */ /* 0x000fe40000100800 */
[----:B0-----:R-:W2:Y:S01]  /*4c060*/  LDL R27, [R1+0x9b4] ;  /* 0x0009b400011b7983 */ /* 0x001ea20000100800 */
[----:B------:R5:W-:Y:S02]  /*4c070*/  STL [R1+0x1ac], R11 ;  /* 0x0001ac0b01007387 */ /* 0x000be40000100800 */
[C---:B-----5:R-:W-:Y:S02]  /*4c080*/  FMUL R11, R2.reuse, R10 ;  /* 0x0000000a020b7220 */ /* 0x060fe40000400000 */
[----:B---3--:R-:W-:-:S02]  /*4c090*/  FMUL R10, R2, R6 ;  /* 0x00000006020a7220 */ /* 0x008fc40000400000 */
[----:B------:R-:W3:Y:S01]  /*4c0a0*/  LDL.LU R6, [R1+0x9a0] ;  /* 0x0009a00001067983 */ /* 0x000ee20000300800 */
[----:B------:R-:W0:Y:S01]  /*4c0b0*/  MUFU.EX2 R0, R0 ;  /* 0x0000000000007308 */ /* 0x000e220000000800 */
[----:B------:R4:W-:Y:S02]  /*4c0c0*/  STL [R1+0x198], R11 ;  /* 0x0001980b01007387 */ /* 0x0009e40000100800 */
[----:B------:R5:W-:Y:S02]  /*4c0d0*/  STL [R1+0x19c], R10 ;  /* 0x00019c0a01007387 */ /* 0x000be40000100800 */
[----:B0-----:R-:W-:-:S05]  /*4c0e0*/  FFMA R9, R0, R9, R5 ;  /* 0x0000000900097223 */ /* 0x001fca0000000005 */
[----:B------:R0:W-:Y:S01]  /*4c0f0*/  STL [R1+0xc40], R9 ;  /* 0x000c400901007387 */ /* 0x0001e20000100800 */
[----:B------:R-:W2:Y:S02]  /*4c100*/  LDL.LU R19, [R1+0x9a4] ;  /* 0x0009a40001137983 */ /* 0x000ea40000300800 */
[C---:B------:R-:W-:Y:S02]  /*4c110*/  FMUL R8, R0.reuse, R8 ;  /* 0x0000000800087220 */ /* 0x040fe40000400000 */
[----:B------:R-:W-:-:S03]  /*4c120*/  FMUL R5, R0, R7 ;  /* 0x0000000700057220 */ /* 0x000fc60000400000 */
[----:B------:R0:W-:Y:S02]  /*4c130*/  STL [R1+0x180], R8 ;  /* 0x0001800801007387 */ /* 0x0001e40000100800 */
[----:B------:R-:W-:Y:S02]  /*4c140*/  STL [R1+0x184], R5 ;  /* 0x0001840501007387 */ /* 0x000fe40000100800 */
[----:B------:R-:W2:Y:S02]  /*4c150*/  LDL.LU R18, [R1+0x990] ;  /* 0x0009900001127983 */ /* 0x000ea40000300800 */
[----:B------:R-:W2:Y:S01]  /*4c160*/  LDL.LU R17, [R1+0x994] ;  /* 0x0009940001117983 */ /* 0x000ea20000300800 */
[----:B------:R-:W2:Y:S01]  /*4c170*/  LDL.LU R16, [R1+0x980] ;  /* 0x0009800001107983 */ /* 0x000ea20000300800 */
[----:B------:R-:W2:Y:S02]  /*4c180*/  LDL.LU R15, [R1+0x984] ;  /* 0x00098400010f7983 */ /* 0x000ea40000300800 */
[----:B------:R-:W2:Y:S02]  /*4c190*/  LDL.LU R14, [R1+0x970] ;  /* 0x00097000010e7983 */ /* 0x000ea40000300800 */
[----:B------:R-:W2:Y:S01]  /*4c1a0*/  LDL.LU R13, [R1+0x974] ;  /* 0x00097400010d7983 */ /* 0x000ea20000300800 */
[----:B------:R-:W2:Y:S01]  /*4c1b0*/  LDL.LU R12, [R1+0x1c0] ;  /* 0x0001c000010c7983 */ /* 0x000ea20000300800 */
[----:B----4-:R-:W4:Y:S02]  /*4c1c0*/  LDL.LU R11, [R1+0x1c4] ;  /* 0x0001c400010b7983 */ /* 0x010f240000300800 */
[----:B-----5:R-:W4:Y:S02]  /*4c1d0*/  LDL.LU R10, [R1+0x2b0] ;  /* 0x0002b000010a7983 */ /* 0x020f240000300800 */
[----:B------:R-:W-:-:S02]  /*4c1e0*/  FMUL R2, R3, 1.4426950216293334961 ;  /* 0x3fb8aa3b03027820 */ /* 0x000fc40000400000 */
[----:B------:R-:W-:Y:S02]  /*4c1f0*/  FADD R3, -R29, R28 ;  /* 0x0000001c1d037221 */ /* 0x000fe40000000100 */
[----:B---3--:R-:W-:-:S05]  /*4c200*/  FMUL R6, R0, R6 ;  /* 0x0000000600067220 */ /* 0x008fca0000400000 */
[----:B------:R3:W-:Y:S01]  /*4c210*/  STL [R1+0x170], R6 ;  /* 0x0001700601007387 */ /* 0x0007e20000100800 */
[----:B0-----:R-:W5:Y:S02]  /*4c220*/  LDL.LU R9, [R1+0x2b4] ;  /* 0x0002b40001097983 */ /* 0x001f640000300800 */
[----:B------:R-:W5:Y:S02]  /*4c230*/  LDL.LU R8, [R1+0x2a0] ;  /* 0x0002a00001087983 */ /* 0x000f640000300800 */
[----:B------:R-:W5:Y:S01]  /*4c240*/  LDL.LU R7, [R1+0x2a4] ;  /* 0x0002a40001077983 */ /* 0x000f620000300800 */
[----:B---3--:R-:W1:Y:S04]  /*4c250*/  LDL.LU R6, [R1+0xc44] ;  /* 0x000c440001067983 */ /* 0x008e680000300800 */
[----:B------:R-:W0:Y:S01]  /*4c260*/  S2R R29, SR_TID.X ;  /* 0x00000000001d7919 */ /* 0x000e220000002100 */
[----:B------:R-:W3:Y:S02]  /*4c270*/  LDL.LU R28, [R1+0x5a0] ;  /* 0x0005a000011c7983 */ /* 0x000ee40000300800 */
[C---:B--2---:R-:W-:Y:S01]  /*4c280*/  FMUL R19, R0.reuse, R19 ;  /* 0x0000001300137220 */ /* 0x044fe20000400000 */
[----:B0-----:R-:W-:Y:S01]  /*4c290*/  LOP3.LUT R29, R29, 0x1c, RZ, 0xc0, !PT ;  /* 0x0000001c1d1d7812 */ /* 0x001fe200078ec0ff */
[----:B------:R-:W-:-:S03]  /*4c2a0*/  FMUL R18, R0, R18 ;  /* 0x0000001200127220 */ /* 0x000fc60000400000 */
[----:B------:R-:W-:-:S05]  /*4c2b0*/  LEA.HI R29, R29, 0x40, RZ, 0x1e ;  /* 0x000000401d1d7811 */ /* 0x000fca00078ff0ff */
[----:B------:R0:W2:Y:S04]  /*4c2c0*/  LDS R5, [R29.X8+0x40000] ;  /* 0x040000001d057984 */ /* 0x0000a80000008800 */
[----:B0-----:R-:W3:Y:S01]  /*4c2d0*/  LDL R29, [R1+0x9b0] ;  /* 0x0009b000011d7983 */ /* 0x001ee20000100800 */
        /* <DEDUP_REMOVED lines=345> */
[----:B---3--:R-:W-:-:S05]  /*4d870*/  FMUL R6, R0, R6 ;  /* 0x0000000600067220 */ /* 0x008fca0000400000 */
[----:B------:R3:W-:Y:S01]  /*4d880*/  STL [R1+0x360], R6 ;  /* 0x0003600601007387 */ /* 0x0007e20000100800 */
[----:B0-----:R-:W5:Y:S02]  /*4d890*/  LDL.LU R9, [R1+0x314] ;  /* 0x0003140001097983 */ /* 0x001f640000300800 */
[----:B------:R-:W5:Y:S02]  /*4d8a0*/  LDL.LU R8, [R1+0x300] ;  /* 0x0003000001087983 */ /* 0x000f640000300800 */
[----:B------:R-:W5:Y:S01]  /*4d8b0*/  LDL.LU R7, [R1+0x304] ;  /* 0x0003040001077983 */ /* 0x000f620000300800 */
[----:B---3--:R-:W1:Y:S01]  /*4d8c0*/  LDL.LU R6, [R1+0xc5c] ;  /* 0x000c5c0001067983 */ /* 0x008e620000300800 */
[----:B------:R-:W-:Y:S02]  /*4d8d0*/  FADD R3, -R29, R28 ;  /* 0x0000001c1d037221 */ /* 0x000fe40000000100 */
[----:B------:R-:W0:Y:S02]  /*4d8e0*/  S2R R29, SR_TID.X ;  /* 0x00000000001d7919 */ /* 0x000e240000002100 */
        /* <DEDUP_REMOVED lines=33> */
[----:B------:R5:W-:Y:S02]  /*4db00*/  STL [R1+0x304], R7 ;  /* 0x0003040701007387 */ /* 0x000be40000100800 */
[----:B0-----:R-:W3:Y:S02]  /*4db10*/  LDL.LU R10, [R1+0x368] ;  /* 0x00036800010a7983 */ /* 0x001ee40000300800 */
[C---:B-1----:R-:W-:Y:S01]  /*4db20*/  FFMA R6, R2.reuse, R6, R4 ;  /* 0x0000000602067223 */ /* 0x042fe20000000004 */
[----:B-----5:R-:W5:Y:S04]  /*4db30*/  LDL.LU R7, [R1+0x36c] ;  /* 0x00036c0001077983 */ /* 0x020f680000300800 */
[----:B------:R0:W-:Y:S02]  /*4db40*/  STL [R1+0xc5c], R6 ;  /* 0x000c5c0601007387 */ /* 0x0001e40000100800 */
[----:B------:R-:W5:Y:S01]  /*4db50*/  LDL.LU R17, [R1+0x358] ;  /* 0x0003580001117983 */ /* 0x000f620000300800 */
[----:B0-----:R-:W5:Y:S01]  /*4db60*/  LDL.LU R6, [R1+0x35c] ;  /* 0x00035c0001067983 */ /* 0x001f620000300800 */
[----:B------:R-:W5:Y:S02]  /*4db70*/  LDL.LU R9, [R1+0x348] ;  /* 0x0003480001097983 */ /* 0x000f640000300800 */
[----:B------:R-:W5:Y:S02]  /*4db80*/  LDL.LU R8, [R1+0x34c] ;  /* 0x00034c0001087983 */ /* 0x000f640000300800 */
[----:B------:R-:W5:Y:S02]  /*4db90*/  LDL.LU R16, [R1+0x338] ;  /* 0x0003380001107983 */ /* 0x000f640000300800 */
        /* <DEDUP_REMOVED lines=9> */
[----:B---3--:R-:W-:-:S05]  /*4dc30*/  FMUL R10, R2, R10 ;  /* 0x0000000a020a7220 */ /* 0x008fca0000400000 */
[----:B------:R0:W-:Y:S01]  /*4dc40*/  STL [R1+0x368], R10 ;  /* 0x0003680a01007387 */ /* 0x0001e20000100800 */
[----:B-----5:R-:W-:-:S03]  /*4dc50*/  FMUL R18, R2, R7 ;  /* 0x0000000702127220 */ /* 0x020fc60000400000 */
[----:B0-----:R-:W3:Y:S01]  /*4dc60*/  LDL.LU R10, [R1+0x308] ;  /* 0x00030800010a7983 */ /* 0x001ee20000300800 */
[----:B------:R-:W5:Y:S03]  /*4dc70*/  LDL.LU R7, [R1+0x30c] ;  /* 0x00030c0001077983 */ /* 0x000f660000300800 */
[----:B------:R0:W-:Y:S02]  /*4dc80*/  STL [R1+0x36c], R18 ;  /* 0x00036c1201007387 */ /* 0x0001e40000100800 */
[C---:B0-----:R-:W-:Y:S02]  /*4dc90*/  FMUL R18, R2.reuse, R17 ;  /* 0x0000001102127220 */ /* 0x041fe40000400000 */
[----:B------:R-:W-:Y:S02]  /*4dca0*/  FMUL R17, R2, R6 ;  /* 0x0000000602117220 */ /* 0x000fe40000400000 */
[----:B------:R-:W5:Y:S01]  /*4dcb0*/  LDL.LU R6, [R1+0xc60] ;  /* 0x000c600001067983 */ /* 0x000f620000300800 */
[----:B------:R-:W-:-:S02]  /*4dcc0*/  FMUL R0, R3, 1.4426950216293334961 ;  /* 0x3fb8aa3b03007820 */ /* 0x000fc40000400000 */
[----:B------:R-:W-:Y:S02]  /*4dcd0*/  FADD R3, -R27, R26 ;  /* 0x0000001a1b037221 */ /* 0x000fe40000000100 */
[----:B------:R-:W0:Y:S01]  /*4dce0*/  S2R R27, SR_TID.X ;  /* 0x00000000001b7919 */ /* 0x000e220000002100 */
[----:B------:R1:W-:Y:S02]  /*4dcf0*/  STL [R1+0x358], R18 ;  /* 0x0003581201007387 */ /* 0x0003e40000100800 */
[----:B------:R1:W-:Y:S01]  /*4dd00*/  STL [R1+0x35c], R17 ;  /* 0x00035c1101007387 */ /* 0x0003e20000100800 */
[----:B------:R-:W0:Y:S01]  /*4dd10*/  MUFU.EX2 R0, R0 ;  /* 0x0000000000007308 */ /* 0x000e220000000800 */
[C---:B------:R-:W-:Y:S02]  /*4dd20*/  FMUL R16, R2.reuse, R16 ;  /* 0x0000001002107220 */ /* 0x040fe40000400000 */
[C---:B-1----:R-:W-:Y:S02]  /*4dd30*/  FMUL R18, R2.reuse, R9 ;  /* 0x0000000902127220 */ /* 0x042fe40000400000 */
[----:B------:R-:W5:Y:S01]  /*4dd40*/  LDL.LU R9, [R1+0x2f0] ;  /* 0x0002f00001097983 */ /* 0x000f620000300800 */
[----:B------:R-:W-:-:S02]  /*4dd50*/  FMUL R17, R2, R8 ;  /* 0x0000000802117220 */ /* 0x000fc40000400000 */
[----:B------:R-:W-:Y:S02]  /*4dd60*/  STL [R1+0x348], R18 ;  /* 0x0003481201007387 */ /* 0x000fe40000100800 */
[----:B------:R-:W5:Y:S01]  /*4dd70*/  LDL.LU R8, [R1+0x2f4] ;  /* 0x0002f40001087983 */ /* 0x000f620000300800 */
[----:B------:R-:W-:Y:S01]  /*4dd80*/  STL [R1+0x34c], R17 ;  /* 0x00034c1101007387 */ /* 0x000fe20000100800 */
[----:B------:R-:W-:Y:S01]  /*4dd90*/  STL [R1+0x338], R16 ;  /* 0x0003381001007387 */ /* 0x000fe20000100800 */
[----:B0-----:R-:W-:-:S04]  /*4dda0*/  LOP3.LUT R27, R27, 0x1c, RZ, 0xc0, !PT ;  /* 0x0000001c1b1b7812 */ /* 0x001fc800078ec0ff */
        /* <DEDUP_REMOVED lines=14> */
[C---:B---3--:R-:W-:Y:S02]  /*4de90*/  FMUL R11, R2.reuse, R10 ;  /* 0x0000000a020b7220 */ /* 0x048fe40000400000 */
[----:B-----5:R-:W-:-:S02]  /*4dea0*/  FMUL R10, R2, R7 ;  /* 0x00000007020a7220 */ /* 0x020fc40000400000 */
[----:B------:R-:W3:Y:S01]  /*4deb0*/  LDL.LU R7, [R1+0x2e0] ;  /* 0x0002e00001077983 */ /* 0x000ee20000300800 */
[----:B------:R-:W-:Y:S02]  /*4dec0*/  STL [R1+0x308], R11 ;  /* 0x0003080b01007387 */ /* 0x000fe40000100800 */
[----:B------:R-:W-:Y:S02]  /*4ded0*/  STL [R1+0x30c], R10 ;  /* 0x00030c0a01007387 */ /* 0x000fe40000100800 */
[----:B------:R-:W-:-:S05]  /*4dee0*/  FFMA R6, R0, R6, R5 ;  /* 0x0000000600067223 */ /* 0x000fca0000000005 */
[----:B------:R0:W-:Y:S04]  /*4def0*/  STL [R1+0xc60], R6 ;  /* 0x000c600601007387 */ /* 0x0001e80000100800 */
[----:B0-----:R-:W4:Y:S01]  /*4df00*/  LDL.LU R6, [R1+0x2e4] ;  /* 0x0002e40001067983 */ /* 0x001f220000300800 */
[----:B------:R-:W-:Y:S02]  /*4df10*/  FMUL R2, R3, 1.4426950216293334961 ;  /* 0x3fb8aa3b03027820 */ /* 0x000fe40000400000 */
[----:B------:R-:W-:Y:S02]  /*4df20*/  FADD R3, -R29, R28 ;  /* 0x0000001c1d037221 */ /* 0x000fe40000000100 */
[----:B------:R-:W0:Y:S01]  /*4df30*/  S2R R29, SR_TID.X ;  /* 0x00000000001d7919 */ /* 0x000e220000002100 */
[----:B------:R-:W-:-:S02]  /*4df40*/  FMUL R9, R0, R9 ;  /* 0x0000000900097220 */ /* 0x000fc40000400000 */
[----:B------:R-:W-:-:S03]  /*4df50*/  FMUL R5, R0, R8 ;  /* 0x0000000800057220 */ /* 0x000fc60000400000 */
[----:B------:R5:W-:Y:S01]  /*4df60*/  STL [R1+0x2f0], R9 ;  /* 0x0002f00901007387 */ /* 0x000be20000100800 */
[----:B------:R-:W2:Y:S02]  /*4df70*/  LDL.LU R18, [R1+0x2d0] ;  /* 0x0002d00001127983 */ /* 0x000ea40000300800 */
[----:B------:R-:W-:Y:S02]  /*4df80*/  STL [R1+0x2f4], R5 ;  /* 0x0002f40501007387 */ /* 0x000fe40000100800 */
[----:B------:R-:W2:Y:S01]  /*4df90*/  LDL.LU R17, [R1+0x2d4] ;  /* 0x0002d40001117983 */ /* 0x000ea20000300800 */
[----:B------:R-:W2:Y:S01]  /*4dfa0*/  LDL.LU R16, [R1+0x2c0] ;  /* 0x0002c00001107983 */ /* 0x000ea20000300800 */
[----:B------:R-:W2:Y:S02]  /*4dfb0*/  LDL.LU R15, [R1+0x2c4] ;  /* 0x0002c400010f7983 */ /* 0x000ea40000300800 */
[----:B------:R-:W2:Y:S02]  /*4dfc0*/  LDL.LU R14, [R1+0x3c0] ;  /* 0x0003c000010e7983 */ /* 0x000ea40000300800 */
[----:B------:R-:W2:Y:S01]  /*4dfd0*/  LDL.LU R13, [R1+0x3c4] ;  /* 0x0003c400010d7983 */ /* 0x000ea20000300800 */
[----:B------:R-:W2:Y:S01]  /*4dfe0*/  LDL.LU R11, [R1+0x440] ;  /* 0x00044000010b7983 */ /* 0x000ea20000300800 */
[----:B------:R-:W2:Y:S02]  /*4dff0*/  LDL.LU R10, [R1+0x444] ;  /* 0x00044400010a7983 */ /* 0x000ea40000300800 */
[----:B-----5:R-:W2:Y:S01]  /*4e000*/  LDL.LU R9, [R1+0x430] ;  /* 0x0004300001097983 */ /* 0x020ea20000300800 */
[----:B0-----:R-:W-:-:S04]  /*4e010*/  LOP3.LUT R29, R29, 0x1c, RZ, 0xc0, !PT ;  /* 0x0000001c1d1d7812 */ /* 0x001fc800078ec0ff */
[----:B------:R-:W-:-:S05]  /*4e020*/  LEA.HI R29, R29, 0x80, RZ, 0x1e ;  /* 0x000000801d1d7811 */ /* 0x000fca00078ff0ff */
[----:B------:R0:W0:Y:S01]  /*4e030*/  LDS R5, [R29.X8+0x40000] ;  /* 0x040000001d057984 */ /* 0x0000220000008800 */
[----:B---3--:R-:W-:-:S05]  /*4e040*/  FMUL R7, R0, R7 ;  /* 0x0000000700077220 */ /* 0x008fca0000400000 */
[----:B------:R3:W-:Y:S01]  /*4e050*/  STL [R1+0x2e0], R7 ;  /* 0x0002e00701007387 */ /* 0x0007e20000100800 */
[----:B------:R-:W5:Y:S02]  /*4e060*/  LDL.LU R8, [R1+0x434] ;  /* 0x0004340001087983 */ /* 0x000f640000300800 */
[----:B------:R-:W5:Y:S02]  /*4e070*/  LDL.LU R28, [R1+0x764] ;  /* 0x00076400011c7983 */ /* 0x000f640000300800 */
[----:B0-----:R-:W5:Y:S01]  /*4e080*/  LDL R29, [R1+0x7a4] ;  /* 0x0007a400011d7983 */ /* 0x001f620000100800 */
[----:B------:R-:W5:Y:S04]  /*4e090*/  LDL.LU R12, [R1+0x420] ;  /* 0x00042000010c7983 */ /* 0x000f680000300800 */
[----:B---3--:R-:W3:Y:S01]  /*4e0a0*/  LDL.LU R7, [R1+0x424] ;  /* 0x0004240001077983 */ /* 0x008ee20000300800 */
[----:B----4-:R-:W-:-:S05]  /*4e0b0*/  FMUL R6, R0, R6 ;  /* 0x0000000600067220 */ /* 0x010fca0000400000 */
[----:B------:R0:W-:Y:S04]  /*4e0c0*/  STL [R1+0x2e4], R6 ;  /* 0x0002e40601007387 */ /* 0x0001e80000100800 */
[----:B0-----:R-:W1:Y:S01]  /*4e0d0*/  LDL.LU R6, [R1+0xc64] ;  /* 0x000c640001067983 */ /* 0x001e620000300800 */
[C---:B--2---:R-:W-:Y:S02]  /*4e0e0*/  FMUL R18, R0.reuse, R18 ;  /* 0x0000001200127220 */ /* 0x044fe40000400000 */
[C---:B------:R-:W-:Y:S02]  /*4e0f0*/  FMUL R19, R0.reuse, R17 ;  /* 0x0000001100137220 */ /* 0x040fe40000400000 */
[C---:B------:R-:W-:Y:S01]  /*4e100*/  FMUL R17, R0.reuse, R15 ;  /* 0x0000000f00117220 */ /* 0x040fe20000400000 */
[----:B------:R0:W-:Y:S01]  /*4e110*/  STL [R1+0x2d0], R18 ;  /* 0x0002d01201007387 */ /* 0x0001e20000100800 */
[----:B------:R-:W1:Y:S01]  /*4e120*/  MUFU.EX2 R2, R2 ;  /* 0x0000000200027308 */ /* 0x000e620000000800 */
[----:B------:R-:W-:-:S02]  /*4e130*/  FMUL R15, R0, R13 ;  /* 0x0000000d000f7220 */ /* 0x000fc40000400000 */
[----:B------:R-:W-:Y:S02]  /*4e140*/  STL [R1+0x2d4], R19 ;  /* 0x0002d41301007387 */ /* 0x000fe40000100800 */
[C---:B0-----:R-:W-:Y:S02]  /*4e150*/  FMUL R18, R0.reuse, R16 ;  /* 0x0000001000127220 */ /* 0x041fe40000400000 */
[C---:B------:R-:W-:Y:S02]  /*4e160*/  FMUL R16, R0.reuse, R14 ;  /* 0x0000000e00107220 */ /* 0x040fe40000400000 */
[C---:B------:R-:W-:Y:S01]  /*4e170*/  FMUL R14, R0.reuse, R11 ;  /* 0x0000000b000e7220 */ /* 0x040fe20000400000 */
[----:B------:R-:W-:Y:S01]  /*4e180*/  STL [R1+0x2c0], R18 ;  /* 0x0002c01201007387 */ /* 0x000fe20000100800 */
[----:B------:R-:W-:Y:S02]  /*4e190*/  STL [R1+0x2c4], R17 ;  /* 0x0002c41101007387 */ /* 0x000fe40000100800 */
[----:B------:R-:W-:Y:S02]  /*4e1a0*/  STL [R1+0x3c0], R16 ;  /* 0x0003c01001007387 */ /* 0x000fe40000100800 */
[C---:B------:R-:W-:Y:S01]  /*4e1b0*/  FMUL R13, R0.reuse, R10 ;  /* 0x0000000a000d7220 */ /* 0x040fe20000400000 */
[----:B------:R-:W-:Y:S01]  /*4e1c0*/  STL [R1+0x3c4], R15 ;  /* 0x0003c40f01007387 */ /* 0x000fe20000100800 */
[----:B------:R-:W2:Y:S02]  /*4e1d0*/  LDL.LU R11, [R1+0x2f8] ;  /* 0x0002f800010b7983 */ /* 0x000ea40000300800 */
[----:B------:R0:W-:Y:S02]  /*4e1e0*/  STL [R1+0x440], R14 ;  /* 0x0004400e01007387 */ /* 0x0001e40000100800 */
[----:B------:R-:W4:Y:S01]  /*4e1f0*/  LDL.LU R10, [R1+0x2fc] ;  /* 0x0002fc00010a7983 */ /* 0x000f220000300800 */
[----:B------:R5:W-:Y:S01]  /*4e200*/  STL [R1+0x444], R13 ;  /* 0x0004440d01007387 */ /* 0x000be20000100800 */
[----:B0-----:R-:W-:-:S03]  /*4e210*/  FMUL R14, R0, R9 ;  /* 0x00000009000e7220 */ /* 0x001fc60000400000 */
[----:B------:R-:W4:Y:S02]  /*4e220*/  LDL.LU R9, [R1+0x2e8] ;  /* 0x0002e80001097983 */ /* 0x000f240000300800 */
[----:B------:R-:W-:Y:S02]  /*4e230*/  STL [R1+0x430], R14 ;  /* 0x0004300e01007387 */ /* 0x000fe40000100800 */
[C---:B-----5:R-:W-:Y:S02]  /*4e240*/  FMUL R13, R0.reuse, R8 ;  /* 0x00000008000d7220 */ /* 0x060fe40000400000 */
[----:B------:R-:W5:Y:S01]  /*4e250*/  LDL.LU R8, [R1+0x2ec] ;  /* 0x0002ec0001087983 */ /* 0x000f620000300800 */
[C---:B------:R-:W-:Y:S02]  /*4e260*/  FMUL R12, R0.reuse, R12 ;  /* 0x0000000c000c7220 */ /* 0x040fe40000400000 */
[----:B------:R-:W-:Y:S02]  /*4e270*/  STL [R1+0x434], R13 ;  /* 0x0004340d01007387 */ /* 0x000fe40000100800 */
[----:B---3--:R-:W-:Y:S01]  /*4e280*/  FMUL R7, R0, R7 ;  /* 0x0000000700077220 */ /* 0x008fe20000400000 */
[----:B------:R-:W-:Y:S04]  /*4e290*/  STL [R1+0x420], R12 ;  /* 0x0004200c01007387 */ /* 0x000fe80000100800 */
[----:B------:R0:W-:Y:S01]  /*4e2a0*/  STL [R1+0x424], R7 ;  /* 0x0004240701007387 */ /* 0x0001e20000100800 */
[----:B------:R-:W3:Y:S02]  /*4e2b0*/  LDL.LU R18, [R1+0x2d8] ;  /* 0x0002d80001127983 */ /* 0x000ee40000300800 */
[----:B-1----:R-:W-:-:S05]  /*4e2c0*/  FFMA R6, R2, R6, R4 ;  /* 0x0000000602067223 */ /* 0x002fca0000000004 */
[----:B------:R1:W-:Y:S01]  /*4e2d0*/  STL [R1+0xc64], R6 ;  /* 0x000c640601007387 */ /* 0x0003e20000100800 */
[----:B------:R-:W3:Y:S02]  /*4e2e0*/  LDL.LU R17, [R1+0x2dc] ;  /* 0x0002dc0001117983 */ /* 0x000ee40000300800 */
[----:B0-----:R-:W3:Y:S01]  /*4e2f0*/  LDL.LU R7, [R1+0x2c8] ;  /* 0x0002c80001077983 */ /* 0x001ee20000300800 */
[----:B-1----:R-:W3:Y:S01]  /*4e300*/  LDL.LU R6, [R1+0x2cc] ;  /* 0x0002cc0001067983 */ /* 0x002ee20000300800 */
[C---:B--2---:R-:W-:Y:S02]  /*4e310*/  FMUL R11, R2.reuse, R11 ;  /* 0x0000000b020b7220 */ /* 0x044fe40000400000 */
[----:B----4-:R-:W-:-:S03]  /*4e320*/  FMUL R4, R2, R10 ;  /* 0x0000000a02047220 */ /* 0x010fc60000400000 */
[----:B------:R0:W-:Y:S01]  /*4e330*/  STL [R1+0x2f8], R11 ;  /* 0x0002f80b01007387 */ /* 0x0001e20000100800 */
[----:B------:R-:W2:Y:S03]  /*4e340*/  LDL.LU R16, [R1+0x3c8] ;  /* 0x0003c80001107983 */ /* 0x000ea60000300800 */
[----:B------:R-:W-:Y:S01]  /*4e350*/  STL [R1+0x2fc], R4 ;  /* 0x0002fc0401007387 */ /* 0x000fe20000100800 */
[----:B------:R-:W2:Y:S02]  /*4e360*/  LDL.LU R15, [R1+0x3cc] ;  /* 0x0003cc00010f7983 */ /* 0x000ea40000300800 */
[C---:B------:R-:W-:Y:S02]  /*4e370*/  FMUL R9, R2.reuse, R9 ;  /* 0x0000000902097220 */ /* 0x040fe40000400000 */
[----:B------:R-:W-:Y:S02]  /*4e380*/  FMUL R0, R3, 1.4426950216293334961 ;  /* 0x3fb8aa3b03007820 */ /* 0x000fe40000400000 */
[----:B------:R-:W-:Y:S01]  /*4e390*/  FADD R3, -R27, R26 ;  /* 0x0000001a1b037221 */ /* 0x000fe20000000100 */
[----:B------:R1:W-:Y:S01]  /*4e3a0*/  STL [R1+0x2e8], R9 ;  /* 0x0002e80901007387 */ /* 0x0003e20000100800 */
[----:B------:R-:W2:Y:S02]  /*4e3b0*/  LDL.LU R14, [R1+0x448] ;  /* 0x00044800010e7983 */ /* 0x000ea40000300800 */
[----:B------:R-:W2:Y:S02]  /*4e3c0*/  LDL.LU R13, [R1+0x44c] ;  /* 0x00044c00010d7983 */ /* 0x000ea40000300800 */
[----:B-----5:R-:W-:-:S05]  /*4e3d0*/  FMUL R8, R2, R8 ;  /* 0x0000000802087220 */ /* 0x020fca0000400000 */
[----:B------:R5:W-:Y:S01]  /*4e3e0*/  STL [R1+0x2ec], R8 ;  /* 0x0002ec0801007387 */ /* 0x000be20000100800 */
[----:B------:R-:W4:Y:S02]  /*4e3f0*/  LDL.LU R12, [R1+0x438] ;  /* 0x00043800010c7983 */ /* 0x000f240000300800 */
[----:B0-----:R-:W4:Y:S02]  /*4e400*/  LDL.LU R11, [R1+0x43c] ;  /* 0x00043c00010b7983 */ /* 0x001f240000300800 */
[----:B------:R-:W4:Y:S01]  /*4e410*/  LDL.LU R10, [R1+0x428] ;  /* 0x00042800010a7983 */ /* 0x000f220000300800 */
[----:B-1----:R-:W4:Y:S01]  /*4e420*/  LDL.LU R9, [R1+0x42c] ;  /* 0x00042c0001097983 */ /* 0x002f220000300800 */
[----:B---3--:R-:W-:-:S03]  /*4e430*/  FMUL R26, R2, R18 ;  /* 0x00000012021a7220 */ /* 0x008fc60000400000 */
[----:B-----5:R-:W3:Y:S04]  /*4e440*/  LDL.LU R8, [R1+0xc68] ;  /* 0x000c680001087983 */ /* 0x020ee80000300800 */
[----:B------:R0:W-:Y:S01]  /*4e450*/  STL [R1+0x2d8], R26 ;  /* 0x0002d81a01007387 */ /* 0x0001e20000100800 */
[C---:B------:R-:W-:Y:S02]  /*4e460*/  FMUL R19, R2.reuse, R17 ;  /* 0x0000001102137220 */ /* 0x040fe40000400000 */
[----:B------:R-:W-:-:S03]  /*4e470*/  FMUL R18, R2, R7 ;  /* 0x0000000702127220 */ /* 0x000fc60000400000 */
[----:B------:R-:W-:Y:S01]  /*4e480*/  STL [R1+0x2dc], R19 ;  /* 0x0002dc1301007387 */ /* 0x000fe20000100800 */
[----:B------:R-:W5:Y:S02]  /*4e490*/  LDL.LU R7, [R1+0x410] ;  /* 0x0004100001077983 */ /* 0x000f640000300800 */
[----:B------:R-:W-:Y:S02]  /*4e4a0*/  STL [R1+0x2c8], R18 ;  /* 0x0002c81201007387 */ /* 0x000fe40000100800 */
[C---:B------:R-:W-:Y:S02]  /*4e4b0*/  FMUL R17, R2.reuse, R6 ;  /* 0x0000000602117220 */ /* 0x040fe40000400000 */
[----:B------:R-:W5:Y:S04]  /*4e4c0*/  LDL.LU R6, [R1+0x414] ;  /* 0x0004140001067983 */ /* 0x000f680000300800 */
[----:B------:R-:W1:Y:S01]  /*4e4d0*/  S2R R27, SR_TID.X ;  /* 0x00000000001b7919 */ /* 0x000e620000002100 */
[----:B------:R-:W3:Y:S01]  /*4e4e0*/  MUFU.EX2 R0, R0 ;  /* 0x0000000000007308 */ /* 0x000ee20000000800 */
[----:B------:R-:W-:Y:S02]  /*4e4f0*/  STL [R1+0x2cc], R17 ;  /* 0x0002cc1101007387 */ /* 0x000fe40000100800 */
[----:B0-----:R-:W5:Y:S02]  /*4e500*/  LDL.LU R26, [R1+0x768] ;  /* 0x00076800011a7983 */ /* 0x001f640000300800 */
[----:B--2---:R-:W-:-:S02]  /*4e510*/  FMUL R16, R2, R16 ;  /* 0x0000001002107220 */ /* 0x004fc40000400000 */
[----:B------:R-:W-:Y:S01]  /*4e520*/  FMUL R15, R2, R15 ;  /* 0x0000000f020f7220 */ /* 0x000fe20000400000 */
[----:B-1----:R-:W-:-:S04]  /*4e530*/  LOP3.LUT R27, R27, 0x1c, RZ, 0xc0, !PT ;  /* 0x0000001c1b1b7812 */ /* 0x002fc800078ec0ff */
[----:B------:R-:W-:Y:S01]  /*4e540*/  LEA.HI R27, R27, 0x88, RZ, 0x1e ;  /* 0x000000881b1b7811 */ /* 0x000fe200078ff0ff */
[C---:B------:R-:W-:Y:S02]  /*4e550*/  FMUL R14, R2.reuse, R14 ;  /* 0x0000000e020e7220 */ /* 0x040fe40000400000 */
[C---:B------:R-:W-:Y:S01]  /*4e560*/  FMUL R13, R2.reuse, R13 ;  /* 0x0000000d020d7220 */ /* 0x040fe20000400000 */
[----:B------:R-:W-:Y:S04]  /*4e570*/  STL [R1+0x3c8], R16 ;  /* 0x0003c81001007387 */ /* 0x000fe80000100800 */
[----:B------:R0:W1:Y:S04]  /*4e580*/  LDS R4, [R27.X8+0x40000] ;  /* 0x040000001b047984 */ /* 0x0000680000008800 */
[----:B0-----:R-:W2:Y:S01]  /*4e590*/  LDL R27, [R1+0x798] ;  /* 0x00079800011b7983 */ /* 0x001ea20000100800 */
[----:B------:R0:W-:Y:S02]  /*4e5a0*/  STL [R1+0x3cc], R15 ;  /* 0x0003cc0f01007387 */ /* 0x0001e40000100800 */
[----:B------:R0:W-:Y:S02]  /*4e5b0*/  STL [R1+0x448], R14 ;  /* 0x0004480e01007387 */ /* 0x0001e40000100800 */
[----:B------:R0:W-:Y:S02]  /*4e5c0*/  STL [R1+0x44c], R13 ;  /* 0x00044c0d01007387 */ /* 0x0001e40000100800 */
[----:B----4-:R-:W-:-:S02]  /*4e5d0*/  FMUL R12, R2, R12 ;  /* 0x0000000c020c7220 */ /* 0x010fc40000400000 */
[C---:B------:R-:W-:Y:S02]  /*4e5e0*/  FMUL R11, R2.reuse, R11 ;  /* 0x0000000b020b7220 */ /* 0x040fe40000400000 */
[C---:B------:R-:W-:Y:S02]  /*4e5f0*/  FMUL R10, R2.reuse, R10 ;  /* 0x0000000a020a7220 */ /* 0x040fe40000400000 */
[----:B------:R-:W-:Y:S01]  /*4e600*/  FMUL R9, R2, R9 ;  /* 0x0000000902097220 */ /* 0x000fe20000400000 */
[----:B------:R4:W-:Y:S01]  /*4e610*/  STL [R1+0x438], R12 ;  /* 0x0004380c01007387 */ /* 0x0009e20000100800 */
[----:B------:R0:W-:Y:S02]  /*4e620*/  STL [R1+0x43c], R11 ;  /* 0x00043c0b01007387 */ /* 0x0001e40000100800 */
[----:B------:R0:W-:Y:S02]  /*4e630*/  STL [R1+0x428], R10 ;  /* 0x0004280a01007387 */ /* 0x0001e40000100800 */
[C---:B---3--:R-:W-:Y:S01]  /*4e640*/  FFMA R8, R0.reuse, R8, R5 ;  /* 0x0000000800087223 */ /* 0x048fe20000000005 */
[----:B------:R3:W-:Y:S01]  /*4e650*/  STL [R1+0x42c], R9 ;  /* 0x00042c0901007387 */ /* 0x0007e20000100800 */
[----:B------:R-:W2:Y:S03]  /*4e660*/  LDL.LU R5, [R1+0x400] ;  /* 0x0004000001057983 */ /* 0x000ea60000300800 */
[----:B------:R0:W-:Y:S01]  /*4e670*/  STL [R1+0xc68], R8 ;  /* 0x000c680801007387 */ /* 0x0001e20000100800 */
[----:B------:R-:W2:Y:S02]  /*4e680*/  LDL.LU R19, [R1+0x404] ;  /* 0x0004040001137983 */ /* 0x000ea40000300800 */
[----:B-----5:R-:W-:-:S02]  /*4e690*/  FMUL R7, R0, R7 ;  /* 0x0000000700077220 */ /* 0x020fc40000400000 */
[----:B------:R-:W-:-:S03]  /*4e6a0*/  FMUL R6, R0, R6 ;  /* 0x0000000600067220 */ /* 0x000fc60000400000 */
[----:B------:R5:W-:Y:S01]  /*4e6b0*/  STL [R1+0x410], R7 ;  /* 0x0004100701007387 */ /* 0x000be20000100800 */
[----:B------:R-:W2:Y:S03]  /*4e6c0*/  LDL.LU R18, [R1+0x3f0] ;  /* 0x0003f00001127983 */ /* 0x000ea60000300800 */
[----:B------:R1:W-:Y:S01]  /*4e6d0*/  STL [R1+0x414], R6 ;  /* 0x0004140601007387 */ /* 0x0003e20000100800 */
[----:B------:R-:W2:Y:S02]  /*4e6e0*/  LDL.LU R17, [R1+0x3f4] ;  /* 0x0003f40001117983 */ /* 0x000ea40000300800 */
[----:B------:R-:W2:Y:S02]  /*4e6f0*/  LDL.LU R16, [R1+0x3e0] ;  /* 0x0003e00001107983 */ /* 0x000ea40000300800 */
[----:B0-----:R-:W2:Y:S01]  /*4e700*/  LDL.LU R15, [R1+0x3e4] ;  /* 0x0003e400010f7983 */ /* 0x001ea20000300800 */
[----:B------:R-:W2:Y:S01]  /*4e710*/  LDL.LU R14, [R1+0x3d0] ;  /* 0x0003d000010e7983 */ /* 0x000ea20000300800 */
[----:B------:R-:W2:Y:S02]  /*4e720*/  LDL.LU R13, [R1+0x3d4] ;  /* 0x0003d400010d7983 */ /* 0x000ea40000300800 */
[----:B----4-:R-:W4:Y:S02]  /*4e730*/  LDL.LU R12, [R1+0x450] ;  /* 0x00045000010c7983 */ /* 0x010f240000300800 */
[----:B------:R-:W4:Y:S01]  /*4e740*/  LDL.LU R11, [R1+0x454] ;  /* 0x00045400010b7983 */ /* 0x000f220000300800 */
[----:B------:R-:W4:Y:S01]  /*4e750*/  LDL.LU R10, [R1+0x540] ;  /* 0x00054000010a7983 */ /* 0x000f220000300800 */
[----:B---3--:R-:W3:Y:S02]  /*4e760*/  LDL.LU R9, [R1+0x544] ;  /* 0x0005440001097983 */ /* 0x008ee40000300800 */
[----:B------:R-:W3:Y:S02]  /*4e770*/  LDL.LU R8, [R1+0x530] ;  /* 0x0005300001087983 */ /* 0x000ee40000300800 */
[----:B-----5:R-:W5:Y:S01]  /*4e780*/  LDL.LU R7, [R1+0x534] ;  /* 0x0005340001077983 */ /* 0x020f620000300800 */
[----:B-1----:R-:W3:Y:S01]  /*4e790*/  LDL.LU R6, [R1+0xc6c] ;  /* 0x000c6c0001067983 */ /* 0x002ee20000300800 */
[----:B------:R-:W-:-:S02]  /*4e7a0*/  FMUL R2, R3, 1.4426950216293334961 ;  /* 0x3fb8aa3b03027820 */ /* 0x000fc40000400000 */
[----:B------:R-:W-:Y:S02]  /*4e7b0*/  FADD R3, -R29, R28 ;  /* 0x0000001c1d037221 */ /* 0x000fe40000000100 */
[----:B------:R-:W0:Y:S02]  /*4e7c0*/  S2R R29, SR_TID.X ;  /* 0x00000000001d7919 */ /* 0x000e240000002100 */
[----:B------:R-:W1:Y:S01]  /*4e7d0*/  MUFU.EX2 R2, R2 ;  /* 0x0000000200027308 */ /* 0x000e620000000800 */
[----:B0-----:R-:W-:-:S04]  /*4e7e0*/  LOP3.LUT R29, R29, 0x1c, RZ, 0xc0, !PT ;  /* 0x0000001c1d1d7812 */ /* 0x001fc800078ec0ff */
[----:B------:R-:W-:Y:S01]  /*4e7f0*/  LEA.HI R29, R29, 0x90, RZ, 0x1e ;  /* 0x000000901d1d7811 */ /* 0x000fe200078ff0ff */
[----:B--2---:R-:W-:-:S04]  /*4e800*/  FMUL R28, R0, R5 ;  /* 0x00000005001c7220 */ /* 0x004fc80000400000 */
[----:B------:R-:W0:Y:S01]  /*4e810*/  LDS R5, [R29.X8+0x40000] ;  /* 0x040000001d057984 */ /* 0x000e220000008800 */
[----:B------:R-:W-:-:S03]  /*4e820*/  FMUL R19, R0, R19 ;  /* 0x0000001300137220 */ /* 0x000fc60000400000 */
[----:B------:R2:W-:Y:S04]  /*4e830*/  STL [R1+0x400], R28 ;  /* 0x0004001c01007387 */ /* 0x0005e80000100800 */
[----:B--2---:R-:W2:Y:S01]  /*4e840*/  LDL.LU R28, [R1+0x770] ;  /* 0x00077000011c7983 */ /* 0x004ea20000300800 */
[----:B------:R-:W2:Y:S02]  /*4e850*/  LDL R29, [R1+0x778] ;  /* 0x00077800011d7983 */ /* 0x000ea40000100800 */
[----:B------:R-:W-:Y:S02]  /*4e860*/  STL [R1+0x404], R19 ;  /* 0x0004041301007387 */ /* 0x000fe40000100800 */
[C---:B------:R-:W-:Y:S02]  /*4e870*/  FMUL R18, R0.reuse, R18 ;  /* 0x0000001200127220 */ /* 0x040fe40000400000 */
[----:B------:R-:W-:-:S02]  /*4e880*/  FMUL R17, R0, R17 ;  /* 0x0000001100117220 */ /* 0x000fc40000400000 */
[C---:B------:R-:W-:Y:S02]  /*4e890*/  FMUL R16, R0.reuse, R16 ;  /* 0x0000001000107220 */ /* 0x040fe40000400000 */
[C---:B------:R-:W-:Y:S02]  /*4e8a0*/  FMUL R15, R0.reuse, R15 ;  /* 0x0000000f000f7220 */ /* 0x040fe40000400000 */
[C---:B------:R-:W-:Y:S01]  /*4e8b0*/  FMUL R14, R0.reuse, R14 ;  /* 0x0000000e000e7220 */ /* 0x040fe20000400000 */
[----:B------:R-:W-:Y:S01]  /*4e8c0*/  STL [R1+0x3f0], R18 ;  /* 0x0003f01201007387 */ /* 0x000fe20000100800 */
[C---:B------:R-:W-:Y:S02]  /*4e8d0*/  FMUL R13, R0.reuse, R13 ;  /* 0x0000000d000d7220 */ /* 0x040fe40000400000 */
[----:B------:R-:W-:Y:S02]  /*4e8e0*/  STL [R1+0x3f4], R17 ;  /* 0x0003f41101007387 */ /* 0x000fe40000100800 */
[C---:B----4-:R-:W-:Y:S01]  /*4e8f0*/  FMUL R12, R0.reuse, R12 ;  /* 0x0000000c000c7220 */ /* 0x050fe20000400000 */
[----:B------:R-:W-:Y:S01]  /*4e900*/  STL [R1+0x3e0], R16 ;  /* 0x0003e01001007387 */ /* 0x000fe20000100800 */
[----:B------:R-:W-:-:S02]  /*4e910*/  FMUL R11, R0, R11 ;  /* 0x0000000b000b7220 */ /* 0x000fc40000400000 */
[----:B------:R-:W-:Y:S02]  /*4e920*/  STL [R1+0x3e4], R15 ;  /* 0x0003e40f01007387 */ /* 0x000fe40000100800 */
[C---:B------:R-:W-:Y:S01]  /*4e930*/  FMUL R10, R0.reuse, R10 ;  /* 0x0000000a000a7220 */ /* 0x040fe20000400000 */
[----:B------:R-:W-:Y:S01]  /*4e940*/  STL [R1+0x3d0], R14 ;  /* 0x0003d00e01007387 */ /* 0x000fe20000100800 */
[C---:B---3--:R-:W-:Y:S02]  /*4e950*/  FMUL R9, R0.reuse, R9 ;  /* 0x0000000900097220 */ /* 0x048fe40000400000 */
[----:B------:R-:W-:Y:S02]  /*4e960*/  STL [R1+0x3d4], R13 ;  /* 0x0003d40d01007387 */ /* 0x000fe40000100800 */
[C---:B------:R-:W-:Y:S01]  /*4e970*/  FMUL R8, R0.reuse, R8 ;  /* 0x0000000800087220 */ /* 0x040fe20000400000 */
[----:B------:R-:W-:Y:S01]  /*4e980*/  STL [R1+0x450], R12 ;  /* 0x0004500c01007387 */ /* 0x000fe20000100800 */
[----:B-----5:R-:W-:-:S02]  /*4e990*/  FMUL R7, R0, R7 ;  /* 0x0000000700077220 */ /* 0x020fc40000400000 */
[----:B------:R-:W-:Y:S02]  /*4e9a0*/  STL [R1+0x454], R11 ;  /* 0x0004540b01007387 */ /* 0x000fe40000100800 */
[----:B------:R-:W-:Y:S02]  /*4e9b0*/  STL [R1+0x540], R10 ;  /* 0x0005400a01007387 */ /* 0x000fe40000100800 */
[----:B-1----:R-:W-:Y:S01]  /*4e9c0*/  FFMA R6, R2, R6, R4 ;  /* 0x0000000602067223 */ /* 0x002fe20000000004 */
[----:B------:R-:W-:Y:S01]  /*4e9d0*/  STL [R1+0x544], R9 ;  /* 0x0005440901007387 */ /* 0x000fe20000100800 */
[----:B------:R-:W-:Y:S02]  /*4e9e0*/  FMUL R0, R3, 1.4426950216293334961 ;  /* 0x3fb8aa3b03007820 */ /* 0x000fe40000400000 */
[----:B------:R-:W-:Y:S02]  /*4e9f0*/  STL [R1+0x530], R8 ;  /* 0x0005300801007387 */ /* 0x000fe40000100800 */
[----:B------:R-:W-:Y:S02]  /*4ea00*/  STL [R1+0x534], R7 ;  /* 0x0005340701007387 */ /* 0x000fe40000100800 */
[----:B------:R-:W-:-:S02]  /*4ea10*/  FADD R3, -R27, R26 ;  /* 0x0000001a1b037221 */ /* 0x000fc40000000100 */
[----:B------:R-:W3:Y:S01]  /*4ea20*/  LDL.LU R26, [R1+0x418] ;  /* 0x00041800011a7983 */ /* 0x000ee20000300800 */
[----:B------:R1:W-:Y:S03]  /*4ea30*/  STL [R1+0xc6c], R6 ;  /* 0x000c6c0601007387 */ /* 0x0003e60000100800 */
[----:B-1----:R-:W4:Y:S04]  /*4ea40*/  LDL.LU R6, [R1+0x41c] ;  /* 0x00041c0001067983 */ /* 0x002f280000300800 */
[----:B------:R-:W1:Y:S01]  /*4ea50*/  S2R R7, SR_TID.X ;  /* 0x0000000000077919 */ /* 0x000e620000002100 */
[----:B------:R-:W5:Y:S02]  /*4ea60*/  LDL.LU R27, [R1+0x408] ;  /* 0x00040800011b7983 */ /* 0x000f640000300800 */
        /* <DEDUP_REMOVED lines=11> */
[----:B------:R-:W2:Y:S01]  /*4eb20*/  LDL.LU R8, [R1+0x538] ;  /* 0x0005380001087983 */ /* 0x000ea20000300800 */
[----:B-1----:R-:W-:-:S02]  /*4eb30*/  LOP3.LUT R4, R7, 0x1c, RZ, 0xc0, !PT ;  /* 0x0000001c07047812 */ /* 0x002fc400078ec0ff */
[----:B------:R-:W2:Y:S01]  /*4eb40*/  LDL.LU R7, [R1+0x53c] ;  /* 0x00053c0001077983 */ /* 0x000ea20000300800 */
[----:B---3--:R-:W-:-:S05]  /*4eb50*/  FMUL R26, R2, R26 ;  /* 0x0000001a021a7220 */ /* 0x008fca0000400000 */
[----:B------:R1:W-:Y:S01]  /*4eb60*/  STL [R1+0x418], R26 ;  /* 0x0004181a01007387 */ /* 0x0003e20000100800 */
[----:B----4-:R-:W-:-:S03]  /*4eb70*/  FMUL R6, R2, R6 ;  /* 0x0000000602067220 */ /* 0x010fc60000400000 */
[----:B-1----:R-:W3:Y:S02]  /*4eb80*/  LDL.LU R26, [R1+0x1a00] ;  /* 0x001a0000011a7983 */ /* 0x002ee40000300800 */
[----:B------:R1:W-:Y:S02]  /*4eb90*/  STL [R1+0x41c], R6 ;  /* 0x00041c0601007387 */ /* 0x0003e40000100800 */
[----:B-1----:R-:W0:Y:S01]  /*4eba0*/  LDL.LU R6, [R1+0xc70] ;  /* 0x000c700001067983 */ /* 0x002e220000300800 */
[----:B------:R-:W0:Y:S01]  /*4ebb0*/  MUFU.EX2 R0, R0 ;  /* 0x0000000000007308 */ /* 0x000e220000000800 */
[C---:B-----5:R-:W-:Y:S02]  /*4ebc0*/  FMUL R27, R2.reuse, R27 ;  /* 0x0000001b021b7220 */ /* 0x060fe40000400000 */
[C---:B--2---:R-:W-:Y:S02]  /*4ebd0*/  FMUL R19, R2.reuse, R19 ;  /* 0x0000001302137220 */ /* 0x044fe40000400000 */
[----:B------:R-:W-:-:S02]  /*4ebe0*/  FMUL R18, R2, R18 ;  /* 0x0000001202127220 */ /* 0x000fc40000400000 */
[C---:B------:R-:W-:Y:S02]  /*4ebf0*/  FMUL R17, R2.reuse, R17 ;  /* 0x0000001102117220 */ /* 0x040fe40000400000 */
[C---:B------:R-:W-:Y:S01]  /*4ec00*/  FMUL R16, R2.reuse, R16 ;  /* 0x0000001002107220 */ /* 0x040fe20000400000 */
[----:B------:R1:W-:Y:S01]  /*4ec10*/  STL [R1+0x408], R27 ;  /* 0x0004081b01007387 */ /* 0x0003e20000100800 */
[C---:B------:R-:W-:Y:S02]  /*4ec20*/  FMUL R15, R2.reuse, R15 ;  /* 0x0000000f020f7220 */ /* 0x040fe40000400000 */
[C---:B------:R-:W-:Y:S02]  /*4ec30*/  FMUL R14, R2.reuse, R14 ;  /* 0x0000000e020e7220 */ /* 0x040fe40000400000 */
[C---:B------:R-:W-:Y:S02]  /*4ec40*/  FMUL R13, R2.reuse, R13 ;  /* 0x0000000d020d7220 */ /* 0x040fe40000400000 */
[----:B------:R-:W-:-:S02]  /*4ec50*/  FMUL R12, R2, R12 ;  /* 0x0000000c020c7220 */ /* 0x000fc40000400000 */
[C---:B------:R-:W-:Y:S01]  /*4ec60*/  FMUL R11, R2.reuse, R11 ;  /* 0x0000000b020b7220 */ /* 0x040fe20000400000 */
[----:B-1----:R-:W2:Y:S01]  /*4ec70*/  LDL.LU R27, [R1+0x19fc] ;  /* 0x0019fc00011b7983 */ /* 0x002ea20000300800 */
[----:B------:R-:W-:Y:S02]  /*4ec80*/  STL [R1+0x40c], R19 ;  /* 0x00040c1301007387 */ /* 0x000fe40000100800 */
[----:B------:R-:W-:Y:S02]  /*4ec90*/  STL [R1+0x3f8], R18 ;  /* 0x0003f81201007387 */ /* 0x000fe40000100800 */
[----:B------:R-:W-:Y:S01]  /*4eca0*/  STL [R1+0x3fc], R17 ;  /* 0x0003fc1101007387 */ /* 0x000fe20000100800 */
[----:B------:R-:W-:Y:S01]  /*4ecb0*/  STL [R1+0x3e8], R16 ;  /* 0x0003e81001007387 */ /* 0x000fe20000100800 */
[----:B------:R-:W-:Y:S02]  /*4ecc0*/  STL [R1+0x3ec], R15 ;  /* 0x0003ec0f01007387 */ /* 0x000fe40000100800 */
[----:B------:R-:W-:-:S02]  /*4ecd0*/  FMUL R10, R2, R10 ;  /* 0x0000000a020a7220 */ /* 0x000fc40000400000 */
[----:B------:R-:W-:Y:S02]  /*4ece0*/  STL [R1+0x3d8], R14 ;  /* 0x0003d80e01007387 */ /* 0x000fe40000100800 */
[C---:B------:R-:W-:Y:S01]  /*4ecf0*/  FMUL R9, R2.reuse, R9 ;  /* 0x0000000902097220 */ /* 0x040fe20000400000 */
[----:B------:R-:W-:Y:S01]  /*4ed00*/  STL [R1+0x3dc], R13 ;  /* 0x0003dc0d01007387 */ /* 0x000fe20000100800 */
[C---:B------:R-:W-:Y:S02]  /*4ed10*/  FMUL R8, R2.reuse, R8 ;  /* 0x0000000802087220 */ /* 0x040fe40000400000 */
[----:B------:R-:W-:Y:S02]  /*4ed20*/  STL [R1+0x458], R12 ;  /* 0x0004580c01007387 */ /* 0x000fe40000100800 */
[----:B------:R-:W-:Y:S01]  /*4ed30*/  FMUL R7, R2, R7 ;  /* 0x0000000702077220 */ /* 0x000fe20000400000 */
[----:B------:R-:W-:Y:S01]  /*4ed40*/  STL [R1+0x45c], R11 ;  /* 0x00045c0b01007387 */ /* 0x000fe20000100800 */
[----:B------:R-:W-:Y:S02]  /*4ed50*/  STL [R1+0x548], R10 ;  /* 0x0005480a01007387 */ /* 0x000fe40000100800 */
[----:B------:R-:W-:Y:S02]  /*4ed60*/  STL [R1+0x54c], R9 ;  /* 0x00054c0901007387 */ /* 0x000fe40000100800 */
[----:B------:R-:W-:Y:S01]  /*4ed70*/  FMUL R2, R3, 1.4426950216293334961 ;  /* 0x3fb8aa3b03027820 */ /* 0x000fe20000400000 */
[----:B------:R-:W-:Y:S01]  /*4ed80*/  STL [R1+0x538], R8 ;  /* 0x0005380801007387 */ /* 0x000fe20000100800 */
[----:B------:R-:W-:Y:S02]  /*4ed90*/  STL [R1+0x53c], R7 ;  /* 0x00053c0701007387 */ /* 0x000fe40000100800 */
[----:B------:R-:W-:-:S02]  /*4eda0*/  FADD R3, -R29, R28 ;  /* 0x0000001c1d037221 */ /* 0x000fc40000000100 */
[----:B------:R-:W4:Y:S01]  /*4edb0*/  LDL.LU R28, [R1+0x520] ;  /* 0x00052000011c7983 */ /* 0x000f220000300800 */
[----:B0-----:R-:W-:-:S05]  /*4edc0*/  FFMA R6, R0, R6, R5 ;  /* 0x0000000600067223 */ /* 0x001fca0000000005 */
[----:B------:R0:W-:Y:S04]  /*4edd0*/  STL [R1+0xc70], R6 ;  /* 0x000c700601007387 */ /* 0x0001e80000100800 */
[----:B0-----:R-:W5:Y:S01]  /*4ede0*/  LDL.LU R6, [R1+0x524] ;  /* 0x0005240001067983 */ /* 0x001f620000300800 */
[----:B------:R-:W2:Y:S02]  /*4edf0*/  LDL.LU R29, [R1+0x510] ;  /* 0x00051000011d7983 */ /* 0x000ea40000300800 */
        /* <DEDUP_REMOVED lines=13> */
[----:B----4-:R-:W-:-:S05]  /*4eed0*/  FMUL R28, R0, R28 ;  /* 0x0000001c001c7220 */ /* 0x010fca0000400000 */
[----:B------:R0:W-:Y:S04]  /*4eee0*/  STL [R1+0x520], R28 ;  /* 0x0005201c01007387 */ /* 0x0001e80000100800 */
[----:B0-----:R-:W4:Y:S01]  /*4eef0*/  LDL.LU R28, [R1+0x19f8] ;  /* 0x0019f800011c7983 */ /* 0x001f220000300800 */
[----:B------:R-:W-:-:S06]  /*4ef00*/  LEA.HI R4, R4, 0x98, RZ, 0x1e ;  /* 0x0000009804047811 */ /* 0x000fcc00078ff0ff */
[----:B------:R-:W0:Y:S01]  /*4ef10*/  LDS R4, [R4.X8+0x40000] ;  /* 0x0400000004047984 */ /* 0x000e220000008800 */
[C---:B-----5:R-:W-:Y:S02]  /*4ef20*/  FMUL R6, R0.reuse, R6 ;  /* 0x0000000600067220 */ /* 0x060fe40000400000 */
[----:B--2---:R-:W-:-:S03]  /*4ef30*/  FMUL R29, R0, R29 ;  /* 0x0000001d001d7220 */ /* 0x004fc60000400000 */
[----:B------:R1:W-:Y:S04]  /*4ef40*/  STL [R1+0x524], R6 ;  /* 0x0005240601007387 */ /* 0x0003e80000100800 */
[----:B-1----:R-:W0:Y:S01]  /*4ef50*/  LDL.LU R6, [R1+0xc74] ;  /* 0x000c740001067983 */ /* 0x002e220000300800 */
[----:B------:R1:W-:Y:S03]  /*4ef60*/  STL [R1+0x510], R29 ;  /* 0x0005101d01007387 */ /* 0x0003e60000100800 */
[----:B-1----:R-:W2:Y:S04]  /*4ef70*/  LDL.LU R29, [R1+0x19f4] ;  /* 0x0019f400011d7983 */ /* 0x002ea80000300800 */
[----:B------:R-:W1:Y:S01]  /*4ef80*/  S2R R19, SR_TID.X ;  /* 0x0000000000137919 */ /* 0x000e620000002100 */
[----:B------:R-:W0:Y:S01]  /*4ef90*/  MUFU.EX2 R2, R2 ;  /* 0x0000000200027308 */ /* 0x000e220000000800 */
[----:B---3--:R-:W-:-:S02]  /*4efa0*/  FMUL R5, R0, R5 ;  /* 0x0000000500057220 */ /* 0x008fc40000400000 */
[C---:B------:R-:W-:Y:S02]  /*4efb0*/  FMUL R18, R0.reuse, R18 ;  /* 0x0000001200127220 */ /* 0x040fe40000400000 */
[C---:B------:R-:W-:Y:S02]  /*4efc0*/  FMUL R17, R0.reuse, R17 ;  /* 0x0000001100117220 */ /* 0x040fe40000400000 */
[C---:B------:R-:W-:Y:S02]  /*4efd0*/  FMUL R16, R0.reuse, R16 ;  /* 0x0000001000107220 */ /* 0x040fe40000400000 */
[C---:B------:R-:W-:Y:S01]  /*4efe0*/  FMUL R15, R0.reuse, R15 ;  /* 0x0000000f000f7220 */ /* 0x040fe20000400000 */
[----:B------:R-:W-:Y:S01]  /*4eff0*/  STL [R1+0x514], R5 ;  /* 0x0005140501007387 */ /* 0x000fe20000100800 */
[C---:B------:R-:W-:Y:S02]  /*4f000*/  FMUL R14, R0.reuse, R14 ;  /* 0x0000000e000e7220 */ /* 0x040fe40000400000 */
[----:B------:R-:W-:Y:S02]  /*4f010*/  STL [R1+0x500], R18 ;  /* 0x0005001201007387 */ /* 0x000fe40000100800 */
[C---:B------:R-:W-:Y:S01]  /*4f020*/  FMUL R13, R0.reuse, R13 ;  /* 0x0000000d000d7220 */ /* 0x040fe20000400000 */
[----:B------:R-:W-:Y:S01]  /*4f030*/  STL [R1+0x504], R17 ;  /* 0x0005041101007387 */ /* 0x000fe20000100800 */
[----:B------:R-:W-:-:S02]  /*4f040*/  FMUL R12, R0, R12 ;  /* 0x0000000c000c7220 */ /* 0x000fc40000400000 */
[----:B------:R-:W-:Y:S02]  /*4f050*/  STL [R1+0x4f0], R16 ;  /* 0x0004f01001007387 */ /* 0x000fe40000100800 */
[C---:B------:R-:W-:Y:S01]  /*4f060*/  FMUL R11, R0.reuse, R11 ;  /* 0x0000000b000b7220 */ /* 0x040fe20000400000 */
[----:B------:R-:W-:Y:S01]  /*4f070*/  STL [R1+0x4f4], R15 ;  /* 0x0004f40f01007387 */ /* 0x000fe20000100800 */
[C---:B------:R-:W-:Y:S02]  /*4f080*/  FMUL R10, R0.reuse, R10 ;  /* 0x0000000a000a7220 */ /* 0x040fe40000400000 */
[----:B------:R-:W-:Y:S02]  /*4f090*/  STL [R1+0x4e0], R14 ;  /* 0x0004e00e01007387 */ /* 0x000fe40000100800 */
[C---:B------:R-:W-:Y:S01]  /*4f0a0*/  FMUL R9, R0.reuse, R9 ;  /* 0x0000000900097220 */ /* 0x040fe20000400000 */
[----:B------:R-:W-:Y:S01]  /*4f0b0*/  STL [R1+0x4e4], R13 ;  /* 0x0004e40d01007387 */ /* 0x000fe20000100800 */
[----:B------:R-:W-:-:S02]  /*4f0c0*/  FMUL R8, R0, R8 ;  /* 0x0000000800087220 */ /* 0x000fc40000400000 */
[----:B------:R-:W-:Y:S01]  /*4f0d0*/  STL [R1+0x4d0], R12 ;  /* 0x0004d00c01007387 */ /* 0x000fe20000100800 */
[----:B-1----:R-:W-:Y:S01]  /*4f0e0*/  LOP3.LUT R19, R19, 0x1c, RZ, 0xc0, !PT ;  /* 0x0000001c13137812 */ /* 0x002fe200078ec0ff */
[----:B------:R-:W-:Y:S01]  /*4f0f0*/  FMUL R7, R0, R7 ;  /* 0x0000000700077220 */ /* 0x000fe20000400000 */
[----:B------:R-:W-:Y:S01]  /*4f100*/  STL [R1+0x4d4], R11 ;  /* 0x0004d40b01007387 */ /* 0x000fe20000100800 */
[----:B------:R-:W-:Y:S01]  /*4f110*/  STL [R1+0x4c0], R10 ;  /* 0x0004c00a01007387 */ /* 0x000fe20000100800 */
[----:B------:R-:W-:Y:S01]  /*4f120*/  LEA.HI R19, R19, 0xa0, RZ, 0x1e ;  /* 0x000000a013137811 */ /* 0x000fe200078ff0ff */
[----:B------:R-:W-:Y:S02]  /*4f130*/  STL [R1+0x4c4], R9 ;  /* 0x0004c40901007387 */ /* 0x000fe40000100800 */
[----:B------:R-:W-:Y:S01]  /*4f140*/  FMUL R0, R3, 1.4426950216293334961 ;  /* 0x3fb8aa3b03007820 */ /* 0x000fe20000400000 */
[----:B------:R-:W-:Y:S01]  /*4f150*/  STL [R1+0x4b0], R8 ;  /* 0x0004b00801007387 */ /* 0x000fe20000100800 */
[----:B------:R-:W-:Y:S03]  /*4f160*/  STL [R1+0x4b4], R7 ;  /* 0x0004b40701007387 */ /* 0x000fe60000100800 */
[----:B------:R1:W3:Y:S01]  /*4f170*/  LDS R5, [R19.X8+0x40000] ;  /* 0x0400000013057984 */ /* 0x0002e20000008800 */
[----:B0-----:R-:W-:-:S02]  /*4f180*/  FFMA R6, R2, R6, R4 ;  /* 0x0000000602067223 */ /* 0x001fc40000000004 */
[----:B--2---:R-:W-:Y:S02]  /*4f190*/  FADD R3, -R27, R29 ;  /* 0x0000001d1b037221 */ /* 0x004fe40000000100 */
[----:B------:R-:W2:Y:S01]  /*4f1a0*/  LDL.LU R27, [R1+0x528] ;  /* 0x00052800011b7983 */ /* 0x000ea20000300800 */
[----:B-1----:R-:W5:Y:S02]  /*4f1b0*/  LDL.LU R19, [R1+0x52c] ;  /* 0x00052c0001137983 */ /* 0x002f640000300800 */
[----:B------:R0:W-:Y:S02]  /*4f1c0*/  STL [R1+0xc74], R6 ;  /* 0x000c740601007387 */ /* 0x0001e40000100800 */
[----:B------:R-:W3:Y:S01]  /*4f1d0*/  LDL.LU R8, [R1+0x518] ;  /* 0x0005180001087983 */ /* 0x000ee20000300800 */
        /* <DEDUP_REMOVED lines=12> */
[----:B0-----:R-:W4:Y:S01]  /*4f2a0*/  LDL.LU R6, [R1+0x4bc] ;  /* 0x0004bc0001067983 */ /* 0x001f220000300800 */
[----:B--2---:R-:W-:-:S02]  /*4f2b0*/  FMUL R27, R2, R27 ;  /* 0x0000001b021b7220 */ /* 0x004fc40000400000 */
[C---:B-----5:R-:W-:Y:S02]  /*4f2c0*/  FMUL R19, R2.reuse, R19 ;  /* 0x0000001302137220 */ /* 0x060fe40000400000 */
[C---:B---3--:R-:W-:Y:S01]  /*4f2d0*/  FMUL R8, R2.reuse, R8 ;  /* 0x0000000802087220 */ /* 0x048fe20000400000 */
[----:B------:R0:W-:Y:S04]  /*4f2e0*/  STL [R1+0x528], R27 ;  /* 0x0005281b01007387 */ /* 0x0001e80000100800 */
[----:B0-----:R-:W2:Y:S01]  /*4f2f0*/  LDL.LU R27, [R1+0x19f0] ;  /* 0x0019f000011b7983 */ /* 0x001ea20000300800 */
[----:B------:R-:W-:Y:S02]  /*4f300*/  STL [R1+0x52c], R19 ;  /* 0x00052c1301007387 */ /* 0x000fe40000100800 */
[----:B------:R0:W-:Y:S02]  /*4f310*/  STL [R1+0x518], R8 ;  /* 0x0005180801007387 */ /* 0x0001e40000100800 */
[----:B0-----:R-:W3:Y:S01]  /*4f320*/  LDL.LU R8, [R1+0xc78] ;  /* 0x000c780001087983 */ /* 0x001ee20000300800 */
[----:B----4-:R-:W-:-:S05]  /*4f330*/  FMUL R19, R2, R4 ;  /* 0x0000000402137220 */ /* 0x010fca0000400000 */
[----:B------:R0:W-:Y:S01]  /*4f340*/  STL [R1+0x51c], R19 ;  /* 0x00051c1301007387 */ /* 0x0001e20000100800 */
[----:B------:R-:W3:Y:S01]  /*4f350*/  MUFU.EX2 R0, R0 ;  /* 0x0000000000007308 */ /* 0x000ee20000000800 */
[C---:B0-----:R-:W-:Y:S02]  /*4f360*/  FMUL R19, R2.reuse, R18 ;  /* 0x0000001202137220 */ /* 0x041fe40000400000 */
[C---:B------:R-:W-:Y:S02]  /*4f370*/  FMUL R18, R2.reuse, R17 ;  /* 0x0000001102127220 */ /* 0x040fe40000400000 */
[C---:B------:R-:W-:Y:S02]  /*4f380*/  FMUL R17, R2.reuse, R16 ;  /* 0x0000001002117220 */ /* 0x040fe40000400000 */
[C---:B------:R-:W-:Y:S02]  /*4f390*/  FMUL R16, R2.reuse, R15 ;  /* 0x0000000f02107220 */ /* 0x040fe40000400000 */
[C---:B------:R-:W-:Y:S01]  /*4f3a0*/  FMUL R15, R2.reuse, R14 ;  /* 0x0000000e020f7220 */ /* 0x040fe20000400000 */
[----:B------:R-:W-:Y:S01]  /*4f3b0*/  STL [R1+0x508], R19 ;  /* 0x0005081301007387 */ /* 0x000fe20000100800 */
[----:B------:R-:W-:-:S02]  /*4f3c0*/  FMUL R14, R2, R13 ;  /* 0x0000000d020e7220 */ /* 0x000fc40000400000 */
[----:B------:R0:W-:Y:S02]  /*4f3d0*/  STL [R1+0x50c], R18 ;  /* 0x00050c1201007387 */ /* 0x0001e40000100800 */
[C---:B------:R-:W-:Y:S01]  /*4f3e0*/  FMUL R13, R2.reuse, R12 ;  /* 0x0000000c020d7220 */ /* 0x040fe20000400000 */
[----:B------:R1:W-:Y:S01]  /*4f3f0*/  STL [R1+0x4f8], R17 ;  /* 0x0004f81101007387 */ /* 0x0003e20000100800 */
[C---:B------:R-:W-:Y:S02]  /*4f400*/  FMUL R12, R2.reuse, R11 ;  /* 0x0000000b020c7220 */ /* 0x040fe40000400000 */
[----:B------:R4:W-:Y:S02]  /*4f410*/  STL [R1+0x4fc], R16 ;  /* 0x0004fc1001007387 */ /* 0x0009e40000100800 */
[C---:B------:R-:W-:Y:S01]  /*4f420*/  FMUL R11, R2.reuse, R10 ;  /* 0x0000000a020b7220 */ /* 0x040fe20000400000 */
[----:B------:R-:W-:Y:S01]  /*4f430*/  STL [R1+0x4e8], R15 ;  /* 0x0004e80f01007387 */ /* 0x000fe20000100800 */
[----:B------:R-:W-:-:S02]  /*4f440*/  FMUL R10, R2, R9 ;  /* 0x00000009020a7220 */ /* 0x000fc40000400000 */
[----:B------:R-:W-:Y:S02]  /*4f450*/  STL [R1+0x4ec], R14 ;  /* 0x0004ec0e01007387 */ /* 0x000fe40000100800 */
[----:B------:R-:W-:Y:S02]  /*4f460*/  STL [R1+0x4d8], R13 ;  /* 0x0004d80d01007387 */ /* 0x000fe40000100800 */
[C---:B------:R-:W-:Y:S01]  /*4f470*/  FMUL R9, R2.reuse, R7 ;  /* 0x0000000702097220 */ /* 0x040fe20000400000 */
[----:B------:R-:W-:Y:S01]  /*4f480*/  STL [R1+0x4dc], R12 ;  /* 0x0004dc0c01007387 */ /* 0x000fe20000100800 */
[----:B------:R-:W-:Y:S02]  /*4f490*/  STL [R1+0x4c8], R11 ;  /* 0x0004c80b01007387 */ /* 0x000fe40000100800 */
[----:B------:R-:W-:Y:S02]  /*4f4a0*/  STL [R1+0x4cc], R10 ;  /* 0x0004cc0a01007387 */ /* 0x000fe40000100800 */
[----:B------:R-:W5:Y:S02]  /*4f4b0*/  LDL.LU R7, [R1+0x4a0] ;  /* 0x0004a00001077983 */ /* 0x000f640000300800 */
[----:B------:R-:W-:Y:S01]  /*4f4c0*/  FMUL R2, R2, R6 ;  /* 0x0000000602027220 */ /* 0x000fe20000400000 */
[----:B------:R-:W-:Y:S01]  /*4f4d0*/  STL [R1+0x4b8], R9 ;  /* 0x0004b80901007387 */ /* 0x000fe20000100800 */
[----:B------:R-:W2:Y:S03]  /*4f4e0*/  LDL.LU R6, [R1+0x4a4] ;  /* 0x0004a40001067983 */ /* 0x000ea60000300800 */
[----:B------:R4:W-:Y:S01]  /*4f4f0*/  STL [R1+0x4bc], R2 ;  /* 0x0004bc0201007387 */ /* 0x0009e20000100800 */
[----:B0-----:R-:W2:Y:S02]  /*4f500*/  LDL.LU R18, [R1+0x490] ;  /* 0x0004900001127983 */ /* 0x001ea40000300800 */
[----:B-1----:R-:W2:Y:S02]  /*4f510*/  LDL.LU R17, [R1+0x494] ;  /* 0x0004940001117983 */ /* 0x002ea40000300800 */
[----:B----4-:R-:W4:Y:S02]  /*4f520*/  LDL.LU R16, [R1+0x480] ;  /* 0x0004800001107983 */ /* 0x010f240000300800 */
[----:B------:R-:W-:-:S02]  /*4f530*/  FMUL R2, R3, 1.4426950216293334961 ;  /* 0x3fb8aa3b03027820 */ /* 0x000fc40000400000 */
[----:B---3--:R-:W-:-:S05]  /*4f540*/  FFMA R8, R0, R8, R5 ;  /* 0x0000000800087223 */ /* 0x008fca0000000005 */
[----:B------:R0:W-:Y:S01]  /*4f550*/  STL [R1+0xc78], R8 ;  /* 0x000c780801007387 */ /* 0x0001e20000100800 */
        /* <DEDUP_REMOVED lines=8> */
[----:B0-----:R-:W3:Y:S02]  /*4f5e0*/  LDL.LU R8, [R1+0x654] ;  /* 0x0006540001087983 */ /* 0x001ee40000300800 */
[----:B-----5:R-:W-:-:S02]  /*4f5f0*/  FMUL R7, R0, R7 ;  /* 0x0000000700077220 */ /* 0x020fc40000400000 */
[----:B--2---:R-:W-:-:S03]  /*4f600*/  FMUL R5, R0, R6 ;  /* 0x0000000600057220 */ /* 0x004fc60000400000 */
[----:B------:R0:W-:Y:S01]  /*4f610*/  STL [R1+0x4a0], R7 ;  /* 0x0004a00701007387 */ /* 0x0001e20000100800 */
[----:B------:R-:W-:-:S03]  /*4f620*/  FMUL R18, R0, R18 ;  /* 0x0000001200127220 */ /* 0x000fc60000400000 */
[----:B0-----:R-:W2:Y:S01]  /*4f630*/  LDL.LU R7, [R1+0x640] ;  /* 0x0006400001077983 */ /* 0x001ea20000300800 */
[----:B------:R0:W-:Y:S02]  /*4f640*/  STL [R1+0x4a4], R5 ;  /* 0x0004a40501007387 */ /* 0x0001e40000100800 */
[----:B------:R-:W5:Y:S02]  /*4f650*/  LDL.LU R6, [R1+0x644] ;  /* 0x0006440001067983 */ /* 0x000f640000300800 */
[----:B------:R-:W-:Y:S02]  /*4f660*/  STL [R1+0x490], R18 ;  /* 0x0004901201007387 */ /* 0x000fe40000100800 */
[C---:B0-----:R-:W-:Y:S02]  /*4f670*/  FMUL R5, R0.reuse, R17 ;  /* 0x0000001100057220 */ /* 0x041fe40000400000 */
[----:B----4-:R-:W-:-:S03]  /*4f680*/  FMUL R17, R0, R16 ;  /* 0x0000001000117220 */ /* 0x010fc60000400000 */
[----:B------:R-:W-:Y:S02]  /*4f690*/  STL [R1+0x494], R5 ;  /* 0x0004940501007387 */ /* 0x000fe40000100800 */
[----:B------:R-:W-:Y:S02]  /*4f6a0*/  STL [R1+0x480], R17 ;  /* 0x0004801101007387 */ /* 0x000fe40000100800 */
[----:B------:R-:W0:Y:S01]  /*4f6b0*/  S2R R29, SR_TID.X ;  /* 0x00000000001d7919 */ /* 0x000e220000002100 */
[----:B---3--:R-:W-:-:S03]  /*4f6c0*/  FMUL R16, R0, R3 ;  /* 0x0000000300107220 */ /* 0x008fc60000400000 */
[----:B------:R-:W3:Y:S01]  /*4f6d0*/  LDL.LU R3, [R1+0xc7c] ;  /* 0x000c7c0001037983 */ /* 0x000ee20000300800 */
[----:B0-----:R-:W-:-:S04]  /*4f6e0*/  LOP3.LUT R29, R29, 0x1c, RZ, 0xc0, !PT ;  /* 0x0000001c1d1d7812 */ /* 0x001fc800078ec0ff */
[----:B------:R-:W-:-:S05]  /*4f6f0*/  LEA.HI R29, R29, 0xa8, RZ, 0x1e ;  /* 0x000000a81d1d7811 */ /* 0x000fca00078ff0ff */
[----:B------:R-:W3:Y:S01]  /*4f700*/  LDS R4, [R29.X8+0x40000] ;  /* 0x040000001d047984 */ /* 0x000ee20000008800 */
[C---:B------:R-:W-:Y:S02]  /*4f710*/  FMUL R15, R0.reuse, R15 ;  /* 0x0000000f000f7220 */ /* 0x040fe40000400000 */
[C---:B------:R-:W-:Y:S02]  /*4f720*/  FMUL R14, R0.reuse, R14 ;  /* 0x0000000e000e7220 */ /* 0x040fe40000400000 */
[C---:B------:R-:W-:Y:S01]  /*4f730*/  FMUL R13, R0.reuse, R13 ;  /* 0x0000000d000d7220 */ /* 0x040fe20000400000 */
[----:B------:R-:W3:Y:S01]  /*4f740*/  MUFU.EX2 R2, R2 ;  /* 0x0000000200027308 */ /* 0x000ee20000000800 */
[C---:B------:R-:W-:Y:S01]  /*4f750*/  FMUL R12, R0.reuse, R12 ;  /* 0x0000000c000c7220 */ /* 0x040fe20000400000 */
[----:B------:R-:W-:Y:S01]  /*4f760*/  STL [R1+0x484], R16 ;  /* 0x0004841001007387 */ /* 0x000fe20000100800 */
[C---:B------:R-:W-:Y:S02]  /*4f770*/  FMUL R11, R0.reuse, R11 ;  /* 0x0000000b000b7220 */ /* 0x040fe40000400000 */
[----:B------:R-:W-:Y:S02]  /*4f780*/  STL [R1+0x470], R15 ;  /* 0x0004700f01007387 */ /* 0x000fe40000100800 */
[C---:B------:R-:W-:Y:S01]  /*4f790*/  FMUL R10, R0.reuse, R10 ;  /* 0x0000000a000a7220 */ /* 0x040fe20000400000 */
[----:B------:R-:W-:Y:S01]  /*4f7a0*/  STL [R1+0x474], R14 ;  /* 0x0004740e01007387 */ /* 0x000fe20000100800 */
[----:B------:R-:W-:Y:S02]  /*4f7b0*/  STL [R1+0x460], R13 ;  /* 0x0004600d01007387 */ /* 0x000fe40000100800 */
[----:B------:R-:W-:-:S02]  /*4f7c0*/  FMUL R9, R0, R9 ;  /* 0x0000000900097220 */ /* 0x000fc40000400000 */
[----:B------:R-:W-:Y:S01]  /*4f7d0*/  STL [R1+0x464], R12 ;  /* 0x0004640c01007387 */ /* 0x000fe20000100800 */
[----:B------:R-:W-:Y:S01]  /*4f7e0*/  STL [R1+0x660], R11 ;  /* 0x0006600b01007387 */ /* 0x000fe20000100800 */
[C---:B------:R-:W-:Y:S02]  /*4f7f0*/  FMUL R8, R0.reuse, R8 ;  /* 0x0000000800087220 */ /* 0x040fe40000400000 */
[----:B------:R0:W-:Y:S02]  /*4f800*/  STL [R1+0x664], R10 ;  /* 0x0006640a01007387 */ /* 0x0001e40000100800 */
[----:B0-----:R-:W4:Y:S01]  /*4f810*/  LDL.LU R10, [R1+0x4a8] ;  /* 0x0004a800010a7983 */ /* 0x001f220000300800 */
[----:B------:R0:W-:Y:S02]  /*4f820*/  STL [R1+0x650], R9 ;  /* 0x0006500901007387 */ /* 0x0001e40000100800 */
[C---:B--2---:R-:W-:Y:S02]  /*4f830*/  FMUL R7, R0.reuse, R7 ;  /* 0x0000000700077220 */ /* 0x044fe40000400000 */
[----:B-----5:R-:W-:Y:S01]  /*4f840*/  FMUL R6, R0, R6 ;  /* 0x0000000600067220 */ /* 0x020fe20000400000 */
[----:B0-----:R-:W2:Y:S01]  /*4f850*/  LDL.LU R9, [R1+0x4ac] ;  /* 0x0004ac0001097983 */ /* 0x001ea20000300800 */
[----:B------:R0:W-:Y:S02]  /*4f860*/  STL [R1+0x654], R8 ;  /* 0x0006540801007387 */ /* 0x0001e40000100800 */
[----:B------:R1:W-:Y:S01]  /*4f870*/  STL [R1+0x640], R7 ;  /* 0x0006400701007387 */ /* 0x0003e20000100800 */
[----:B0-----:R-:W5:Y:S01]  /*4f880*/  LDL.LU R8, [R1+0x498] ;  /* 0x0004980001087983 */ /* 0x001f620000300800 */
[----:B------:R0:W-:Y:S02]  /*4f890*/  STL [R1+0x644], R6 ;  /* 0x0006440601007387 */ /* 0x0001e40000100800 */
[----:B-1----:R-:W5:Y:S02]  /*4f8a0*/  LDL.LU R7, [R1+0x49c] ;  /* 0x00049c0001077983 */ /* 0x002f640000300800 */
[----:B---3--:R-:W-:-:S05]  /*4f8b0*/  FFMA R3, R2, R3, R4 ;  /* 0x0000000302037223 */ /* 0x008fca0000000004 */
[----:B------:R-:W-:Y:S01]  /*4f8c0*/  STL [R1+0xc7c], R3 ;  /* 0x000c7c0301007387 */ /* 0x000fe20000100800 */
[----:B------:R-:W3:Y:S02]  /*4f8d0*/  LDL.LU R17, [R1+0x488] ;  /* 0x0004880001117983 */ /* 0x000ee40000300800 */
[----:B------:R-:W3:Y:S02]  /*4f8e0*/  LDL.LU R16, [R1+0x48c] ;  /* 0x00048c0001107983 */ /* 0x000ee40000300800 */
[----:B------:R-:W3:Y:S01]  /*4f8f0*/  LDL.LU R15, [R1+0x478] ;  /* 0x00047800010f7983 */ /* 0x000ee20000300800 */
[----:B------:R-:W3:Y:S01]  /*4f900*/  LDL.LU R13, [R1+0x47c] ;  /* 0x00047c00010d7983 */ /* 0x000ee20000300800 */
[----:B------:R-:W3:Y:S02]  /*4f910*/  LDL.LU R12, [R1+0x468] ;  /* 0x00046800010c7983 */ /* 0x000ee40000300800 */
[----:B0-----:R-:W3:Y:S02]  /*4f920*/  LDL.LU R6, [R1+0x46c] ;  /* 0x00046c0001067983 */ /* 0x001ee40000300800 */
[----:B------:R-:W3:Y:S02]  /*4f930*/  LDL.LU R14, [R1+0x668] ;  /* 0x00066800010e7983 */ /* 0x000ee40000300800 */
[----:B----4-:R-:W-:-:S05]  /*4f940*/  FMUL R10, R2, R10 ;  /* 0x0000000a020a7220 */ /* 0x010fca0000400000 */
[----:B------:R0:W-:Y:S01]  /*4f950*/  STL [R1+0x4a8], R10 ;  /* 0x0004a80a01007387 */ /* 0x0001e20000100800 */
[----:B------:R-:W4:Y:S02]  /*4f960*/  LDL.LU R11, [R1+0x66c] ;  /* 0x00066c00010b7983 */ /* 0x000f240000300800 */
[----:B--2---:R-:W-:-:S05]  /*4f970*/  FMUL R9, R2, R9 ;  /* 0x0000000902097220 */ /* 0x004fca0000400000 */
[----:B------:R1:W-:Y:S01]  /*4f980*/  STL [R1+0x4ac], R9 ;  /* 0x0004ac0901007387 */ /* 0x0003e20000100800 */
[----:B0-----:R-:W2:Y:S02]  /*4f990*/  LDL.LU R10, [R1+0x658] ;  /* 0x00065800010a7983 */ /* 0x001ea40000300800 */
[C---:B-----5:R-:W-:Y:S02]  /*4f9a0*/  FMUL R19, R2.reuse, R8 ;  /* 0x0000000802137220 */ /* 0x060fe40000400000 */
[C---:B------:R-:W-:Y:S01]  /*4f9b0*/  FMUL R18, R2.reuse, R7 ;  /* 0x0000000702127220 */ /* 0x040fe20000400000 */
[----:B-1----:R-:W5:Y:S01]  /*4f9c0*/  LDL.LU R9, [R1+0x65c] ;  /* 0x00065c0001097983 */ /* 0x002f620000300800 */
[----:B------:R-:W5:Y:S02]  /*4f9d0*/  LDL.LU R8, [R1+0x648] ;  /* 0x0006480001087983 */ /* 0x000f640000300800 */
[----:B------:R-:W-:Y:S02]  /*4f9e0*/  STL [R1+0x498], R19 ;  /* 0x0004981301007387 */ /* 0x000fe40000100800 */
[----:B------:R-:W5:Y:S01]  /*4f9f0*/  LDL.LU R7, [R1+0x64c] ;  /* 0x00064c0001077983 */ /* 0x000f620000300800 */
[----:B------:R3:W-:Y:S04]  /*4fa00*/  STL [R1+0x49c], R18 ;  /* 0x00049c1201007387 */ /* 0x0007e80000100800 */
[----:B------:R-:W0:Y:S01]  /*4fa10*/  S2R R29, SR_TID.X ;  /* 0x00000000001d7919 */ /* 0x000e220000002100 */
[----:B---3--:R-:W-:-:S02]  /*4fa20*/  FMUL R18, R2, R17 ;  /* 0x0000001102127220 */ /* 0x008fc40000400000 */
[C---:B------:R-:W-:Y:S02]  /*4fa30*/  FMUL R17, R2.reuse, R16 ;  /* 0x0000001002117220 */ /* 0x040fe40000400000 */
[C---:B------:R-:W-:Y:S02]  /*4fa40*/  FMUL R16, R2.reuse, R15 ;  /* 0x0000000f02107220 */ /* 0x040fe40000400000 */
[C---:B------:R-:W-:Y:S01]  /*4fa50*/  FMUL R15, R2.reuse, R13 ;  /* 0x0000000d020f7220 */ /* 0x040fe20000400000 */
[----:B------:R-:W-:Y:S01]  /*4fa60*/  STL [R1+0x488], R18 ;  /* 0x0004881201007387 */ /* 0x000fe20000100800 */
[----:B------:R-:W-:Y:S02]  /*4fa70*/  STL [R1+0x48c], R17 ;  /* 0x00048c1101007387 */ /* 0x000fe40000100800 */
[----:B------:R-:W3:Y:S02]  /*4fa80*/  LDL.LU R13, [R1+0xc80] ;  /* 0x000c8000010d7983 */ /* 0x000ee40000300800 */
[----:B------:R1:W-:Y:S01]  /*4fa90*/  STL [R1+0x478], R16 ;  /* 0x0004781001007387 */ /* 0x0003e20000100800 */
[----:B------:R0:W-:Y:S01]  /*4faa0*/  STL [R1+0x47c], R15 ;  /* 0x00047c0f01007387 */ /* 0x0001e20000100800 */
[----:B-1----:R-:W-:-:S02]  /*4fab0*/  FMUL R16, R2, R12 ;  /* 0x0000000c02107220 */ /* 0x002fc40000400000 */
[----:B0-----:R-:W-:Y:S01]  /*4fac0*/  FMUL R15, R2, R6 ;  /* 0x00000006020f7220 */ /* 0x001fe20000400000 */
[----:B------:R-:W3:Y:S02]  /*4fad0*/  LDL.LU R12, [R1+0x630] ;  /* 0x00063000010c7983 */ /* 0x000ee40000300800 */
[----:B------:R-:W-:Y:S02]  /*4fae0*/  STL [R1+0x468], R16 ;  /* 0x0004681001007387 */ /* 0x000fe40000100800 */
[----:B------:R-:W3:Y:S01]  /*4faf0*/  LDL.LU R6, [R1+0x634] ;  /* 0x0006340001067983 */ /* 0x000ee20000300800 */
[----:B------:R-:W-:-:S04]  /*4fb00*/  LOP3.LUT R29, R29, 0x1c, RZ, 0xc0, !PT ;  /* 0x0000001c1d1d7812 */ /* 0x000fc800078ec0ff */
[----:B------:R-:W-:-:S05]  /*4fb10*/  LEA.HI R29, R29, 0xb0, RZ, 0x1e ;  /* 0x000000b01d1d7811 */ /* 0x000fca00078ff0ff */
[----:B------:R-:W3:Y:S01]  /*4fb20*/  LDS R5, [R29.X8+0x40000] ;  /* 0x040000001d057984 */ /* 0x000ee20000008800 */
[----:B------:R-:W-:-:S04]  /*4fb30*/  FADD R0, -R26, R28 ;  /* 0x0000001c1a007221 */ /* 0x000fc80000000100 */
[----:B------:R-:W-:Y:S02]  /*4fb40*/  FMUL R0, R0, 1.4426950216293334961 ;  /* 0x3fb8aa3b00007820 */ /* 0x000fe40000400000 */
[C---:B------:R-:W-:Y:S02]  /*4fb50*/  FMUL R14, R2.reuse, R14 ;  /* 0x0000000e020e7220 */ /* 0x040fe40000400000 */
[C---:B----4-:R-:W-:Y:S02]  /*4fb60*/  FMUL R11, R2.reuse, R11 ;  /* 0x0000000b020b7220 */ /* 0x050fe40000400000 */
[----:B------:R-:W3:Y:S01]  /*4fb70*/  MUFU.EX2 R0, R0 ;  /* 0x0000000000007308 */ /* 0x000ee20000000800 */
[----:B------:R-:W-:Y:S01]  /*4fb80*/  STL [R1+0x46c], R15 ;  /* 0x00046c0f01007387 */ /* 0x000fe20000100800 */
[----:B------:R-:W-:Y:S02]  /*4fb90*/  STL [R1+0x668], R14 ;  /* 0x0006680e01007387 */ /* 0x000fe40000100800 */
[C---:B--2---:R-:W-:Y:S01]  /*4fba0*/  FMUL R10, R2.reuse, R10 ;  /* 0x0000000a020a7220 */ /* 0x044fe20000400000 */
[----:B------:R0:W-:Y:S01]  /*4fbb0*/  STL [R1+0x66c], R11 ;  /* 0x00066c0b01007387 */ /* 0x0001e20000100800 */
[----:B-----5:R-:W-:-:S02]  /*4fbc0*/  FMUL R9, R2, R9 ;  /* 0x0000000902097220 */ /* 0x020fc40000400000 */
[C---:B------:R-:W-:Y:S01]  /*4fbd0*/  FMUL R8, R2.reuse, R8 ;  /* 0x0000000802087220 */ /* 0x040fe20000400000 */
[----:B0-----:R-:W2:Y:S01]  /*4fbe0*/  LDL.LU R11, [R1+0x620] ;  /* 0x00062000010b7983 */ /* 0x001ea20000300800 */
[----:B------:R0:W-:Y:S02]  /*4fbf0*/  STL [R1+0x658], R10 ;  /* 0x0006580a01007387 */ /* 0x0001e40000100800 */
[----:B------:R-:W-:Y:S02]  /*4fc00*/  FMUL R2, R2, R7 ;  /* 0x0000000702027220 */ /* 0x000fe40000400000 */
[----:B------:R-:W-:Y:S01]  /*4fc10*/  FADD R3, -R24, R25 ;  /* 0x0000001918037221 */ /* 0x000fe20000000100 */
[----:B0-----:R-:W4:Y:S01]  /*4fc20*/  LDL.LU R10, [R1+0x624] ;  /* 0x00062400010a7983 */ /* 0x001f220000300800 */
[----:B------:R0:W-:Y:S02]  /*4fc30*/  STL [R1+0x65c], R9 ;  /* 0x00065c0901007387 */ /* 0x0001e40000100800 */
[----:B------:R-:W5:Y:S02]  /*4fc40*/  LDL.LU R15, [R1+0x610] ;  /* 0x00061000010f7983 */ /* 0x000f640000300800 */
[----:B------:R1:W-:Y:S01]  /*4fc50*/  STL [R1+0x648], R8 ;  /* 0x0006480801007387 */ /* 0x0003e20000100800 */
[----:B0-----:R-:W5:Y:S01]  /*4fc60*/  LDL.LU R9, [R1+0x614] ;  /* 0x0006140001097983 */ /* 0x001f620000300800 */
[----:B------:R0:W-:Y:S02]  /*4fc70*/  STL [R1+0x64c], R2 ;  /* 0x00064c0201007387 */ /* 0x0001e40000100800 */
[----:B-1----:R-:W5:Y:S02]  /*4fc80*/  LDL.LU R8, [R1+0x600] ;  /* 0x0006000001087983 */ /* 0x002f640000300800 */
[----:B------:R-:W5:Y:S02]  /*4fc90*/  LDL.LU R7, [R1+0x604] ;  /* 0x0006040001077983 */ /* 0x000f640000300800 */
[----:B0-----:R-:W-:-:S02]  /*4fca0*/  FMUL R2, R3, 1.4426950216293334961 ;  /* 0x3fb8aa3b03027820 */ /* 0x001fc40000400000 */
[----:B---3--:R-:W-:-:S05]  /*4fcb0*/  FFMA R13, R0, R13, R5 ;  /* 0x0000000d000d7223 */ /* 0x008fca0000000005 */
[----:B------:R0:W-:Y:S01]  /*4fcc0*/  STL [R1+0xc80], R13 ;  /* 0x000c800d01007387 */ /* 0x0001e20000100800 */
[----:B------:R-:W3:Y:S02]  /*4fcd0*/  LDL.LU R14, [R1+0x5f0] ;  /* 0x0005f000010e7983 */ /* 0x000ee40000300800 */
[C---:B------:R-:W-:Y:S02]  /*4fce0*/  FMUL R5, R0.reuse, R12 ;  /* 0x0000000c00057220 */ /* 0x040fe40000400000 */
[----:B------:R-:W-:-:S03]  /*4fcf0*/  FMUL R3, R0, R6 ;  /* 0x0000000600037220 */ /* 0x000fc60000400000 */
[----:B------:R-:W-:Y:S01]  /*4fd00*/  STL [R1+0x630], R5 ;  /* 0x0006300501007387 */ /* 0x000fe20000100800 */
[----:B0-----:R-:W3:Y:S03]  /*4fd10*/  LDL.LU R13, [R1+0x5f4] ;  /* 0x0005f400010d7983 */ /* 0x001ee60000300800 */
[----:B------:R0:W-:Y:S01]  /*4fd20*/  STL [R1+0x634], R3 ;  /* 0x0006340301007387 */ /* 0x0001e20000100800 */
[----:B------:R-:W3:Y:S03]  /*4fd30*/  LDL.LU R6, [R1+0x5e0] ;  /* 0x0005e00001067983 */ /* 0x000ee60000300800 */
[----:B0-----:R-:W3:Y:S01]  /*4fd40*/  LDL.LU R3, [R1+0x5e4] ;  /* 0x0005e40001037983 */ /* 0x001ee20000300800 */
[----:B------:R-:W3:Y:S02]  /*4fd50*/  LDL.LU R12, [R1+0x5d0] ;  /* 0x0005d000010c7983 */ /* 0x000ee40000300800 */
[----:B--2---:R-:W-:-:S05]  /*4fd60*/  FMUL R11, R0, R11 ;  /* 0x0000000b000b7220 */ /* 0x004fca0000400000 */
[----:B------:R0:W-:Y:S01]  /*4fd70*/  STL [R1+0x620], R11 ;  /* 0x0006200b01007387 */ /* 0x0001e20000100800 */
[C---:B----4-:R-:W-:Y:S02]  /*4fd80*/  FMUL R5, R0.reuse, R10 ;  /* 0x0000000a00057220 */ /* 0x050fe40000400000 */
[C---:B-----5:R-:W-:Y:S01]  /*4fd90*/  FMUL R15, R0.reuse, R15 ;  /* 0x0000000f000f7220 */ /* 0x060fe20000400000 */
[----:B0-----:R-:W2:Y:S02]  /*4fda0*/  LDL.LU R11, [R1+0x5d4] ;  /* 0x0005d400010b7983 */ /* 0x001ea40000300800 */
[----:B------:R0:W-:Y:S02]  /*4fdb0*/  STL [R1+0x624], R5 ;  /* 0x0006240501007387 */ /* 0x0001e40000100800 */
[----:B------:R-:W4:Y:S02]  /*4fdc0*/  LDL.LU R10, [R1+0x5c0] ;  /* 0x0005c000010a7983 */ /* 0x000f240000300800 */
[----:B------:R-:W-:-:S02]  /*4fdd0*/  FMUL R9, R0, R9 ;  /* 0x0000000900097220 */ /* 0x000fc40000400000 */
[C---:B------:R-:W-:Y:S01]  /*4fde0*/  FMUL R8, R0.reuse, R8 ;  /* 0x0000000800087220 */ /* 0x040fe20000400000 */
[----:B0-----:R-:W5:Y:S01]  /*4fdf0*/  LDL.LU R5, [R1+0x5c4] ;  /* 0x0005c40001057983 */ /* 0x001f620000300800 */
[----:B------:R-:W-:Y:S02]  /*4fe00*/  STL [R1+0x610], R15 ;  /* 0x0006100f01007387 */ /* 0x000fe40000100800 */
[C---:B------:R-:W-:Y:S02]  /*4fe10*/  FMUL R7, R0.reuse, R7 ;  /* 0x0000000700077220 */ /* 0x040fe40000400000 */
[----:B------:R0:W-:Y:S02]  /*4fe20*/  STL [R1+0x614], R9 ;  /* 0x0006140901007387 */ /* 0x0001e40000100800 */
[----:B0-----:R-:W5:Y:S01]  /*4fe30*/  LDL.LU R9, [R1+0xc84] ;  /* 0x000c840001097983 */ /* 0x001f620000300800 */
[----:B------:R0:W-:Y:S03]  /*4fe40*/  STL [R1+0x600], R8 ;  /* 0x0006000801007387 */ /* 0x0001e60000100800 */
[----:B0-----:R-:W5:Y:S01]  /*4fe50*/  LDL.LU R8, [R1+0x638] ;  /* 0x0006380001087983 */ /* 0x001f620000300800 */
[----:B------:R0:W-:Y:S03]  /*4fe60*/  STL [R1+0x604], R7 ;  /* 0x0006040701007387 */ /* 0x0001e60000100800 */
[----:B0-----:R-:W5:Y:S01]  /*4fe70*/  LDL.LU R7, [R1+0x63c] ;  /* 0x00063c0001077983 */ /* 0x001f620000300800 */
[----:B---3--:R-:W-:-:S05]  /*4fe80*/  FMUL R16, R0, R14 ;  /* 0x0000000e00107220 */ /* 0x008fca0000400000 */
[----:B------:R-:W-:Y:S01]  /*4fe90*/  STL [R1+0x5f0], R16 ;  /* 0x0005f01001007387 */ /* 0x000fe20000100800 */
[C---:B------:R-:W-:Y:S02]  /*4fea0*/  FMUL R15, R0.reuse, R13 ;  /* 0x0000000d000f7220 */ /* 0x040fe40000400000 */
[----:B------:R-:W-:-:S03]  /*4feb0*/  FMUL R14, R0, R6 ;  /* 0x00000006000e7220 */ /* 0x000fc60000400000 */
[----:B------:R0:W-:Y:S01]  /*4fec0*/  STL [R1+0x5f4], R15 ;  /* 0x0005f40f01007387 */ /* 0x0001e20000100800 */
[----:B------:R-:W3:Y:S02]  /*4fed0*/  LDL.LU R6, [R1+0x628] ;  /* 0x0006280001067983 */ /* 0x000ee40000300800 */
[----:B------:R1:W-:Y:S02]  /*4fee0*/  STL [R1+0x5e0], R14 ;  /* 0x0005e00e01007387 */ /* 0x0003e40000100800 */
[----:B------:R-:W-:Y:S02]  /*4fef0*/  FMUL R13, R0, R3 ;  /* 0x00000003000d7220 */ /* 0x000fe40000400000 */
[----:B------:R-:W3:Y:S04]  /*4ff00*/  LDL.LU R3, [R1+0x62c] ;  /* 0x00062c0001037983 */ /* 0x000ee80000300800 */
[----:B------:R-:W0:Y:S02]  /*4ff10*/  S2R R29, SR_TID.X ;  /* 0x00000000001d7919 */ /* 0x000e240000002100 */
[----:B0-----:R-:W-:-:S04]  /*4ff20*/  LOP3.LUT R29, R29, 0x1c, RZ, 0xc0, !PT ;  /* 0x0000001c1d1d7812 */ /* 0x001fc800078ec0ff */
[----:B------:R-:W-:-:S05]  /*4ff30*/  LEA.HI R29, R29, 0xb8, RZ, 0x1e ;  /* 0x000000b81d1d7811 */ /* 0x000fca00078ff0ff */
[----:B------:R-:W0:Y:S01]  /*4ff40*/  LDS R4, [R29.X8+0x40000] ;  /* 0x040000001d047984 */ /* 0x000e220000008800 */
[----:B------:R-:W0:Y:S01]  /*4ff50*/  MUFU.EX2 R2, R2 ;  /* 0x0000000200027308 */ /* 0x000e220000000800 */
[C---:B------:R-:W-:Y:S02]  /*4ff60*/  FMUL R12, R0.reuse, R12 ;  /* 0x0000000c000c7220 */ /* 0x040fe40000400000 */
[C---:B--2---:R-:W-:Y:S02]  /*4ff70*/  FMUL R11, R0.reuse, R11 ;  /* 0x0000000b000b7220 */ /* 0x044fe40000400000 */
[C---:B----4-:R-:W-:Y:S01]  /*4ff80*/  FMUL R10, R0.reuse, R10 ;  /* 0x0000000a000a7220 */ /* 0x050fe20000400000 */
[----:B------:R-:W-:Y:S01]  /*4ff90*/  STL [R1+0x5e4], R13 ;  /* 0x0005e40d01007387 */ /* 0x000fe20000100800 */
[----:B------:R-:W-:Y:S02]  /*4ffa0*/  STL [R1+0x5d0], R12 ;  /* 0x0005d00c01007387 */ /* 0x000fe40000100800 */
[----:B------:R-:W-:Y:S02]  /*4ffb0*/  STL [R1+0x5d4], R11 ;  /* 0x0005d40b01007387 */ /* 0x000fe40000100800 */
[----:B------:R-:W2:Y:S02]  /*4ffc0*/  LDL.LU R17, [R1+0x618] ;  /* 0x0006180001117983 */ /* 0x000ea40000300800 */
[----:B-----5:R-:W-:Y:S01]  /*4ffd0*/  FMUL R0, R0, R5 ;  /* 0x0000000500007220 */ /* 0x020fe20000400000 */
[----:B------:R-:W-:Y:S01]  /*4ffe0*/  STL [R1+0x5c0], R10 ;  /* 0x0005c00a01007387 */ /* 0x000fe20000100800 */
[----:B------:R-:W4:Y:S03]  /*4fff0*/  LDL.LU R15, [R1+0x61c] ;  /* 0x00061c00010f7983 */ /* 0x000f260000300800 */
[----:B------:R5:W-:Y:S01]  /*50000*/  STL [R1+0x5c4], R0 ;  /* 0x0005c40001007387 */ /* 0x000be20000100800 */
[----:B-1----:R-:W4:Y:S02]  /*50010*/  LDL.LU R14, [R1+0x608] ;  /* 0x00060800010e7983 */ /* 0x002f240000300800 */
[----:B------:R-:W4:Y:S02]  /*50020*/  LDL.LU R5, [R1+0x60c] ;  /* 0x00060c0001057983 */ /* 0x000f240000300800 */
[----:B0-----:R-:W-:-:S02]  /*50030*/  FFMA R9, R2, R9, R4 ;  /* 0x0000000902097223 */ /* 0x001fc40000000004 */
[----:B------:R-:W-:-:S03]  /*50040*/  FMUL R4, R2, R8 ;  /* 0x0000000802047220 */ /* 0x000fc60000400000 */
[----:B------:R0:W-:Y:S01]  /*50050*/  STL [R1+0xc84], R9 ;  /* 0x000c840901007387 */ /* 0x0001e20000100800 */
[----:B-----5:R-:W-:-:S03]  /*50060*/  FMUL R0, R2, R7 ;  /* 0x0000000702007220 */ /* 0x020fc60000400000 */
[----:B0-----:R-:W5:Y:S01]  /*50070*/  LDL R9, [R1+0x374] ;  /* 0x0003740001097983 */ /* 0x001f620000100800 */
[----:B------:R-:W5:Y:S02]  /*50080*/  LDL.LU R16, [R1+0x5f8] ;  /* 0x0005f80001107983 */ /* 0x000f640000300800 */
[----:B------:R3:W-:Y:S02]  /*50090*/  STL [R1+0x638], R4 ;  /* 0x0006380401007387 */ /* 0x0007e40000100800 */
[----:B------:R-:W5:Y:S01]  /*500a0*/  LDL.LU R13, [R1+0x5fc] ;  /* 0x0005fc00010d7983 */ /* 0x000f620000300800 */
[----:B------:R0:W-:Y:S01]  /*500b0*/  STL [R1+0x63c], R0 ;  /* 0x00063c0001007387 */ /* 0x0001e20000100800 */
[----:B------:R-:W5:Y:S02]  /*500c0*/  LDL.LU R12, [R1+0x5e8] ;  /* 0x0005e800010c7983 */ /* 0x000f640000300800 */
[----:B------:R-:W5:Y:S02]  /*500d0*/  LDL.LU R11, [R1+0x5ec] ;  /* 0x0005ec00010b7983 */ /* 0x000f640000300800 */
[----:B------:R-:W5:Y:S02]  /*500e0*/  LDL.LU R10, [R1+0x5d8] ;  /* 0x0005d800010a7983 */ /* 0x000f640000300800 */
[----:B---3--:R-:W-:-:S02]  /*500f0*/  FMUL R4, R2, R6 ;  /* 0x0000000602047220 */ /* 0x008fc40000400000 */
[----:B0-----:R-:W-:-:S03]  /*50100*/  FMUL R0, R2, R3 ;  /* 0x0000000302007220 */ /* 0x001fc60000400000 */
[----:B------:R-:W-:Y:S01]  /*50110*/  STL [R1+0x628], R4 ;  /* 0x0006280401007387 */ /* 0x000fe20000100800 */
[----:B------:R-:W3:Y:S03]  /*50120*/  LDL.LU R8, [R1+0x5dc] ;  /* 0x0005dc0001087983 */ /* 0x000ee60000300800 */
[----:B------:R0:W-:Y:S01]  /*50130*/  STL [R1+0x62c], R0 ;  /* 0x00062c0001007387 */ /* 0x0001e20000100800 */
[----:B------:R-:W3:Y:S03]  /*50140*/  LDL.LU R3, [R1+0x5c8] ;  /* 0x0005c80001037983 */ /* 0x000ee60000300800 */
[----:B0-----:R-:W3:Y:S01]  /*50150*/  LDL.LU R0, [R1+0x5cc] ;  /* 0x0005cc0001007983 */ /* 0x001ee20000300800 */
[----:B------:R-:W3:Y:S02]  /*50160*/  LDL.64 R6, [R1+0xe20] ;  /* 0x000e200001067983 */ /* 0x000ee40000100a00 */
[----:B--2---:R-:W-:-:S02]  /*50170*/  FMUL R17, R2, R17 ;  /* 0x0000001102117220 */ /* 0x004fc40000400000 */
[----:B----4-:R-:W-:-:S03]  /*50180*/  FMUL R4, R2, R15 ;  /* 0x0000000f02047220 */ /* 0x010fc60000400000 */
[----:B------:R0:W-:Y:S01]  /*50190*/  STL [R1+0x618], R17 ;  /* 0x0006181101007387 */ /* 0x0001e20000100800 */
[----:B------:R-:W-:-:S03]  /*501a0*/  FMUL R14, R2, R14 ;  /* 0x0000000e020e7220 */ /* 0x000fc60000400000 */
[----:B------:R1:W-:Y:S01]  /*501b0*/  STL [R1+0x61c], R4 ;  /* 0x00061c0401007387 */ /* 0x0003e20000100800 */
[----:B0-----:R-:W-:-:S03]  /*501c0*/  FMUL R17, R2, R5 ;  /* 0x0000000502117220 */ /* 0x001fc60000400000 */
[----:B-1----:R-:W2:Y:S01]  /*501d0*/  LDL.64 R4, [R1+0xe18] ;  /* 0x000e180001047983 */ /* 0x002ea20000100a00 */
[----:B------:R0:W-:Y:S03]  /*501e0*/  STL [R1+0x608], R14 ;  /* 0x0006080e01007387 */ /* 0x0001e60000100800 */
[----:B0-----:R-:W4:Y:S01]  /*501f0*/  LDL.64 R14, [R1+0xdf8] ;  /* 0x000df800010e7983 */ /* 0x001f220000100a00 */
[----:B------:R-:W-:Y:S02]  /*50200*/  STL [R1+0x60c], R17 ;  /* 0x00060c1101007387 */ /* 0x000fe40000100800 */
[C---:B-----5:R-:W-:Y:S02]  /*50210*/  FMUL R16, R2.reuse, R16 ;  /* 0x0000001002107220 */ /* 0x060fe40000400000 */
[C---:B------:R-:W-:Y:S02]  /*50220*/  FMUL R13, R2.reuse, R13 ;  /* 0x0000000d020d7220 */ /* 0x040fe40000400000 */
[C---:B------:R-:W-:Y:S01]  /*50230*/  FMUL R12, R2.reuse, R12 ;  /* 0x0000000c020c7220 */ /* 0x040fe20000400000 */
[----:B------:R-:W-:Y:S01]  /*50240*/  STL [R1+0x5f8], R16 ;  /* 0x0005f81001007387 */ /* 0x000fe20000100800 */
[----:B------:R-:W-:-:S02]  /*50250*/  FMUL R11, R2, R11 ;  /* 0x0000000b020b7220 */ /* 0x000fc40000400000 */
[----:B------:R-:W-:Y:S02]  /*50260*/  STL [R1+0x5fc], R13 ;  /* 0x0005fc0d01007387 */ /* 0x000fe40000100800 */
[----:B------:R-:W5:Y:S02]  /*50270*/  LDL.64 R28, [R1+0xe10] ;  /* 0x000e1000011c7983 */ /* 0x000f640000100a00 */
[C---:B------:R-:W-:Y:S01]  /*50280*/  FMUL R10, R2.reuse, R10 ;  /* 0x0000000a020a7220 */ /* 0x040fe20000400000 */
[----:B------:R0:W-:Y:S01]  /*50290*/  STL [R1+0x5e8], R12 ;  /* 0x0005e80c01007387 */ /* 0x0001e20000100800 */
[----:B------:R-:W5:Y:S02]  /*502a0*/  LDL.64 R18, [R1+0xdf0] ;  /* 0x000df00001127983 */ /* 0x000f640000100a00 */
[----:B------:R-:W-:Y:S01]  /*502b0*/  STL [R1+0x5ec], R11 ;  /* 0x0005ec0b01007387 */ /* 0x000fe20000100800 */
[----:B0-----:R-:W5:Y:S01]  /*502c0*/  LDL.64 R12, [R1+0xde8] ;  /* 0x000de800010c7983 */ /* 0x001f620000100a00 */
[----:B------:R0:W-:Y:S02]  /*502d0*/  STL [R1+0x5d8], R10 ;  /* 0x0005d80a01007387 */ /* 0x0001e40000100800 */
[----:B---3--:R-:W-:-:S02]  /*502e0*/  FMUL R8, R2, R8 ;  /* 0x0000000802087220 */ /* 0x008fc40000400000 */
[----:B------:R-:W-:-:S03]  /*502f0*/  FMUL R3, R2, R3 ;  /* 0x0000000302037220 */ /* 0x000fc60000400000 */
[----:B------:R-:W-:Y:S04]  /*50300*/  STL [R1+0x5dc], R8 ;  /* 0x0005dc0801007387 */ /* 0x000fe80000100800 */
[----:B------:R-:W-:Y:S01]  /*50310*/  STL [R1+0x5c8], R3 ;  /* 0x0005c80301007387 */ /* 0x000fe20000100800 */
[----:B------:R-:W3:Y:S02]  /*50320*/  LDL.64 R24, [R1+0xdc0] ;  /* 0x000dc00001187983 */ /* 0x000ee40000100a00 */
[----:B------:R-:W-:Y:S02]  /*50330*/  FMUL R0, R2, R0 ;  /* 0x0000000002007220 */ /* 0x000fe40000400000 */
[----:B------:R-:W-:-:S03]  /*50340*/  IMAD.WIDE R6, R9, 0x2, R6 ;  /* 0x0000000209067825 */ /* 0x000fc600078e0206 */
[----:B------:R1:W-:Y:S01]  /*50350*/  STL [R1+0x5cc], R0 ;  /* 0x0005cc0001007387 */ /* 0x0003e20000100800 */
[----:B------:R-:W3:Y:S02]  /*50360*/  LDL.64 R16, [R1+0xe08] ;  /* 0x000e080001107983 */ /* 0x000ee40000100a00 */
[----:B0-----:R-:W3:Y:S01]  /*50370*/  LDL.64 R10, [R1+0xdb8] ;  /* 0x000db800010a7983 */ /* 0x001ee20000100a00 */
[----:B-1----:R5:W3:Y:S01]  /*50380*/  LDG.E.U16 R0, [R6.64] ;  /* 0x0000000606007981 */ /* 0x002ae2000c1e1500 */
[----:B--2---:R-:W-:-:S05]  /*50390*/  IMAD.WIDE R4, R9, 0x2, R4 ;  /* 0x0000000209047825 */ /* 0x004fca00078e0204 */
[----:B------:R0:W2:Y:S01]  /*503a0*/  LDG.E.U16 R26, [R4.64] ;  /* 0x00000006041a7981 */ /* 0x0000a2000c1e1500 */
[----:B----4-:R-:W-:-:S03]  /*503b0*/  IMAD.WIDE R2, R9, 0x2, R14 ;  /* 0x0000000209027825 */ /* 0x010fc600078e020e */
[----:B------:R-:W4:Y:S04]  /*503c0*/  LDL.64 R14, [R1+0xdb0] ;  /* 0x000db000010e7983 */ /* 0x000f280000100a00 */
[----:B------:R1:W4:Y:S01]  /*503d0*/  LDG.E.U16 R8, [R2.64] ;  /* 0x0000000602087981 */ /* 0x000322000c1e1500 */
[----:B-----5:R-:W-:-:S04]  /*503e0*/  IMAD.WIDE R6, R9, 0x2, R28 ;  /* 0x0000000209067825 */ /* 0x020fc800078e021c */
[C---:B0-----:R-:W-:Y:S02]  /*503f0*/  IMAD.WIDE R4, R9.reuse, 0x2, R18 ;  /* 0x0000000209047825 */ /* 0x041fe400078e0212 */
[----:B------:R-:W5:Y:S02]  /*50400*/  LDL.64 R18, [R1+0xda8] ;  /* 0x000da80001127983 */ /* 0x000f640000100a00 */
[C---:B-1----:R-:W-:Y:S02]  /*50410*/  IMAD.WIDE R2, R9.reuse, 0x2, R12 ;  /* 0x0000000209027825 */ /* 0x042fe400078e020c */
[----:B------:R-:W5:Y:S04]  /*50420*/  LDL.64 R12, [R1+0xe00] ;  /* 0x000e0000010c7983 */ /* 0x000f680000100a00 */
[----:B---3--:R0:W-:Y:S04]  /*50430*/  STL [R1+0x818], R0 ;  /* 0x0008180001007387 */ /* 0x0081e80000100800 */
[----:B0-----:R0:W3:Y:S02]  /*50440*/  LDG.E.U16 R0, [R6.64] ;  /* 0x0000000606007981 */ /* 0x0010e4000c1e1500 */
[----:B0-----:R-:W-:-:S02]  /*50450*/  IMAD.WIDE R6, R9, 0x2, R24 ;  /* 0x0000000209067825 */ /* 0x001fc400078e0218 */
[----:B--2---:R0:W-:Y:S04]  /*50460*/  STL [R1+0x814], R26 ;  /* 0x0008141a01007387 */ /* 0x0041e80000100800 */
[----:B----4-:R1:W-:Y:S04]  /*50470*/  STL [R1+0x80c], R8 ;  /* 0x00080c0801007387 */ /* 0x0103e80000100800 */
[----:B0-----:R0:W2:Y:S01]  /*50480*/  LDG.E.U16 R26, [R4.64] ;  /* 0x00000006041a7981 */ /* 0x0010a2000c1e1500 */
[----:B------:R-:W4:Y:S03]  /*50490*/  LDL.64 R28, [R1+0xd98] ;  /* 0x000d9800011c7983 */ /* 0x000f260000100a00 */
[----:B-1----:R1:W4:Y:S02]  /*504a0*/  LDG.E.U16 R8, [R2.64] ;  /* 0x0000000602087981 */ /* 0x002324000c1e1500 */
[----:B-1----:R-:W-:-:S02]  /*504b0*/  IMAD.WIDE R2, R9, 0x2, R10 ;  /* 0x0000000209027825 */ /* 0x002fc400078e020a */
[----:B------:R-:W5:Y:S04]  /*504c0*/  LDL.64 R10, [R1+0xd90] ;  /* 0x000d9000010a7983 */ /* 0x000f680000100a00 */
[----:B---3--:R1:W-:Y:S04]  /*504d0*/  STL [R1+0x808], R0 ;  /* 0x0008080001007387 */ /* 0x0083e80000100800 */
[----:B-1----:R1:W3:Y:S01]  /*504e0*/  LDG.E.U16 R0, [R6.64] ;  /* 0x0000000606007981 */ /* 0x0022e2000c1e1500 */
[----:B0-----:R-:W-:-:S04]  /*504f0*/  IMAD.WIDE R4, R9, 0x2, R16 ;  /* 0x0000000209047825 */ /* 0x001fc800078e0210 */
[C---:B-1----:R-:W-:Y:S01]  /*50500*/  IMAD.WIDE R6, R9.reuse, 0x2, R14 ;  /* 0x0000000209067825 */ /* 0x042fe200078e020e */
[----:B--2---:R0:W-:Y:S04]  /*50510*/  STL [R1+0x800], R26 ;  /* 0x0008001a01007387 */ /* 0x0041e80000100800 */
[----:B----4-:R1:W-:Y:S04]  /*50520*/  STL [R1+0x7fc], R8 ;  /* 0x0007fc0801007387 */ /* 0x0103e80000100800 */
[----:B0-----:R5:W2:Y:S01]  /*50530*/  LDG.E.U16 R26, [R4.64] ;  /* 0x00000006041a7981 */ /* 0x001aa2000c1e1500 */
[----:B------:R-:W4:Y:S02]  /*50540*/  LDL.64 R24, [R1+0xde0] ;  /* 0x000de00001187983 */ /* 0x000f240000100a00 */
[----:B------:R-:W4:Y:S02]  /*50550*/  LDL.64 R16, [R1+0xd88] ;  /* 0x000d880001107983 */ /* 0x000f240000100a00 */
[----:B------:R-:W4:Y:S01]  /*50560*/  LDL.64 R14, [R1+0xd80] ;  /* 0x000d8000010e7983 */ /* 0x000f220000100a00 */
[----:B-1----:R0:W4:Y:S04]  /*50570*/  LDG.E.U16 R8, [R2.64] ;  /* 0x0000000602087981 */ /* 0x002128000c1e1500 */
[----:B---3--:R1:W-:Y:S04]  /*50580*/  STL [R1+0x7f4], R0 ;  /* 0x0007f40001007387 */ /* 0x0083e80000100800 */
[----:B-1----:R1:W3:Y:S04]  /*50590*/  LDG.E.U16 R0, [R6.64] ;  /* 0x0000000606007981 */ /* 0x0022e8000c1e1500 */
[----:B-1----:R-:W3:Y:S01]  /*505a0*/  LDL.64 R6, [R1+0xda0] ;  /* 0x000da00001067983 */ /* 0x002ee20000100a00 */
[----:B-----5:R-:W-:-:S04]  /*505b0*/  IMAD.WIDE R4, R9, 0x2, R18 ;  /* 0x0000000209047825 */ /* 0x020fc800078e0212 */
[C---:B0-----:R-:W-:Y:S01]  /*505c0*/  IMAD.WIDE R2, R9.reuse, 0x2, R12 ;  /* 0x0000000209027825 */ /* 0x041fe200078e020c */
[----:B--2---:R0:W-:Y:S04]  /*505d0*/  STL [R1+0x7f0], R26 ;  /* 0x0007f01a01007387 */ /* 0x0041e80000100800 */
[----:B0-----:R0:W2:Y:S04]  /*505e0*/  LDG.E.U16 R26, [R4.64] ;  /* 0x00000006041a7981 */ /* 0x0010a8000c1e1500 */
[----:B----4-:R1:W-:Y:S01]  /*505f0*/  STL [R1+0x7ec], R8 ;  /* 0x0007ec0801007387 */ /* 0x0103e20000100800 */
[----:B------:R-:W4:Y:S02]  /*50600*/  LDL.64 R18, [R1+0xd78] ;  /* 0x000d780001127983 */ /* 0x000f240000100a00 */
[----:B------:R-:W5:Y:S02]  /*50610*/  LDL.64 R12, [R1+0xdd8] ;  /* 0x000dd800010c7983 */ /* 0x000f640000100a00 */
[C---:B0-----:R-:W-:Y:S01]  /*50620*/  IMAD.WIDE R4, R9.reuse, 0x2, R28 ;  /* 0x0000000209047825 */ /* 0x041fe200078e021c */
[----:B-1----:R0:W4:Y:S03]  /*50630*/  LDG.E.U16 R8, [R2.64] ;  /* 0x0000000602087981 */ /* 0x002126000c1e1500 */
[----:B0-----:R-:W-:-:S02]  /*50640*/  IMAD.WIDE R2, R9, 0x2, R10 ;  /* 0x0000000209027825 */ /* 0x001fc400078e020a */
[----:B------:R-:W4:Y:S04]  /*50650*/  LDL.64 R10, [R1+0xd70] ;  /* 0x000d7000010a7983 */ /* 0x000f280000100a00 */
[----:B---3--:R0:W-:Y:S01]  /*50660*/  STL [R1+0x7e8], R0 ;  /* 0x0007e80001007387 */ /* 0x0081e20000100800 */
[----:B------:R-:W-:-:S03]  /*50670*/  IMAD.WIDE R6, R9, 0x2, R6 ;  /* 0x0000000209067825 */ /* 0x000fc600078e0206 */
[----:B0-----:R0:W3:Y:S04]  /*50680*/  LDG.E.U16 R0, [R4.64] ;  /* 0x0000000604007981 */ /* 0x0010e8000c1e1500 */
[----:B------:R1:W3:Y:S01]  /*50690*/  LDG.E.U16 R28, [R6.64] ;  /* 0x00000006061c7981 */ /* 0x0002e2000c1e1500 */
[----:B0-----:R-:W-:-:S04]  /*506a0*/  IMAD.WIDE R4, R9, 0x2, R16 ;  /* 0x0000000209047825 */ /* 0x001fc800078e0210 */
[C---:B-1----:R-:W-:Y:S01]  /*506b0*/  IMAD.WIDE R6, R9.reuse, 0x2, R24 ;  /* 0x0000000209067825 */ /* 0x042fe200078e0218 */
[----:B------:R5:W3:Y:S04]  /*506c0*/  LDG.E.U16 R29, [R4.64] ;  /* 0x00000006041d7981 */ /* 0x000ae8000c1e1500 */
[----:B--2---:R0:W-:Y:S01]  /*506d0*/  STL [R1+0x7e4], R26 ;  /* 0x0007e41a01007387 */ /* 0x0041e20000100800 */
[----:B------:R-:W2:Y:S02]  /*506e0*/  LDL.64 R16, [R1+0xd60] ;  /* 0x000d600001107983 */ /* 0x000ea40000100a00 */
[C---:B-----5:R-:W-:Y:S01]  /*506f0*/  IMAD.WIDE R4, R9.reuse, 0x2, R12 ;  /* 0x0000000209047825 */ /* 0x060fe200078e020c */
[----:B0-----:R0:W5:Y:S03]  /*50700*/  LDG.E.U16 R26, [R2.64] ;  /* 0x00000006021a7981 */ /* 0x001166000c1e1500 */
[----:B0-----:R-:W-:-:S02]  /*50710*/  IMAD.WIDE R2, R9, 0x2, R14 ;  /* 0x0000000209027825 */ /* 0x001fc400078e020e */
[----:B------:R-:W2:Y:S02]  /*50720*/  LDL.64 R14, [R1+0xdd0] ;  /* 0x000dd000010e7983 */ /* 0x000ea40000100a00 */
[----:B----4-:R0:W-:Y:S02]  /*50730*/  STL [R1+0x7e0], R8 ;  /* 0x0007e00801007387 */ /* 0x0101e40000100800 */
[----:B0-----:R0:W4:Y:S02]  /*50740*/  LDG.E.U16 R8, [R6.64] ;  /* 0x0000000606087981 */ /* 0x001124000c1e1500 */
[C---:B0-----:R-:W-:Y:S02]  /*50750*/  IMAD.WIDE R6, R9.reuse, 0x2, R18 ;  /* 0x0000000209067825 */ /* 0x041fe400078e0212 */
[----:B---3--:R0:W-:Y:S02]  /*50760*/  STL [R1+0x7d8], R28 ;  /* 0x0007d81c01007387 */ /* 0x0081e40000100800 */
[----:B------:R-:W3:Y:S02]  /*50770*/  LDL.64 R24, [R1+0xd58] ;  /* 0x000d580001187983 */ /* 0x000ee40000100a00 */
[----:B------:R-:W2:Y:S02]  /*50780*/  LDL.64 R18, [R1+0xd50] ;  /* 0x000d500001127983 */ /* 0x000ea40000100a00 */
[----:B------:R-:W2:Y:S01]  /*50790*/  LDL.64 R12, [R1+0xd48] ;  /* 0x000d4800010c7983 */ /* 0x000ea20000100a00 */
[----:B------:R1:W-:Y:S04]  /*507a0*/  STL [R1+0x7d4], R0 ;  /* 0x0007d40001007387 */ /* 0x0003e80000100800 */
[----:B0-----:R0:W2:Y:S04]  /*507b0*/  LDG.E.U16 R28, [R2.64] ;  /* 0x00000006021c7981 */ /* 0x0010a8000c1e1500 */
[----:B-1----:R1:W3:Y:S04]  /*507c0*/  LDG.E.U16 R0, [R6.64] ;  /* 0x0000000606007981 */ /* 0x0022e8000c1e1500 */
[----:B-1----:R-:W3:Y:S04]  /*507d0*/  LDL.64 R6, [R1+0xd68] ;  /* 0x000d680001067983 */ /* 0x002ee80000100a00 */
[----:B-----5:R1:W-:Y:S01]  /*507e0*/  STL [R1+0x7cc], R26 ;  /* 0x0007cc1a01007387 */ /* 0x0203e20000100800 */
[----:B0-----:R-:W-:-:S03]  /*507f0*/  IMAD.WIDE R2, R9, 0x2, R10 ;  /* 0x0000000209027825 */ /* 0x001fc600078e020a */
[----:B-1----:R0:W5:Y:S04]  /*50800*/  LDG.E.U16 R26, [R4.64] ;  /* 0x00000006041a7981 */ /* 0x002168000c1e1500 */
[----:B----4-:R1:W-:Y:S01]  /*50810*/  STL [R1+0x7c8], R8 ;  /* 0x0007c80801007387 */ /* 0x0103e20000100800 */
[----:B------:R-:W-:Y:S02]  /*50820*/  STL [R1+0x7c0], R29 ;  /* 0x0007c01d01007387 */ /* 0x000fe40000100800 */
[----:B------:R-:W4:Y:S01]  /*50830*/  LDL.64 R10, [R1+0xdc8] ;  /* 0x000dc800010a7983 */ /* 0x000f220000100a00 */
[----:B-1----:R1:W4:Y:S04]  /*50840*/  LDG.E.U16 R8, [R2.64] ;  /* 0x0000000602087981 */ /* 0x002328000c1e1500 */
[----:B--2---:R2:W-:Y:S01]  /*50850*/  STL [R1+0x7b4], R28 ;  /* 0x0007b41c01007387 */ /* 0x0045e20000100800 */
[----:B---3--:R-:W-:-:S05]  /*50860*/  IMAD.WIDE R6, R9, 0x2, R6 ;  /* 0x0000000209067825 */ /* 0x008fca00078e0206 */
[----:B--2---:R2:W3:Y:S01]  /*50870*/  LDG.E.U16 R28, [R6.64] ;  /* 0x00000006061c7981 */ /* 0x0044e2000c1e1500 */
[----:B0-----:R-:W-:-:S03]  /*50880*/  IMAD.WIDE R4, R9, 0x2, R16 ;  /* 0x0000000209047825 */ /* 0x001fc600078e0210 */
[----:B------:R0:W-:Y:S01]  /*50890*/  STL [R1+0x7b0], R0 ;  /* 0x0007b00001007387 */ /* 0x0001e20000100800 */
[----:B-1----:R-:W-:-:S03]  /*508a0*/  IMAD.WIDE R2, R9, 0x2, R14 ;  /* 0x0000000209027825 */ /* 0x002fc600078e020e */
[----:B0-----:R0:W3:Y:S04]  /*508b0*/  LDG.E.U16 R0, [R4.64] ;  /* 0x0000000604007981 */ /* 0x0010e8000c1e1500 */
[----:B-----5:R1:W-:Y:S01]  /*508c0*/  STL [R1+0x7a8], R26 ;  /* 0x0007a81a01007387 */ /* 0x0203e20000100800 */
[----:B------:R-:W5:Y:S02]  /*508d0*/  LDL.64 R16, [R1+0xd40] ;  /* 0x000d400001107983 */ /* 0x000f640000100a00 */
[----:B------:R-:W5:Y:S02]  /*508e0*/  LDL.64 R14, [R1+0xd38] ;  /* 0x000d3800010e7983 */ /* 0x000f640000100a00 */
[C---:B--2---:R-:W-:Y:S01]  /*508f0*/  IMAD.WIDE R6, R9.reuse, 0x2, R24 ;  /* 0x0000000209067825 */ /* 0x044fe200078e0218 */
[----:B-1----:R1:W2:Y:S03]  /*50900*/  LDG.E.U16 R26, [R2.64] ;  /* 0x00000006021a7981 */ /* 0x0022a6000c1e1500 */
[----:B0-----:R-:W-:-:S04]  /*50910*/  IMAD.WIDE R4, R9, 0x2, R18 ;  /* 0x0000000209047825 */ /* 0x001fc800078e0212 */
[----:B------:R0:W2:Y:S01]  /*50920*/  LDG.E.U16 R18, [R6.64] ;  /* 0x0000000606127981 */ /* 0x0000a2000c1e1500 */
[----:B----4-:R-:W-:Y:S04]  /*50930*/  STL [R1+0x7a0], R8 ;  /* 0x0007a00801007387 */ /* 0x010fe80000100800 */
[----:B------:R-:W4:Y:S04]  /*50940*/  S2R R29, SR_TID.X ;  /* 0x00000000001d7919 */ /* 0x000f280000002100 */
[----:B---3--:R3:W-:Y:S04]  /*50950*/  STL [R1+0x79c], R28 ;  /* 0x00079c1c01007387 */ /* 0x0087e80000100800 */
[----:B---3--:R5:W3:Y:S01]  /*50960*/  LDG.E.U16 R28, [R4.64] ;  /* 0x00000006041c7981 */ /* 0x008ae2000c1e1500 */
[----:B-1----:R-:W-:-:S05]  /*50970*/  IMAD.WIDE R2, R9, 0x2, R12 ;  /* 0x0000000209027825 */ /* 0x002fca00078e020c */
[----:B------:R1:W3:Y:S04]  /*50980*/  LDG.E.U16 R19, [R2.64] ;  /* 0x0000000602137981 */ /* 0x0002e8000c1e1500 */
[----:B------:R2:W-:Y:S01]  /*50990*/  STL [R1+0x790], R0 ;  /* 0x0007900001007387 */ /* 0x0005e20000100800 */
[----:B0-----:R-:W3:Y:S02]  /*509a0*/  LDL.64 R6, [R1+0xd28] ;  /* 0x000d280001067983 */ /* 0x001ee40000100a00 */
[----:B------:R-:W3:Y:S01]  /*509b0*/  LDL.64 R12, [R1+0xd30] ;  /* 0x000d3000010c7983 */ /* 0x000ee20000100a00 */
[----:B----4-:R-:W-:Y:S01]  /*509c0*/  LOP3.LUT R29, R29, 0x1c, RZ, 0xc0, !PT ;  /* 0x0000001c1d1d7812 */ /* 0x010fe200078ec0ff */
[----:B-----5:R-:W-:-:S04]  /*509d0*/  IMAD.WIDE R4, R9, 0x2, R16 ;  /* 0x0000000209047825 */ /* 0x020fc800078e0210 */
[----:B-1----:R-:W-:Y:S02]  /*509e0*/  IMAD.WIDE R2, R9, 0x2, R10 ;  /* 0x0000000209027825 */ /* 0x002fe400078e020a */
[----:B------:R-:W4:Y:S04]  /*509f0*/  LDL.LU R10, [R1+0xc88] ;  /* 0x000c8800010a7983 */ /* 0x000f280000300800 */
[----:B------:R0:W5:Y:S01]  /*50a00*/  LDG.E.U16 R11, [R2.64] ;  /* 0x00000006020b7981 */ /* 0x000162000c1e1500 */
[----:B------:R-:W4:Y:S02]  /*50a10*/  LDL.LU R16, [R1+0x82c] ;  /* 0x00082c0001107983 */ /* 0x000f240000300800 */
[----:B--2---:R-:W-:Y:S01]  /*50a20*/  FADD R0, -R22, R23 ;  /* 0x0000001716007221 */ /* 0x004fe20000000100 */
[----:B------:R-:W-:-:S05]  /*50a30*/  LEA.HI R29, R29, 0xc0, RZ, 0x1e ;  /* 0x000000c01d1d7811 */ /* 0x000fca00078ff0ff */
[----:B------:R-:W4:Y:S01]  /*50a40*/  LDS R8, [R29.X8+0x40000] ;  /* 0x040000001d087984 */ /* 0x000f220000008800 */
[----:B0-----:R-:W-:-:S03]  /*50a50*/  IMAD.WIDE R2, R9, 0x2, R14 ;  /* 0x0000000209027825 */ /* 0x001fc600078e020e */
[----:B------:R-:W2:Y:S01]  /*50a60*/  LDL.LU R14, [R1+0x830] ;  /* 0x00083000010e7983 */ /* 0x000ea20000300800 */
[----:B------:R-:W2:Y:S02]  /*50a70*/  LDL.LU R22, [R1+0x820] ;  /* 0x0008200001167983 */ /* 0x000ea40000300800 */
[----:B------:R-:W2:Y:S02]  /*50a80*/  LDL.LU R23, [R1+0x824] ;  /* 0x0008240001177983 */ /* 0x000ea40000300800 */
[----:B------:R-:W2:Y:S01]  /*50a90*/  LDL.LU R24, [R1+0x71c] ;  /* 0x00071c0001187983 */ /* 0x000ea20000300800 */
[----:B------:R-:W2:Y:S01]  /*50aa0*/  LDL.LU R25, [R1+0x81c] ;  /* 0x00081c0001197983 */ /* 0x000ea20000300800 */
[----:B------:R0:W-:Y:S03]  /*50ab0*/  STL [R1+0x788], R26 ;  /* 0x0007881a01007387 */ /* 0x0001e60000100800 */
[----:B0-----:R-:W2:Y:S01]  /*50ac0*/  LDL.LU R26, [R1+0x714] ;  /* 0x00071400011a7983 */ /* 0x001ea20000300800 */
[----:B------:R-:W2:Y:S02]  /*50ad0*/  LDL.LU R29, [R1+0x718] ;  /* 0x00071800011d7983 */ /* 0x000ea40000300800 */
[----:B------:R0:W-:Y:S02]  /*50ae0*/  STL [R1+0x784], R18 ;  /* 0x0007841201007387 */ /* 0x0001e40000100800 */
[----:B0-----:R0:W2:Y:S04]  /*50af0*/  LDG.E.U16 R18, [R4.64] ;  /* 0x0000000604127981 */ /* 0x0010a8000c1e1500 */
[----:B---3--:R1:W-:Y:S01]  /*50b00*/  STL [R1+0x780], R28 ;  /* 0x0007801c01007387 */ /* 0x0083e20000100800 */
[----:B0-----:R-:W3:Y:S02]  /*50b10*/  LDL.LU R5, [R1+0x9d0] ;  /* 0x0009d00001057983 */ /* 0x001ee40000300800 */
[----:B------:R-:W3:Y:S02]  /*50b20*/  LDL.LU R4, [R1+0x9d4] ;  /* 0x0009d40001047983 */ /* 0x000ee40000300800 */
[----:B------:R-:W-:-:S06]  /*50b30*/  FMUL R0, R0, 1.4426950216293334961 ;  /* 0x3fb8aa3b00007820 */ /* 0x000fcc0000400000 */
[----:B------:R-:W4:Y:S01]  /*50b40*/  MUFU.EX2 R0, R0 ;  /* 0x0000000000007308 */ /* 0x000f220000000800 */
[----:B------:R0:W-:Y:S01]  /*50b50*/  STL [R1+0x77c], R19 ;  /* 0x00077c1301007387 */ /* 0x0001e20000100800 */
[----:B------:R-:W3:Y:S03]  /*50b60*/  LDL.LU R17, [R1+0xa30] ;  /* 0x000a300001117983 */ /* 0x000ee60000300800 */
[----:B-1----:R1:W3:Y:S01]  /*50b70*/  LDG.E.U16 R28, [R2.64] ;  /* 0x00000006021c7981 */ /* 0x0022e2000c1e1500 */
[----:B------:R-:W3:Y:S02]  /*50b80*/  LDL.LU R15, [R1+0xa34] ;  /* 0x000a3400010f7983 */ /* 0x000ee40000300800 */
[----:B----4-:R-:W-:Y:S02]  /*50b90*/  FFMA R10, R0, R10, R8 ;  /* 0x0000000a000a7223 */ /* 0x010fe40000000008 */
[----:B-1----:R-:W-:-:S03]  /*50ba0*/  IMAD.WIDE R2, R9, 0x2, R12 ;  /* 0x0000000209027825 */ /* 0x002fc600078e020c */
[----:B------:R-:W-:Y:S01]  /*50bb0*/  STL [R1+0xc88], R10 ;  /* 0x000c880a01007387 */ /* 0x000fe20000100800 */
[----:B------:R-:W4:Y:S02]  /*50bc0*/  LDL.LU R13, [R1+0xa20] ;  /* 0x000a2000010d7983 */ /* 0x000f240000300800 */
[----:B------:R-:W4:Y:S02]  /*50bd0*/  LDL.LU R12, [R1+0xa24] ;  /* 0x000a2400010c7983 */ /* 0x000f240000300800 */
[----:B-----5:R1:W-:Y:S01]  /*50be0*/  STL [R1+0x770], R11 ;  /* 0x0007700b01007387 */ /* 0x0203e20000100800 */
[----:B0-----:R0:W5:Y:S04]  /*50bf0*/  LDG.E.U16 R19, [R2.64] ;  /* 0x0000000602137981 */ /* 0x001168000c1e1500 */
[----:B-1----:R-:W5:Y:S01]  /*50c00*/  LDL.LU R11, [R1+0xa10] ;  /* 0x000a1000010b7983 */ /* 0x002f620000300800 */
[----:B0-----:R-:W-:-:S04]  /*50c10*/  IMAD.WIDE R2, R9, 0x2, R6 ;  /* 0x0000000209027825 */ /* 0x001fc800078e0206 */
[----:B------:R-:W5:Y:S02]  /*50c20*/  LDL.LU R10, [R1+0xa14] ;  /* 0x000a1400010a7983 */ /* 0x000f640000300800 */
[----:B------:R-:W5:Y:S01]  /*50c30*/  LDL.LU R9, [R1+0xa00] ;  /* 0x000a000001097983 */ /* 0x000f620000300800 */
[----:B------:R-:W5:Y:S04]  /*50c40*/  LDL.LU R8, [R1+0xa04] ;  /* 0x000a040001087983 */ /* 0x000f680000300800 */
[----:B--2---:R0:W-:Y:S01]  /*50c50*/  STL [R1+0x768], R18 ;  /* 0x0007681201007387 */ /* 0x0041e20000100800 */
[----:B------:R-:W2:Y:S02]  /*50c60*/  LDL.LU R7, [R1+0x9f0] ;  /* 0x0009f00001077983 */ /* 0x000ea40000300800 */
[----:B------:R-:W2:Y:S01]  /*50c70*/  LDL.LU R6, [R1+0x9f4] ;  /* 0x0009f40001067983 */ /* 0x000ea20000300800 */
[----:B0-----:R3:W2:Y:S02]  /*50c80*/  LDG.E.U16 R18, [R2.64] ;  /* 0x0000000602127981 */ /* 0x0016a4000c1e1500 */
[----:B---3--:R-:W-:-:S02]  /*50c90*/  FMUL R3, R0, R5 ;  /* 0x0000000500037220 */ /* 0x008fc40000400000 */
[C---:B------:R-:W-:Y:S01]  /*50ca0*/  FMUL R2, R0.reuse, R4 ;  /* 0x0000000400027220 */ /* 0x040fe20000400000 */
[----:B------:R-:W3:Y:S02]  /*50cb0*/  LDL.LU R5, [R1+0x9e0] ;  /* 0x0009e00001057983 */ /* 0x000ee40000300800 */
[----:B------:R0:W-:Y:S02]  /*50cc0*/  STL [R1+0x5b0], R3 ;  /* 0x0005b00301007387 */ /* 0x0001e40000100800 */
[----:B------:R-:W3:Y:S01]  /*50cd0*/  LDL.LU R4, [R1+0x9e4] ;  /* 0x0009e40001047983 */ /* 0x000ee20000300800 */
[----:B------:R1:W-:Y:S04]  /*50ce0*/  STL [R1+0x5b4], R2 ;  /* 0x0005b40201007387 */ /* 0x0003e80000100800 */
[----:B0-----:R-:W3:Y:S01]  /*50cf0*/  LDL.LU R3, [R1+0x9c0] ;  /* 0x0009c00001037983 */ /* 0x001ee20000300800 */
[----:B-1----:R-:W3:Y:S02]  /*50d00*/  LDL.LU R2, [R1+0x9c4] ;  /* 0x0009c40001027983 */ /* 0x002ee40000300800 */
[----:B------:R-:W-:-:S05]  /*50d10*/  FMUL R17, R0, R17 ;  /* 0x0000001100117220 */ /* 0x000fca0000400000 */
[----:B------:R-:W-:Y:S01]  /*50d20*/  STL [R1+0x5a0], R17 ;  /* 0x0005a01101007387 */ /* 0x000fe20000100800 */
[----:B------:R0:W-:Y:S02]  /*50d30*/  STL [R1+0x764], R28 ;  /* 0x0007641c01007387 */ /* 0x0001e40000100800 */
[C---:B------:R-:W-:Y:S01]  /*50d40*/  FMUL R15, R0.reuse, R15 ;  /* 0x0000000f000f7220 */ /* 0x040fe20000400000 */
[----:B0-----:R-:W0:Y:S01]  /*50d50*/  S2R R28, SR_TID.X ;  /* 0x00000000001c7919 */ /* 0x001e220000002100 */
[C---:B----4-:R-:W-:Y:S02]  /*50d60*/  FMUL R13, R0.reuse, R13 ;  /* 0x0000000d000d7220 */ /* 0x050fe40000400000 */
[C---:B------:R-:W-:Y:S01]  /*50d70*/  FMUL R12, R0.reuse, R12 ;  /* 0x0000000c000c7220 */ /* 0x040fe20000400000 */
[----:B------:R1:W-:Y:S02]  /*50d80*/  STL [R1+0x5a4], R15 ;  /* 0x0005a40f01007387 */ /* 0x0003e40000100800 */
[----:B------:R0:W-:Y:S02]  /*50d90*/  STL [R1+0x590], R13 ;  /* 0x0005900d01007387 */ /* 0x0001e40000100800 */
[----:B-----5:R-:W-:Y:S01]  /*50da0*/  STL [R1+0x75c], R19 ;  /* 0x00075c1301007387 */ /* 0x020fe20000100800 */
[----:B------:R-:W-:Y:S01]  /*50db0*/  STL [R1+0x594], R12 ;  /* 0x0005940c01007387 */ /* 0x000fe20000100800 */
[----:B------:R-:W-:-:S02]  /*50dc0*/  FMUL R11, R0, R11 ;  /* 0x0000000b000b7220 */ /* 0x000fc40000400000 */
[C---:B------:R-:W-:Y:S02]  /*50dd0*/  FMUL R10, R0.reuse, R10 ;  /* 0x0000000a000a7220 */ /* 0x040fe40000400000 */
[C---:B------:R-:W-:Y:S02]  /*50de0*/  FMUL R9, R0.reuse, R9 ;  /* 0x0000000900097220 */ /* 0x040fe40000400000 */
[C---:B------:R-:W-:Y:S01]  /*50df0*/  FMUL R8, R0.reuse, R8 ;  /* 0x0000000800087220 */ /* 0x040fe20000400000 */
[----:B------:R-:W-:Y:S01]  /*50e00*/  STL [R1+0x580], R11 ;  /* 0x0005800b01007387 */ /* 0x000fe20000100800 */
[----:B------:R-:W-:Y:S02]  /*50e10*/  STL [R1+0x584], R10 ;  /* 0x0005840a01007387 */ /* 0x000fe40000100800 */
[----:B------:R-:W-:Y:S01]  /*50e20*/  STL [R1+0x570], R9 ;  /* 0x0005700901007387 */ /* 0x000fe20000100800 */
[----:B------:R-:W-:Y:S01]  /*50e30*/  STL [R1+0x574], R8 ;  /* 0x0005740801007387 */ /* 0x000fe20000100800 */
[----:B-1----:R-:W4:Y:S02]  /*50e40*/  LDL.LU R15, [R1+0x70c] ;  /* 0x00070c00010f7983 */ /* 0x002f240000300800 */
[----:B--2---:R-:W-:-:S02]  /*50e50*/  FMUL R7, R0, R7 ;  /* 0x0000000700077220 */ /* 0x004fc40000400000 */
[----:B------:R-:W-:Y:S01]  /*50e60*/  FMUL R6, R0, R6 ;  /* 0x0000000600067220 */ /* 0x000fe20000400000 */
[----:B0-----:R-:W-:Y:S01]  /*50e70*/  LOP3.LUT R13, R28, 0x1c, RZ, 0xc0, !PT ;  /* 0x0000001c1c0d7812 */ /* 0x001fe200078ec0ff */
[----:B------:R-:W-:Y:S01]  /*50e80*/  STL [R1+0x758], R18 ;  /* 0x0007581201007387 */ /* 0x000fe20000100800 */
[----:B------:R-:W-:Y:S02]  /*50e90*/  STL [R1+0x560], R7 ;  /* 0x0005600701007387 */ /* 0x000fe40000100800 */
[----:B------:R-:W-:Y:S02]  /*50ea0*/  STL [R1+0x564], R6 ;  /* 0x0005640601007387 */ /* 0x000fe40000100800 */
[----:B------:R-:W4:Y:S01]  /*50eb0*/  LDL.LU R28, [R1+0x710] ;  /* 0x00071000011c7983 */ /* 0x000f220000300800 */
[----:B------:R-:W-:Y:S02]  /*50ec0*/  LEA.HI R17, R13, 0xc8, RZ, 0x1e ;  /* 0x000000c80d117811 */ /* 0x000fe400078ff0ff */
[----:B------:R-:W-:Y:S01]  /*50ed0*/  F2FP.BF16.PACK_AB R29, R26, R29 ;  /* 0x0000001d1a1d723e */ /* 0x000fe200000010ff */
[----:B---3--:R-:W-:-:S02]  /*50ee0*/  FMUL R5, R0, R5 ;  /* 0x0000000500057220 */ /* 0x008fc40000400000 */
[----:B------:R-:W-:-:S03]  /*50ef0*/  FMUL R4, R0, R4 ;  /* 0x0000000400047220 */ /* 0x000fc60000400000 */
[----:B------:R-:W-:Y:S01]  /*50f00*/  STL [R1+0x550], R5 ;  /* 0x0005500501007387 */ /* 0x000fe20000100800 */
[----:B------:R-:W2:Y:S02]  /*50f10*/  LDL.LU R13, [R1+0x704] ;  /* 0x00070400010d7983 */ /* 0x000ea40000300800 */
[----:B------:R0:W-:Y:S02]  /*50f20*/  STL [R1+0x554], R4 ;  /* 0x0005540401007387 */ /* 0x0001e40000100800 */
[C---:B------:R-:W-:Y:S02]  /*50f30*/  FMUL R3, R0.reuse, R3 ;  /* 0x0000000300037220 */ /* 0x040fe40000400000 */
[----:B------:R-:W-:Y:S02]  /*50f40*/  FMUL R0, R0, R2 ;  /* 0x0000000200007220 */ /* 0x000fe40000400000 */
[----:B------:R-:W1:Y:S04]  /*50f50*/  LDS R2, [R17.X8+0x40000] ;  /* 0x0400000011027984 */ /* 0x000e680000008800 */
[----:B------:R3:W-:Y:S01]  /*50f60*/  STL [R1+0x690], R3 ;  /* 0x0006900301007387 */ /* 0x0007e20000100800 */
[----:B0-----:R-:W-:-:S03]  /*50f70*/  F2FP.BF16.PACK_AB R4, R16, R14 ;  /* 0x0000000e1004723e */ /* 0x001fc600000010ff */
[----:B------:R0:W-:Y:S01]  /*50f80*/  STL [R1+0x694], R0 ;  /* 0x0006940001007387 */ /* 0x0001e20000100800 */
[----:B---3--:R-:W-:-:S03]  /*50f90*/  F2FP.BF16.PACK_AB R3, R22, R23 ;  /* 0x000000171603723e */ /* 0x008fc600000010ff */
[----:B------:R-:W-:Y:S01]  /*50fa0*/  STL [R1+0x18], R4 ;  /* 0x0000180401007387 */ /* 0x000fe20000100800 */
[----:B0-----:R-:W-:-:S03]  /*50fb0*/  F2FP.BF16.PACK_AB R0, R24, R25 ;  /* 0x000000191800723e */ /* 0x001fc600000010ff */
[----:B------:R-:W-:Y:S01]  /*50fc0*/  STL [R1+0x14], R3 ;  /* 0x0000140301007387 */ /* 0x000fe20000100800 */
[----:B------:R-:W3:Y:S03]  /*50fd0*/  LDL.LU R14, [R1+0x6fc] ;  /* 0x0006fc00010e7983 */ /* 0x000ee60000300800 */
[----:B------:R-:W-:Y:S01]  /*50fe0*/  STL [R1+0x10], R0 ;  /* 0x0000100001007387 */ /* 0x000fe20000100800 */
[----:B------:R-:W3:Y:S03]  /*50ff0*/  LDL.LU R26, [R1+0x700] ;  /* 0x00070000011a7983 */ /* 0x000ee60000300800 */
[----:B------:R0:W-:Y:S04]  /*51000*/  STL [R1+0x196c], R29 ;  /* 0x00196c1d01007387 */ /* 0x0001e80000100800 */
[----:B0-----:R-:W5:Y:S01]  /*51010*/  LDL.LU R29, [R1+0x6f4] ;  /* 0x0006f400011d7983 */ /* 0x001f620000300800 */
[----:B------:R-:W5:Y:S02]  /*51020*/  LDL.LU R25, [R1+0x6f8] ;  /* 0x0006f80001197983 */ /* 0x000f640000300800 */
[----:B------:R-:W5:Y:S02]  /*51030*/  LDL.LU R3, [R1+0x6ec] ;  /* 0x0006ec0001037983 */ /* 0x000f640000300800 */
[----:B------:R-:W5:Y:S01]  /*51040*/  LDL.LU R24, [R1+0x6f0] ;  /* 0x0006f00001187983 */ /* 0x000f620000300800 */
[----:B------:R-:W5:Y:S01]  /*51050*/  LDL.LU R8, [R1+0x6e4] ;  /* 0x0006e40001087983 */ /* 0x000f620000300800 */
[----:B------:R-:W5:Y:S02]  /*51060*/  LDL.LU R23, [R1+0x6e8] ;  /* 0x0006e80001177983 */ /* 0x000f640000300800 */
[----:B------:R-:W5:Y:S02]  /*51070*/  LDL.LU R4, [R1+0x6dc] ;  /* 0x0006dc0001047983 */ /* 0x000f640000300800 */
[----:B------:R-:W5:Y:S02]  /*51080*/  LDL.LU R22, [R1+0x6e0] ;  /* 0x0006e00001167983 */ /* 0x000f640000300800 */
[----:B------:R-:W-:Y:S01]  /*51090*/  FADD R0, -R20, R21 ;  /* 0x0000001514007221 */ /* 0x000fe20000000100 */
        /* <DEDUP_REMOVED lines=8> */
[----:B----4-:R-:W-:-:S05]  /*51120*/  F2FP.BF16.PACK_AB R28, R15, R28 ;  /* 0x0000001c0f1c723e */ /* 0x010fca00000010ff */
[----:B------:R-:W-:Y:S01]  /*51130*/  STL [R1+0x1970], R28 ;  /* 0x0019701c01007387 */ /* 0x000fe20000100800 */
[----:B------:R-:W4:Y:S02]  /*51140*/  LDL.LU R10, [R1+0x588] ;  /* 0x00058800010a7983 */ /* 0x000f240000300800 */
[----:B------:R-:W4:Y:S02]  /*51150*/  LDL.LU R17, [R1+0x58c] ;  /* 0x00058c0001117983 */ /* 0x000f240000300800 */
[----:B------:R-:W4:Y:S01]  /*51160*/  LDL.LU R16, [R1+0x578] ;  /* 0x0005780001107983 */ /* 0x000f220000300800 */
[----:B--2---:R-:W-:Y:S02]  /*51170*/  F2FP.BF16.PACK_AB R27, R13, R27 ;  /* 0x0000001b0d1b723e */ /* 0x004fe400000010ff */
[----:B------:R-:W2:Y:S01]  /*51180*/  LDL.LU R13, [R1+0x57c] ;  /* 0x00057c00010d7983 */ /* 0x000ea20000300800 */
[----:B------:R-:W2:Y:S02]  /*51190*/  LDL.LU R11, [R1+0x568] ;  /* 0x00056800010b7983 */ /* 0x000ea40000300800 */
[----:B------:R-:W2:Y:S02]  /*511a0*/  LDL.LU R15, [R1+0x56c] ;  /* 0x00056c00010f7983 */ /* 0x000ea40000300800 */
[----:B------:R-:W-:Y:S01]  /*511b0*/  STL [R1+0x1968], R27 ;  /* 0x0019681b01007387 */ /* 0x000fe20000100800 */
[----:B------:R-:W2:Y:S01]  /*511c0*/  LDL.LU R12, [R1+0x558] ;  /* 0x00055800010c7983 */ /* 0x000ea20000300800 */
[----:B---3--:R-:W-:-:S03]  /*511d0*/  F2FP.BF16.PACK_AB R26, R14, R26 ;  /* 0x0000001a0e1a723e */ /* 0x008fc600000010ff */
[----:B------:R-:W3:Y:S02]  /*511e0*/  LDL.LU R14, [R1+0x55c] ;  /* 0x00055c00010e7983 */ /* 0x000ee40000300800 */
[----:B------:R-:W-:Y:S01]  /*511f0*/  STL [R1+0x1974], R26 ;  /* 0x0019741a01007387 */ /* 0x000fe20000100800 */
[----:B-----5:R-:W-:Y:S02]  /*51200*/  F2FP.BF16.PACK_AB R25, R29, R25 ;  /* 0x000000191d19723e */ /* 0x020fe400000010ff */
[----:B------:R-:W-:Y:S02]  /*51210*/  F2FP.BF16.PACK_AB R24, R3, R24 ;  /* 0x000000180318723e */ /* 0x000fe400000010ff */
[----:B------:R-:W-:Y:S02]  /*51220*/  F2FP.BF16.PACK_AB R23, R8, R23 ;  /* 0x000000170817723e */ /* 0x000fe400000010ff */
[----:B------:R-:W-:Y:S01]  /*51230*/  F2FP.BF16.PACK_AB R22, R4, R22 ;  /* 0x000000160416723e */ /* 0x000fe200000010ff */
[----:B------:R-:W-:Y:S01]  /*51240*/  STL [R1+0x1978], R25 ;  /* 0x0019781901007387 */ /* 0x000fe20000100800 */
[----:B------:R-:W-:Y:S01]  /*51250*/  F2FP.BF16.PACK_AB R21, R5, R21 ;  /* 0x000000150515723e */ /* 0x000fe200000010ff */
[----:B------:R-:W-:Y:S01]  /*51260*/  STL [R1+0x197c], R24 ;  /* 0x00197c1801007387 */ /* 0x000fe20000100800 */
[----:B------:R-:W-:Y:S01]  /*51270*/  F2FP.BF16.PACK_AB R20, R6, R20 ;  /* 0x000000140614723e */ /* 0x000fe200000010ff */
[----:B------:R-:W-:Y:S01]  /*51280*/  STL [R1+0x1980], R23 ;  /* 0x0019801701007387 */ /* 0x000fe20000100800 */
[----:B------:R-:W-:Y:S01]  /*51290*/  F2FP.BF16.PACK_AB R19, R7, R19 ;  /* 0x000000130713723e */ /* 0x000fe200000010ff */
[----:B------:R-:W-:Y:S02]  /*512a0*/  STL [R1+0x1984], R22 ;  /* 0x0019841601007387 */ /* 0x000fe40000100800 */
[----:B------:R-:W-:Y:S01]  /*512b0*/  STL [R1+0x1988], R21 ;  /* 0x0019881501007387 */ /* 0x000fe20000100800 */
[----:B------:R-:W-:Y:S01]  /*512c0*/  STL [R1+0x198c], R20 ;  /* 0x00198c1401007387 */ /* 0x000fe20000100800 */
[----:B------:R-:W-:Y:S01]  /*512d0*/  STL [R1+0x1990], R19 ;  /* 0x0019901301007387 */ /* 0x000fe20000100800 */
[----:B------:R-:W-:-:S02]  /*512e0*/  F2FP.BF16.PACK_AB R18, R9, R18 ;  /* 0x000000120912723e */ /* 0x000fc400000010ff */
[----:B------:R-:W1:Y:S01]  /*512f0*/  LDL.LU R9, [R1+0xc8c] ;  /* 0x000c8c0001097983 */ /* 0x000e620000300800 */
[----:B------:R-:W5:Y:S02]  /*51300*/  LDL.LU R8, [R1+0x9d8] ;  /* 0x0009d80001087983 */ /* 0x000f640000300800 */
[----:B------:R-:W3:Y:S02]  /*51310*/  LDL.LU R3, [R1+0x9dc] ;  /* 0x0009dc0001037983 */ /* 0x000ee40000300800 */
[----:B------:R-:W-:Y:S01]  /*51320*/  FMUL R0, R0, 1.4426950216293334961 ;  /* 0x3fb8aa3b00007820 */ /* 0x000fe20000400000 */
[----:B------:R-:W5:Y:S01]  /*51330*/  LDL.LU R7, [R1+0xa38] ;  /* 0x000a380001077983 */ /* 0x000f620000300800 */
[----:B------:R-:W5:Y:S04]  /*51340*/  LDL.LU R6, [R1+0xa3c] ;  /* 0x000a3c0001067983 */ /* 0x000f680000300800 */
[----:B------:R-:W1:Y:S01]  /*51350*/  MUFU.EX2 R0, R0 ;  /* 0x0000000000007308 */ /* 0x000e620000000800 */
[----:B----4-:R-:W-:Y:S01]  /*51360*/  F2FP.BF16.PACK_AB R17, R10, R17 ;  /* 0x000000110a11723e */ /* 0x010fe200000010ff */
[----:B------:R-:W-:Y:S04]  /*51370*/  STL [R1+0x1994], R18 ;  /* 0x0019941201007387 */ /* 0x000fe80000100800 */
[----:B------:R-:W-:Y:S01]  /*51380*/  STL [R1+0x1998], R17 ;  /* 0x0019981101007387 */ /* 0x000fe20000100800 */
[----:B--2---:R-:W-:-:S03]  /*51390*/  F2FP.BF16.PACK_AB R16, R16, R13 ;  /* 0x0000000d1010723e */ /* 0x004fc600000010ff */
[----:B------:R-:W0:Y:S02]  /*513a0*/  S2R R13, SR_TID.X ;  /* 0x00000000000d7919 */ /* 0x000e240000002100 */
[----:B0-----:R-:W-:-:S04]  /*513b0*/  LOP3.LUT R13, R13, 0x1c, RZ, 0xc0, !PT ;  /* 0x0000001c0d0d7812 */ /* 0x001fc800078ec0ff */
[----:B------:R-:W-:Y:S01]  /*513c0*/  LEA.HI R13, R13, 0xd0, RZ, 0x1e ;  /* 0x000000d00d0d7811 */ /* 0x000fe200078ff0ff */
[C---:B-1----:R-:W-:Y:S02]  /*513d0*/  FFMA R9, R0.reuse, R9, R2 ;  /* 0x0000000900097223 */ /* 0x042fe40000000002 */
[----:B---3--:R-:W-:Y:S02]  /*513e0*/  FMUL R2, R0, R3 ;  /* 0x0000000300027220 */ /* 0x008fe40000400000 */
[----:B------:R-:W0:Y:S01]  /*513f0*/  LDS R3, [R13.X8+0x40000] ;  /* 0x040000000d037984 */ /* 0x000e220000008800 */
[----:B------:R-:W-:Y:S02]  /*51400*/  F2FP.BF16.PACK_AB R15, R11, R15 ;  /* 0x0000000f0b0f723e */ /* 0x000fe400000010ff */
[----:B------:R-:W-:Y:S01]  /*51410*/  F2FP.BF16.PACK_AB R14, R12, R14 ;  /* 0x0000000e0c0e723e */ /* 0x000fe200000010ff */
[----:B------:R-:W-:Y:S01]  /*51420*/  STL [R1+0x199c], R16 ;  /* 0x00199c1001007387 */ /* 0x000fe20000100800 */
[----:B------:R-:W2:Y:S02]  /*51430*/  LDL.LU R5, [R1+0xa28] ;  /* 0x000a280001057983 */ /* 0x000ea40000300800 */
[----:B-----5:R-:W-:-:S02]  /*51440*/  FMUL R8, R0, R8 ;  /* 0x0000000800087220 */ /* 0x020fc40000400000 */
[----:B------:R-:W3:Y:S01]  /*51450*/  LDL.LU R4, [R1+0xa2c] ;  /* 0x000a2c0001047983 */ /* 0x000ee20000300800 */
[----:B------:R-:W-:Y:S01]  /*51460*/  STL [R1+0x19a0], R15 ;  /* 0x0019a00f01007387 */ /* 0x000fe20000100800 */
[----:B------:R-:W-:Y:S02]  /*51470*/  STL [R1+0x19a4], R14 ;  /* 0x0019a40e01007387 */ /* 0x000fe40000100800 */
[----:B------:R-:W-:Y:S02]  /*51480*/  STL [R1+0xc8c], R9 ;  /* 0x000c8c0901007387 */ /* 0x000fe40000100800 */
[----:B------:R-:W-:Y:S01]  /*51490*/  STL [R1+0x5b8], R8 ;  /* 0x0005b80801007387 */ /* 0x000fe20000100800 */
[----:B0-----:R0:W-:Y:S01]  /*514a0*/  STL [R1+0x19e4], R3 ;  /* 0x0019e40301007387 */ /* 0x0011e20000100800 */
[----:B------:R1:W-:Y:S02]  /*514b0*/  STL [R1+0x5bc], R2 ;  /* 0x0005bc0201007387 */ /* 0x0003e40000100800 */
[----:B------:R-:W4:Y:S02]  /*514c0*/  LDL.LU R19, [R1+0xc10] ;  /* 0x000c100001137983 */ /* 0x000f240000300800 */
[----:B0-----:R-:W-:-:S02]  /*514d0*/  FMUL R3, R0, R7 ;  /* 0x0000000700037220 */ /* 0x001fc40000400000 */
[----:B-1----:R-:W-:-:S03]  /*514e0*/  FMUL R2, R0, R6 ;  /* 0x0000000600027220 */ /* 0x002fc60000400000 */
[----:B------:R2:W-:Y:S04]  /*514f0*/  STL [R1+0x5a8], R3 ;  /* 0x0005a80301007387 */ /* 0x0005e80000100800 */
[----:B----4-:R-:W-:Y:S01]  /*51500*/  STL [R1+0x19e8], R19 ;  /* 0x0019e81301007387 */ /* 0x010fe20000100800 */
[----:B------:R3:W-:Y:S02]  /*51510*/  STL [R1+0x5ac], R2 ;  /* 0x0005ac0201007387 */ /* 0x0007e40000100800 */
[----:B------:R-:W4:Y:S02]  /*51520*/  LDL R20, [R1+0x804] ;  /* 0x0008040001147983 */ /* 0x000f240000100800 */
[C---:B--2---:R-:W-:Y:S02]  /*51530*/  FMUL R3, R0.reuse, R5 ;  /* 0x0000000500037220 */ /* 0x044fe40000400000 */
[C---:B---3--:R-:W-:Y:S01]  /*51540*/  FMUL R2, R0.reuse, R4 ;  /* 0x0000000400027220 */ /* 0x048fe20000400000 */
[----:B----4-:R0:W-:Y:S01]  /*51550*/  STL [R1+0x19ec], R20 ;  /* 0x0019ec1401007387 */ /* 0x0101e20000100800 */
[----:B------:R-:W2:Y:S02]  /*51560*/  LDL.LU R21, [R1+0x6d4] ;  /* 0x0006d40001157983 */ /* 0x000ea40000300800 */
[----:B------:R-:W2:Y:S01]  /*51570*/  LDL.LU R13, [R1+0x6d8] ;  /* 0x0006d800010d7983 */ /* 0x000ea20000300800 */
[----:B0-----:R-:W3:Y:S01]  /*51580*/  LDL.LU R20, [R1+0xa18] ;  /* 0x000a180001147983 */ /* 0x001ee20000300800 */
[----:B------:R0:W-:Y:S02]  /*51590*/  STL [R1+0x598], R3 ;  /* 0x0005980301007387 */ /* 0x0001e40000100800 */
[----:B------:R-:W4:Y:S02]  /*515a0*/  LDL.LU R4, [R1+0xa1c] ;  /* 0x000a1c0001047983 */ /* 0x000f240000300800 */
[----:B------:R1:W-:Y:S01]  /*515b0*/  STL [R1+0x59c], R2 ;  /* 0x00059c0201007387 */ /* 0x0003e20000100800 */
[----:B------:R-:W5:Y:S04]  /*515c0*/  LDL.LU R19, [R1+0xa08] ;  /* 0x000a080001137983 */ /* 0x000f680000300800 */
[----:B0-----:R-:W2:Y:S01]  /*515d0*/  LDL.LU R3, [R1+0xa0c] ;  /* 0x000a0c0001037983 */ /* 0x001ea20000300800 */
[----:B------:R-:W2:Y:S02]  /*515e0*/  LDL.LU R18, [R1+0x9f8] ;  /* 0x0009f80001127983 */ /* 0x000ea40000300800 */
[----:B------:R-:W2:Y:S02]  /*515f0*/  LDL.LU R17, [R1+0x9fc] ;  /* 0x0009fc0001117983 */ /* 0x000ea40000300800 */
[----:B------:R-:W2:Y:S01]  /*51600*/  LDL.LU R16, [R1+0x9e8] ;  /* 0x0009e80001107983 */ /* 0x000ea20000300800 */
[----:B------:R-:W2:Y:S01]  /*51610*/  LDL.LU R15, [R1+0x9ec] ;  /* 0x0009ec00010f7983 */ /* 0x000ea20000300800 */
[----:B------:R-:W2:Y:S02]  /*51620*/  LDL.LU R14, [R1+0x9c8] ;  /* 0x0009c800010e7983 */ /* 0x000ea40000300800 */
        /* <DEDUP_REMOVED lines=14> */
[----:B------:R-:W2:Y:S01]  /*51710*/  LDL R28, [R1+0x7dc] ;  /* 0x0007dc00011c7983 */ /* 0x000ea20000100800 */
[----:B------:R-:W2:Y:S02]  /*51720*/  LDL.LU R29, [R1+0x1c] ;  /* 0x00001c00011d7983 */ /* 0x000ea40000300800 */
[----:B------:R-:W2:Y:S02]  /*51730*/  LDL.LU R6, [R1+0x6a0] ;  /* 0x0006a00001067983 */ /* 0x000ea40000300800 */
[----:B---3--:R-:W-:-:S02]  /*51740*/  FMUL R20, R0, R20 ;  /* 0x0000001400147220 */ /* 0x008fc40000400000 */
[C---:B----4-:R-:W-:Y:S02]  /*51750*/  FMUL R4, R0.reuse, R4 ;  /* 0x0000000400047220 */ /* 0x050fe40000400000 */
[C---:B-----5:R-:W-:Y:S01]  /*51760*/  FMUL R19, R0.reuse, R19 ;  /* 0x0000001300137220 */ /* 0x060fe20000400000 */
[----:B------:R0:W-:Y:S04]  /*51770*/  STL [R1+0x588], R20 ;  /* 0x0005881401007387 */ /* 0x0001e80000100800 */
[----:B0-----:R-:W3:Y:S01]  /*51780*/  LDL.LU R20, [R1+0x19ec] ;  /* 0x0019ec0001147983 */ /* 0x001ee20000300800 */
[----:B------:R-:W-:Y:S02]  /*51790*/  STL [R1+0x58c], R4 ;  /* 0x00058c0401007387 */ /* 0x000fe40000100800 */
[----:B------:R0:W-:Y:S02]  /*517a0*/  STL [R1+0x578], R19 ;  /* 0x0005781301007387 */ /* 0x0001e40000100800 */
[C---:B--2---:R-:W-:Y:S01]  /*517b0*/  FMUL R3, R0.reuse, R3 ;  /* 0x0000000300037220 */ /* 0x044fe20000400000 */
[----:B0-----:R-:W3:Y:S01]  /*517c0*/  LDL.LU R19, [R1+0x19e8] ;  /* 0x0019e80001137983 */ /* 0x001ee20000300800 */
[----:B------:R-:W-:-:S02]  /*517d0*/  FMUL R18, R0, R18 ;  /* 0x0000001200127220 */ /* 0x000fc40000400000 */
[C---:B------:R-:W-:Y:S02]  /*517e0*/  FMUL R17, R0.reuse, R17 ;  /* 0x0000001100117220 */ /* 0x040fe40000400000 */
[C---:B------:R-:W-:Y:S01]  /*517f0*/  FMUL R16, R0.reuse, R16 ;  /* 0x0000001000107220 */ /* 0x040fe20000400000 */
[----:B------:R0:W-:Y:S01]  /*51800*/  STL [R1+0x57c], R3 ;  /* 0x00057c0301007387 */ /* 0x0001e20000100800 */
[C---:B------:R-:W-:Y:S02]  /*51810*/  FMUL R15, R0.reuse, R15 ;  /* 0x0000000f000f7220 */ /* 0x040fe40000400000 */
[C---:B------:R-:W-:Y:S02]  /*51820*/  FMUL R14, R0.reuse, R14 ;  /* 0x0000000e000e7220 */ /* 0x040fe40000400000 */
[----:B------:R-:W-:Y:S01]  /*51830*/  FMUL R2, R0, R2 ;  /* 0x0000000200027220 */ /* 0x000fe20000400000 */
[----:B------:R-:W-:Y:S02]  /*51840*/  F2FP.BF16.PACK_AB R13, R21, R13 ;  /* 0x0000000d150d723e */ /* 0x000fe400000010ff */
[----:B------:R-:W-:-:S02]  /*51850*/  F2FP.BF16.PACK_AB R12, R22, R12 ;  /* 0x0000000c160c723e */ /* 0x000fc400000010ff */
[----:B------:R-:W-:Y:S01]  /*51860*/  F2FP.BF16.PACK_AB R11, R23, R11 ;  /* 0x0000000b170b723e */ /* 0x000fe200000010ff */
[----:B0-----:R-:W2:Y:S01]  /*51870*/  LDL.LU R3, [R1+0x19e4] ;  /* 0x0019e40001037983 */ /* 0x001ea20000300800 */
[----:B------:R-:W-:Y:S02]  /*51880*/  STL [R1+0x568], R18 ;  /* 0x0005681201007387 */ /* 0x000fe40000100800 */
[----:B------:R-:W-:Y:S02]  /*51890*/  STL [R1+0x56c], R17 ;  /* 0x00056c1101007387 */ /* 0x000fe40000100800 */
[----:B------:R-:W-:Y:S01]  /*518a0*/  STL [R1+0x558], R16 ;  /* 0x0005581001007387 */ /* 0x000fe20000100800 */
[----:B------:R-:W-:Y:S01]  /*518b0*/  STL [R1+0x55c], R15 ;  /* 0x00055c0f01007387 */ /* 0x000fe20000100800 */
[----:B------:R-:W-:Y:S01]  /*518c0*/  STL [R1+0x698], R14 ;  /* 0x0006980e01007387 */ /* 0x000fe20000100800 */
[----:B------:R-:W-:Y:S01]  /*518d0*/  F2FP.BF16.PACK_AB R10, R24, R10 ;  /* 0x0000000a180a723e */ /* 0x000fe200000010ff */
[----:B------:R-:W-:Y:S01]  /*518e0*/  STL [R1+0x69c], R2 ;  /* 0x00069c0201007387 */ /* 0x000fe20000100800 */
[----:B------:R-:W-:Y:S01]  /*518f0*/  F2FP.BF16.PACK_AB R9, R25, R9 ;  /* 0x000000091909723e */ /* 0x000fe200000010ff */
[----:B------:R-:W-:Y:S01]  /*51900*/  STL [R1+0x19a8], R13 ;  /* 0x0019a80d01007387 */ /* 0x000fe20000100800 */
[----:B------:R-:W-:Y:S01]  /*51910*/  F2FP.BF16.PACK_AB R8, R26, R8 ;  /* 0x000000081a08723e */ /* 0x000fe200000010ff */
[----:B------:R-:W-:Y:S02]  /*51920*/  STL [R1+0x19ac], R12 ;  /* 0x0019ac0c01007387 */ /* 0x000fe40000100800 */
[----:B------:R0:W-:Y:S01]  /*51930*/  STL [R1+0x19b0], R11 ;  /* 0x0019b00b01007387 */ /* 0x0001e20000100800 */
[----:B------:R1:W-:Y:S01]  /*51940*/  STL [R1+0x19b4], R10 ;  /* 0x0019b40a01007387 */ /* 0x0003e20000100800 */
[----:B------:R4:W-:Y:S02]  /*51950*/  STL [R1+0x19b8], R9 ;  /* 0x0019b80901007387 */ /* 0x0009e40000100800 */
[----:B------:R5:W-:Y:S01]  /*51960*/  STL [R1+0x19bc], R8 ;  /* 0x0019bc0801007387 */ /* 0x000be20000100800 */
[----:B------:R-:W-:-:S02]  /*51970*/  F2FP.BF16.PACK_AB R7, R5, R7 ;  /* 0x000000070507723e */ /* 0x000fc400000010ff */
[----:B------:R-:W2:Y:S03]  /*51980*/  LDL.LU R5, [R1+0xc90] ;  /* 0x000c900001057983 */ /* 0x000ea60000300800 */
[----:B------:R3:W-:Y:S01]  /*51990*/  STL [R1+0x19c0], R7 ;  /* 0x0019c00701007387 */ /* 0x0007e20000100800 */
[----:B0-----:R-:W2:Y:S01]  /*519a0*/  LDL.LU R11, [R1+0xab0] ;  /* 0x000ab000010b7983 */ /* 0x001ea20000300800 */
[----:B-1----:R-:W2:Y:S01]  /*519b0*/  LDL.LU R10, [R1+0xab4] ;  /* 0x000ab400010a7983 */ /* 0x002ea20000300800 */
[----:B------:R-:W-:Y:S01]  /*519c0*/  F2FP.BF16.PACK_AB R6, R29, R6 ;  /* 0x000000061d06723e */ /* 0x000fe200000010ff */
[----:B---3--:R-:W-:Y:S02]  /*519d0*/  FADD R0, -R20, R19 ;  /* 0x0000001314007221 */ /* 0x008fe40000000100 */
[----:B------:R-:W3:Y:S01]  /*519e0*/  LDL.LU R19, [R1+0xaa0] ;  /* 0x000aa00001137983 */ /* 0x000ee20000300800 */
[----:B------:R-:W3:Y:S02]  /*519f0*/  LDL.LU R18, [R1+0xaa4] ;  /* 0x000aa40001127983 */ /* 0x000ee40000300800 */
[----:B------:R-:W-:-:S02]  /*51a00*/  FMUL R0, R0, 1.4426950216293334961 ;  /* 0x3fb8aa3b00007820 */ /* 0x000fc40000400000 */
[----:B------:R-:W3:Y:S01]  /*51a10*/  LDL.LU R17, [R1+0xa90] ;  /* 0x000a900001117983 */ /* 0x000ee20000300800 */
[----:B----4-:R-:W4:Y:S01]  /*51a20*/  LDL.LU R9, [R1+0xa94] ;  /* 0x000a940001097983 */ /* 0x010f220000300800 */
[----:B------:R-:W4:Y:S02]  /*51a30*/  LDL.LU R15, [R1+0xa80] ;  /* 0x000a8000010f7983 */ /* 0x000f240000300800 */
[----:B------:R-:W4:Y:S02]  /*51a40*/  LDL.LU R14, [R1+0xa84] ;  /* 0x000a8400010e7983 */ /* 0x000f240000300800 */
[----:B------:R-:W4:Y:S01]  /*51a50*/  LDL.LU R13, [R1+0xa70] ;  /* 0x000a7000010d7983 */ /* 0x000f220000300800 */
[----:B------:R-:W2:Y:S01]  /*51a60*/  MUFU.EX2 R0, R0 ;  /* 0x0000000000007308 */ /* 0x000ea20000000800 */
[----:B------:R-:W4:Y:S01]  /*51a70*/  LDL.LU R12, [R1+0xa74] ;  /* 0x000a7400010c7983 */ /* 0x000f220000300800 */
[----:B-----5:R-:W5:Y:S02]  /*51a80*/  LDL.LU R8, [R1+0xa60] ;  /* 0x000a600001087983 */ /* 0x020f640000300800 */
[----:B------:R-:W5:Y:S02]  /*51a90*/  LDL.LU R7, [R1+0xa64] ;  /* 0x000a640001077983 */ /* 0x000f640000300800 */
[----:B------:R0:W-:Y:S01]  /*51aa0*/  STL [R1+0x19c4], R6 ;  /* 0x0019c40601007387 */ /* 0x0001e20000100800 */
[----:B------:R-:W5:Y:S01]  /*51ab0*/  LDL.LU R16, [R1+0x74c] ;  /* 0x00074c0001107983 */ /* 0x000f620000300800 */
[----:B--2---:R-:W-:-:S02]  /*51ac0*/  FFMA R5, R0, R5, R3 ;  /* 0x0000000500057223 */ /* 0x004fc40000000003 */
[----:B0-----:R-:W-:-:S03]  /*51ad0*/  FMUL R6, R0, R11 ;  /* 0x0000000b00067220 */ /* 0x001fc60000400000 */
[----:B------:R0:W-:Y:S01]  /*51ae0*/  STL [R1+0xc90], R5 ;  /* 0x000c900501007387 */ /* 0x0001e20000100800 */
[----:B------:R-:W-:-:S03]  /*51af0*/  FMUL R3, R0, R10 ;  /* 0x0000000a00037220 */ /* 0x000fc60000400000 */
[----:B0-----:R-:W2:Y:S01]  /*51b00*/  LDL.LU R5, [R1+0x750] ;  /* 0x0007500001057983 */ /* 0x001ea20000300800 */
[----:B------:R-:W2:Y:S02]  /*51b10*/  LDL.LU R23, [R1+0x744] ;  /* 0x0007440001177983 */ /* 0x000ea40000300800 */
[----:B------:R-:W2:Y:S02]  /*51b20*/  LDL.LU R29, [R1+0x748] ;  /* 0x00074800011d7983 */ /* 0x000ea40000300800 */
[----:B------:R-:W2:Y:S01]  /*51b30*/  LDL.LU R11, [R1+0xa50] ;  /* 0x000a5000010b7983 */ /* 0x000ea20000300800 */
[----:B------:R0:W-:Y:S01]  /*51b40*/  STL [R1+0x6a0], R6 ;  /* 0x0006a00601007387 */ /* 0x0001e20000100800 */
[----:B------:R-:W2:Y:S02]  /*51b50*/  LDL.LU R10, [R1+0xa54] ;  /* 0x000a5400010a7983 */ /* 0x000ea40000300800 */
[----:B------:R1:W-:Y:S01]  /*51b60*/  STL [R1+0x6a4], R3 ;  /* 0x0006a40301007387 */ /* 0x0003e20000100800 */
[----:B0-----:R-:W2:Y:S01]  /*51b70*/  LDL.LU R6, [R1+0xa40] ;  /* 0x000a400001067983 */ /* 0x001ea20000300800 */
[----:B-1----:R-:W2:Y:S02]  /*51b80*/  LDL.LU R3, [R1+0xa44] ;  /* 0x000a440001037983 */ /* 0x002ea40000300800 */
[----:B---3--:R-:W-:-:S02]  /*51b90*/  FMUL R20, R0, R19 ;  /* 0x0000001300147220 */ /* 0x008fc40000400000 */
[C---:B------:R-:W-:Y:S02]  /*51ba0*/  FMUL R19, R0.reuse, R18 ;  /* 0x0000001200137220 */ /* 0x040fe40000400000 */
[C---:B------:R-:W-:Y:S02]  /*51bb0*/  FMUL R18, R0.reuse, R17 ;  /* 0x0000001100127220 */ /* 0x040fe40000400000 */
[C---:B----4-:R-:W-:Y:S01]  /*51bc0*/  FMUL R17, R0.reuse, R9 ;  /* 0x0000000900117220 */ /* 0x050fe20000400000 */
[----:B------:R-:W-:Y:S01]  /*51bd0*/  STL [R1+0x710], R20 ;  /* 0x0007101401007387 */ /* 0x000fe20000100800 */
[----:B------:R-:W-:Y:S02]  /*51be0*/  STL [R1+0x714], R19 ;  /* 0x0007141301007387 */ /* 0x000fe40000100800 */
[----:B------:R-:W3:Y:S02]  /*51bf0*/  LDL.LU R9, [R1+0xc94] ;  /* 0x000c940001097983 */ /* 0x000ee40000300800 */
[----:B------:R0:W-:Y:S01]  /*51c00*/  STL [R1+0x700], R18 ;  /* 0x0007001201007387 */ /* 0x0001e20000100800 */
[----:B------:R1:W-:Y:S01]  /*51c10*/  STL [R1+0x704], R17 ;  /* 0x0007041101007387 */ /* 0x0003e20000100800 */
[----:B0-----:R-:W-:-:S02]  /*51c20*/  FMUL R18, R0, R15 ;  /* 0x0000000f00127220 */ /* 0x001fc40000400000 */
[C---:B-1----:R-:W-:Y:S02]  /*51c30*/  FMUL R17, R0.reuse, R14 ;  /* 0x0000000e00117220 */ /* 0x042fe40000400000 */
[C---:B------:R-:W-:Y:S02]  /*51c40*/  FMUL R15, R0.reuse, R13 ;  /* 0x0000000d000f7220 */ /* 0x040fe40000400000 */
[C---:B------:R-:W-:Y:S02]  /*51c50*/  FMUL R14, R0.reuse, R12 ;  /* 0x0000000c000e7220 */ /* 0x040fe40000400000 */
[C---:B-----5:R-:W-:Y:S01]  /*51c60*/  FMUL R13, R0.reuse, R8 ;  /* 0x00000008000d7220 */ /* 0x060fe20000400000 */
[----:B------:R-:W-:Y:S01]  /*51c70*/  STL [R1+0x6f0], R18 ;  /* 0x0006f01201007387 */ /* 0x000fe20000100800 */
[----:B------:R-:W-:Y:S02]  /*51c80*/  STL [R1+0x6f4], R17 ;  /* 0x0006f41101007387 */ /* 0x000fe40000100800 */
[----:B------:R-:W-:Y:S02]  /*51c90*/  STL [R1+0x6e0], R15 ;  /* 0x0006e00f01007387 */ /* 0x000fe40000100800 */
[C---:B------:R-:W-:Y:S01]  /*51ca0*/  FMUL R12, R0.reuse, R7 ;  /* 0x00000007000c7220 */ /* 0x040fe20000400000 */
[----:B------:R-:W-:Y:S01]  /*51cb0*/  STL [R1+0x6e4], R14 ;  /* 0x0006e40e01007387 */ /* 0x000fe20000100800 */
[----:B------:R-:W4:Y:S02]  /*51cc0*/  LDL.LU R8, [R1+0xab8] ;  /* 0x000ab80001087983 */ /* 0x000f240000300800 */
[----:B------:R-:W-:Y:S02]  /*51cd0*/  STL [R1+0x6d0], R13 ;  /* 0x0006d00d01007387 */ /* 0x000fe40000100800 */
[----:B------:R-:W5:Y:S01]  /*51ce0*/  LDL.LU R7, [R1+0xabc] ;  /* 0x000abc0001077983 */ /* 0x000f620000300800 */
[----:B------:R2:W-:Y:S02]  /*51cf0*/  STL [R1+0x6d4], R12 ;  /* 0x0006d40c01007387 */ /* 0x0005e40000100800 */
[----:B--2---:R-:W-:-:S02]  /*51d00*/  FMUL R12, R0, R11 ;  /* 0x0000000b000c7220 */ /* 0x004fc40000400000 */
[----:B------:R-:W-:-:S03]  /*51d10*/  FMUL R11, R0, R10 ;  /* 0x0000000a000b7220 */ /* 0x000fc60000400000 */
[----:B------:R-:W-:Y:S02]  /*51d20*/  STL [R1+0x6c0], R12 ;  /* 0x0006c00c01007387 */ /* 0x000fe40000100800 */
[----:B------:R-:W-:Y:S02]  /*51d30*/  STL [R1+0x6c4], R11 ;  /* 0x0006c40b01007387 */ /* 0x000fe40000100800 */
[C---:B------:R-:W-:Y:S02]  /*51d40*/  FMUL R10, R0.reuse, R6 ;  /* 0x00000006000a7220 */ /* 0x040fe40000400000 */
[----:B------:R-:W-:Y:S01]  /*51d50*/  FMUL R0, R0, R3 ;  /* 0x0000000300007220 */ /* 0x000fe20000400000 */
[----:B------:R-:W2:Y:S02]  /*51d60*/  LDL.LU R6, [R1+0xaa8] ;  /* 0x000aa80001067983 */ /* 0x000ea40000300800 */
[----:B------:R-:W-:Y:S02]  /*51d70*/  STL [R1+0x6b0], R10 ;  /* 0x0006b00a01007387 */ /* 0x000fe40000100800 */
[----:B------:R-:W2:Y:S01]  /*51d80*/  LDL.LU R3, [R1+0xaac] ;  /* 0x000aac0001037983 */ /* 0x000ea20000300800 */
[----:B------:R-:W0:Y:S02]  /*51d90*/  S2R R4, SR_TID.X ;  /* 0x0000000000047919 */ /* 0x000e240000002100 */
[----:B0-----:R-:W-:-:S04]  /*51da0*/  LOP3.LUT R4, R4, 0x1c, RZ, 0xc0, !PT ;  /* 0x0000001c04047812 */ /* 0x001fc800078ec0ff */
[----:B------:R-:W-:-:S06]  /*51db0*/  LEA.HI R4, R4, 0xd8, RZ, 0x1e ;  /* 0x000000d804047811 */ /* 0x000fcc00078ff0ff */
[----:B------:R-:W3:Y:S01]  /*51dc0*/  LDS R4, [R4.X8+0x40000] ;  /* 0x0400000004047984 */ /* 0x000ee20000008800 */
[----:B------:R-:W-:-:S04]  /*51dd0*/  FADD R2, -R28, R27 ;  /* 0x0000001b1c027221 */ /* 0x000fc80000000100 */
[----:B------:R-:W-:-:S06]  /*51de0*/  FMUL R2, R2, 1.4426950216293334961 ;  /* 0x3fb8aa3b02027820 */ /* 0x000fcc0000400000 */
[----:B------:R-:W3:Y:S01]  /*51df0*/  MUFU.EX2 R2, R2 ;  /* 0x0000000200027308 */ /* 0x000ee20000000800 */
[----:B------:R5:W-:Y:S01]  /*51e00*/  STL [R1+0x6b4], R0 ;  /* 0x0006b40001007387 */ /* 0x000be20000100800 */
[----:B------:R-:W2:Y:S02]  /*51e10*/  LDL.LU R14, [R1+0xa98] ;  /* 0x000a9800010e7983 */ /* 0x000ea40000300800 */
[----:B------:R-:W2:Y:S02]  /*51e20*/  LDL.LU R13, [R1+0xa9c] ;  /* 0x000a9c00010d7983 */ /* 0x000ea40000300800 */
[----:B------:R-:W2:Y:S01]  /*51e30*/  LDL.LU R17, [R1+0x73c] ;  /* 0x00073c0001117983 */ /* 0x000ea20000300800 */
[----:B------:R-:W2:Y:S01]  /*51e40*/  LDL.LU R18, [R1+0x740] ;  /* 0x0007400001127983 */ /* 0x000ea20000300800 */
[----:B------:R-:W2:Y:S02]  /*51e50*/  LDL.LU R19, [R1+0x72c] ;  /* 0x00072c0001137983 */ /* 0x000ea40000300800 */
[----:B---3--:R-:W-:-:S05]  /*51e60*/  FFMA R9, R2, R9, R4 ;  /* 0x0000000902097223 */ /* 0x008fca0000000004 */
[----:B------:R0:W-:Y:S01]  /*51e70*/  STL [R1+0xc94], R9 ;  /* 0x000c940901007387 */ /* 0x0001e20000100800 */
[----:B------:R-:W3:Y:S02]  /*51e80*/  LDL.LU R20, [R1+0x738] ;  /* 0x0007380001147983 */ /* 0x000ee40000300800 */
[----:B------:R-:W3:Y:S02]  /*51e90*/  LDL.LU R21, [R1+0x730] ;  /* 0x0007300001157983 */ /* 0x000ee40000300800 */
[----:B------:R-:W3:Y:S01]  /*51ea0*/  LDL.LU R22, [R1+0x734] ;  /* 0x0007340001167983 */ /* 0x000ee20000300800 */
[----:B------:R-:W3:Y:S01]  /*51eb0*/  LDL.LU R12, [R1+0xa88] ;  /* 0x000a8800010c7983 */ /* 0x000ee20000300800 */
[C---:B----4-:R-:W-:Y:S02]  /*51ec0*/  FMUL R4, R2.reuse, R8 ;  /* 0x0000000802047220 */ /* 0x050fe40000400000 */
[----:B-----5:R-:W-:-:S03]  /*51ed0*/  FMUL R0, R2, R7 ;  /* 0x0000000702007220 */ /* 0x020fc60000400000 */
[----:B------:R2:W-:Y:S01]  /*51ee0*/  STL [R1+0x6a8], R4 ;  /* 0x0006a80401007387 */ /* 0x0005e20000100800 */
[----:B------:R-:W4:Y:S02]  /*51ef0*/  LDL.LU R11, [R1+0xa8c] ;  /* 0x000a8c00010b7983 */ /* 0x000f240000300800 */
[----:B------:R1:W-:Y:S02]  /*51f00*/  STL [R1+0x6ac], R0 ;  /* 0x0006ac0001007387 */ /* 0x0003e40000100800 */
[----:B------:R-:W5:Y:S01]  /*51f10*/  LDL.LU R10, [R1+0xa78] ;  /* 0x000a7800010a7983 */ /* 0x000f620000300800 */
[----:B0-----:R-:W5:Y:S01]  /*51f20*/  LDL.LU R9, [R1+0xa7c] ;  /* 0x000a7c0001097983 */ /* 0x001f620000300800 */
[----:B------:R-:W5:Y:S02]  /*51f30*/  LDL.LU R8, [R1+0xa68] ;  /* 0x000a680001087983 */ /* 0x000f640000300800 */
[C---:B--2---:R-:W-:Y:S02]  /*51f40*/  FMUL R4, R2.reuse, R6 ;  /* 0x0000000602047220 */ /* 0x044fe40000400000 */
[----:B-1----:R-:W-:-:S03]  /*51f50*/  FMUL R0, R2, R3 ;  /* 0x0000000302007220 */ /* 0x002fc60000400000 */
[----:B------:R0:W-:Y:S01]  /*51f60*/  STL [R1+0x718], R4 ;  /* 0x0007180401007387 */ /* 0x0001e20000100800 */
[----:B------:R-:W2:Y:S02]  /*51f70*/  LDL.LU R7, [R1+0xa6c] ;  /* 0x000a6c0001077983 */ /* 0x000ea40000300800 */
[----:B------:R1:W-:Y:S02]  /*51f80*/  STL [R1+0x71c], R0 ;  /* 0x00071c0001007387 */ /* 0x0003e40000100800 */
[----:B------:R-:W2:Y:S01]  /*51f90*/  LDL.LU R6, [R1+0xa58] ;  /* 0x000a580001067983 */ /* 0x000ea20000300800 */
[----:B0-----:R-:W2:Y:S01]  /*51fa0*/  LDL.LU R4, [R1+0xa5c] ;  /* 0x000a5c0001047983 */ /* 0x001ea20000300800 */
[----:B------:R-:W2:Y:S02]  /*51fb0*/  LDL.LU R3, [R1+0xa48] ;  /* 0x000a480001037983 */ /* 0x000ea40000300800 */
[----:B-1----:R-:W2:Y:S02]  /*51fc0*/  LDL.LU R0, [R1+0xa4c] ;  /* 0x000a4c0001007983 */ /* 0x002ea40000300800 */
[----:B------:R-:W2:Y:S02]  /*51fd0*/  LDL.LU R25, [R1+0x818] ;  /* 0x0008180001197983 */ /* 0x000ea40000300800 */
[----:B------:R-:W-:-:S02]  /*51fe0*/  FMUL R14, R2, R14 ;  /* 0x0000000e020e7220 */ /* 0x000fc40000400000 */
[----:B------:R-:W-:-:S03]  /*51ff0*/  FMUL R13, R2, R13 ;  /* 0x0000000d020d7220 */ /* 0x000fc60000400000 */
[----:B------:R-:W-:Y:S01]  /*52000*/  STL [R1+0x708], R14 ;  /* 0x0007080e01007387 */ /* 0x000fe20000100800 */
[----:B------:R-:W2:Y:S02]  /*52010*/  LDL.LU R26, [R1+0x814] ;  /* 0x00081400011a7983 */ /* 0x000ea40000300800 */
[----:B------:R-:W-:Y:S02]  /*52020*/  STL [R1+0x70c], R13 ;  /* 0x00070c0d01007387 */ /* 0x000fe40000100800 */
[----:B------:R-:W2:Y:S01]  /*52030*/  LDL.LU R27, [R1+0x80c] ;  /* 0x00080c00011b7983 */ /* 0x000ea20000300800 */
[----:B------:R-:W2:Y:S01]  /*52040*/  LDL.LU R28, [R1+0x808] ;  /* 0x00080800011c7983 */ /* 0x000ea20000300800 */
[----:B------:R-:W-:Y:S01]  /*52050*/  F2FP.BF16.PACK_AB R5, R16, R5 ;  /* 0x000000051005723e */ /* 0x000fe200000010ff */
[----:B---3--:R-:W-:-:S05]  /*52060*/  FMUL R12, R2, R12 ;  /* 0x0000000c020c7220 */ /* 0x008fca0000400000 */
[----:B------:R-:W-:Y:S01]  /*52070*/  STL [R1+0x6f8], R12 ;  /* 0x0006f80c01007387 */ /* 0x000fe20000100800 */
[C---:B----4-:R-:W-:Y:S02]  /*52080*/  FMUL R11, R2.reuse, R11 ;  /* 0x0000000b020b7220 */ /* 0x050fe40000400000 */
[C---:B-----5:R-:W-:Y:S02]  /*52090*/  FMUL R10, R2.reuse, R10 ;  /* 0x0000000a020a7220 */ /* 0x060fe40000400000 */
[C---:B------:R-:W-:Y:S02]  /*520a0*/  FMUL R9, R2.reuse, R9 ;  /* 0x0000000902097220 */ /* 0x040fe40000400000 */
[C---:B------:R-:W-:Y:S01]  /*520b0*/  FMUL R8, R2.reuse, R8 ;  /* 0x0000000802087220 */ /* 0x040fe20000400000 */
[----:B------:R-:W-:Y:S01]  /*520c0*/  STL [R1+0x6fc], R11 ;  /* 0x0006fc0b01007387 */ /* 0x000fe20000100800 */
[----:B------:R-:W3:Y:S02]  /*520d0*/  LDL R24, [R1+0x728] ;  /* 0x0007280001187983 */ /* 0x000ee40000100800 */
[----:B------:R-:W-:Y:S02]  /*520e0*/  STL [R1+0x6e8], R10 ;  /* 0x0006e80a01007387 */ /* 0x000fe40000100800 */
[----:B------:R-:W-:Y:S01]  /*520f0*/  STL [R1+0x6ec], R9 ;  /* 0x0006ec0901007387 */ /* 0x000fe20000100800 */
[----:B------:R-:W-:Y:S01]  /*52100*/  STL [R1+0x6d8], R8 ;  /* 0x0006d80801007387 */ /* 0x000fe20000100800 */
[----:B--2---:R-:W-:-:S02]  /*52110*/  FMUL R7, R2, R7 ;  /* 0x0000000702077220 */ /* 0x004fc40000400000 */
[----:B------:R-:W-:-:S03]  /*52120*/  FMUL R6, R2, R6 ;  /* 0x0000000602067220 */ /* 0x000fc60000400000 */
[----:B------:R-:W-:Y:S01]  /*52130*/  STL [R1+0x6dc], R7 ;  /* 0x0006dc0701007387 */ /* 0x000fe20000100800 */
[----:B------:R-:W-:-:S03]  /*52140*/  FMUL R4, R2, R4 ;  /* 0x0000000402047220 */ /* 0x000fc60000400000 */
[----:B------:R-:W-:Y:S04]  /*52150*/  STL [R1+0x6c8], R6 ;  /* 0x0006c80601007387 */ /* 0x000fe80000100800 */
[----:B------:R0:W-:Y:S02]  /*52160*/  STL [R1+0x6cc], R4 ;  /* 0x0006cc0401007387 */ /* 0x0001e40000100800 */
[----:B0-----:R-:W-:Y:S02]  /*52170*/  F2FP.BF16.PACK_AB R4, R23, R29 ;  /* 0x0000001d1704723e */ /* 0x001fe400000010ff */
[----:B------:R-:W0:Y:S01]  /*52180*/  S2R R23, SR_TID.X ;  /* 0x0000000000177919 */ /* 0x000e220000002100 */
[C---:B------:R-:W-:Y:S02]  /*52190*/  FMUL R3, R2.reuse, R3 ;  /* 0x0000000302037220 */ /* 0x040fe40000400000 */
[----:B------:R-:W-:Y:S01]  /*521a0*/  FMUL R0, R2, R0 ;  /* 0x0000000002007220 */ /* 0x000fe20000400000 */
[----:B------:R-:W-:-:S02]  /*521b0*/  F2FP.BF16.PACK_AB R2, R19, R20 ;  /* 0x000000141302723e */ /* 0x000fc400000010ff */
[----:B------:R1:W-:Y:S01]  /*521c0*/  STL [R1+0x6b8], R3 ;  /* 0x0006b80301007387 */ /* 0x0003e20000100800 */
[----:B------:R-:W-:Y:S02]  /*521d0*/  STL [R1+0x19c8], R5 ;  /* 0x0019c80501007387 */ /* 0x000fe40000100800 */
[----:B------:R2:W-:Y:S02]  /*521e0*/  STL [R1+0x6bc], R0 ;  /* 0x0006bc0001007387 */ /* 0x0005e40000100800 */
[----:B------:R-:W4:Y:S01]  /*521f0*/  LDL.LU R29, [R1+0x800] ;  /* 0x00080000011d7983 */ /* 0x000f220000300800 */
[----:B------:R-:W-:Y:S01]  /*52200*/  STL [R1+0x19cc], R4 ;  /* 0x0019cc0401007387 */ /* 0x000fe20000100800 */
[----:B-1----:R-:W-:Y:S02]  /*52210*/  F2FP.BF16.PACK_AB R3, R17, R18 ;  /* 0x000000121103723e */ /* 0x002fe400000010ff */
[----:B--2---:R-:W-:Y:S02]  /*52220*/  F2FP.BF16.PACK_AB R0, R21, R22 ;  /* 0x000000161500723e */ /* 0x004fe400000010ff */
[----:B0-----:R-:W-:Y:S01]  /*52230*/  LOP3.LUT R23, R23, 0x1c, RZ, 0xc0, !PT ;  /* 0x0000001c17177812 */ /* 0x001fe200078ec0ff */
[----:B------:R-:W-:Y:S03]  /*52240*/  STL [R1+0x19d0], R3 ;  /* 0x0019d00301007387 */ /* 0x000fe60000100800 */
[C---:B------:R-:W-:Y:S01]  /*52250*/  LEA.HI R20, R23.reuse, 0xe0, RZ, 0x1e ;  /* 0x000000e017147811 */ /* 0x040fe200078ff0ff */
[----:B------:R-:W-:Y:S01]  /*52260*/  STL [R1+0x19d4], R2 ;  /* 0x0019d40201007387 */ /* 0x000fe20000100800 */
[----:B------:R-:W-:Y:S03]  /*52270*/  STL [R1+0x19d8], R0 ;  /* 0x0019d80001007387 */ /* 0x000fe60000100800 */
[----:B------:R-:W0:Y:S01]  /*52280*/  LDS R0, [R20.X8+0x40000] ;  /* 0x0400000014007984 */ /* 0x000e220000008800 */
[----:B------:R-:W-:-:S02]  /*52290*/  LEA.HI R21, R23, 0xe8, RZ, 0x1e ;  /* 0x000000e817157811 */ /* 0x000fc400078ff0ff */
[C---:B------:R-:W-:Y:S01]  /*522a0*/  LEA.HI R22, R23.reuse, 0xf0, RZ, 0x1e ;  /* 0x000000f017167811 */ /* 0x040fe200078ff0ff */
[----:B------:R-:W-:Y:S02]  /*522b0*/  LEA.HI R23, R23, 0xf8, RZ, 0x1e ;  /* 0x000000f817177811 */ /* 0x000fe400078ff0ff */
[----:B------:R-:W1:Y:S04]  /*522c0*/  LDS R3, [R21.X8+0x40000] ;  /* 0x0400000015037984 */ /* 0x000e680000008800 */
[----:B------:R-:W2:Y:S04]  /*522d0*/  LDS R2, [R22.X8+0x40000] ;  /* 0x0400000016027984 */ /* 0x000ea80000008800 */
[----:B0-----:R-:W-:Y:S02]  /*522e0*/  STL [R1+0x738], R0 ;  /* 0x0007380001007387 */ /* 0x001fe40000100800 */
[----:B------:R-:W0:Y:S04]  /*522f0*/  LDS R0, [R23.X8+0x40000] ;  /* 0x0400000017007984 */ /* 0x000e280000008800 */
[----:B------:R-:W-:Y:S06]  /*52300*/  BAR.SYNC.DEFER_BLOCKING 0x0 ;  /* 0x0000000000007b1d */ /* 0x000fec0000010000 */
[----:B-1----:R-:W-:Y:S01]  /*52310*/  STL [R1+0x734], R3 ;  /* 0x0007340301007387 */ /* 0x002fe20000100800 */
[----:B--2---:R-:W-:Y:S03]  /*52320*/  STL [R1+0x730], R2 ;  /* 0x0007300201007387 */ /* 0x004fe60000100800 */
[----:B0-----:R0:W-:Y:S04]  /*52330*/  STL [R1+0x72c], R0 ;  /* 0x00072c0001007387 */ /* 0x0011e80000100800 */
[----:B0-----:R-:W2:Y:S04]  /*52340*/  LDL.LU R0, [R1+0x7f0] ;  /* 0x0007f00001007983 */ /* 0x001ea80000300800 */
[----:B--2---:R0:W-:Y:S04]  /*52350*/  STL [R1+0x19dc], R0 ;  /* 0x0019dc0001007387 */ /* 0x0041e80000100800 */
[----:B0-----:R-:W2:Y:S04]  /*52360*/  LDL.LU R0, [R1+0x7f4] ;  /* 0x0007f40001007983 */ /* 0x001ea80000300800 */
[----:B---3--:R-:W-:Y:S01]  /*52370*/  STS.U16 [R24+0x40000], R25 ;  /* 0x0400001918007388 */ /* 0x008fe20000000400 */
[----:B------:R-:W-:Y:S02]  /*52380*/  STS.U16 [R24+0x40200], R26 ;  /* 0x0402001a18007388 */ /* 0x000fe40000000400 */
[----:B------:R-:W-:Y:S01]  /*52390*/  STS.U16 [R24+0x40400], R27 ;  /* 0x0404001b18007388 */ /* 0x000fe20000000400 */
[----:B--2---:R0:W-:Y:S04]  /*523a0*/  STL [R1+0x19e0], R0 ;  /* 0x0019e00001007387 */ /* 0x0041e80000100800 */
[----:B0-----:R-:W2:Y:S01]  /*523b0*/  LDL.LU R0, [R1+0x7fc] ;  /* 0x0007fc0001007983 */ /* 0x001ea20000300800 */
[----:B------:R-:W3:Y:S02]  /*523c0*/  LDL.LU R2, [R1+0x7ec] ;  /* 0x0007ec0001027983 */ /* 0x000ee40000300800 */
[----:B------:R-:W5:Y:S02]  /*523d0*/  LDL.LU R3, [R1+0x7e8] ;  /* 0x0007e80001037983 */ /* 0x000f640000300800 */
        /* <DEDUP_REMOVED lines=21> */
[----:B------:R-:W3:Y:S04]  /*52530*/  LDL.LU R25, [R1+0x758] ;  /* 0x0007580001197983 */ /* 0x000ee80000300800 */
[----:B------:R0:W-:Y:S01]  /*52540*/  STS.U16 [R24+0x40600], R28 ;  /* 0x0406001c18007388 */ /* 0x0001e20000000400 */
[----:B------:R-:W3:Y:S02]  /*52550*/  LDL.LU R26, [R1+0x18] ;  /* 0x00001800011a7983 */ /* 0x000ee40000300800 */
[----:B----4-:R1:W-:Y:S01]  /*52560*/  STS.U16 [R24+0x40800], R29 ;  /* 0x0408001d18007388 */ /* 0x0103e20000000400 */
[----:B0-----:R-:W5:Y:S01]  /*52570*/  LDL.LU R28, [R1+0x14] ;  /* 0x00001400011c7983 */ /* 0x001f620000300800 */
[----:B-1----:R-:W3:Y:S03]  /*52580*/  LDL.LU R29, [R1+0x10] ;  /* 0x00001000011d7983 */ /* 0x002ee60000300800 */
[----:B--2---:R0:W-:Y:S04]  /*52590*/  STS.U16 [R24+0x40a00], R0 ;  /* 0x040a000018007388 */ /* 0x0041e80000000400 */
[----:B0-----:R-:W2:Y:S04]  /*525a0*/  LDL.LU R0, [R1+0x19e0] ;  /* 0x0019e00001007983 */ /* 0x001ea80000300800 */
[----:B--2---:R0:W-:Y:S04]  /*525b0*/  STS.U16 [R24+0x40c00], R0 ;  /* 0x040c000018007388 */ /* 0x0041e80000000400 */
[----:B0-----:R-:W2:Y:S04]  /*525c0*/  LDL.LU R0, [R1+0x19dc] ;  /* 0x0019dc0001007983 */ /* 0x001ea80000300800 */
[----:B--2---:R0:W-:Y:S01]  /*525d0*/  STS.U16 [R24+0x40e00], R0 ;  /* 0x040e000018007388 */ /* 0x0041e20000000400 */
[----:B---3--:R1:W-:Y:S02]  /*525e0*/  STS.U16 [R24+0x41000], R2 ;  /* 0x0410000218007388 */ /* 0x0083e40000000400 */
[----:B-----5:R2:W-:Y:S02]  /*525f0*/  STS.U16 [R24+0x41200], R3 ;  /* 0x0412000318007388 */ /* 0x0205e40000000400 */
[----:B------:R3:W-:Y:S01]  /*52600*/  STS.U16 [R24+0x41400], R4 ;  /* 0x0414000418007388 */ /* 0x0007e20000000400 */
[----:B------:R5:W-:Y:S01]  /*52610*/  STS.U16 [R24+0x41600], R5 ;  /* 0x0416000518007388 */ /* 0x000be20000000400 */
[----:B------:R5:W-:Y:S03]  /*52620*/  STS.U16 [R24+0x41800], R6 ;  /* 0x0418000618007388 */ /* 0x000be60000000400 */
[----:B0-----:R-:W4:Y:S01]  /*52630*/  LDL.LU R0, [R1+0x19d8] ;  /* 0x0019d80001007983 */ /* 0x001f220000300800 */
[----:B-1----:R-:W4:Y:S02]  /*52640*/  LDL.LU R2, [R1+0x19d4] ;  /* 0x0019d40001027983 */ /* 0x002f240000300800 */
[----:B--2---:R-:W2:Y:S02]  /*52650*/  LDL.LU R3, [R1+0x19d0] ;  /* 0x0019d00001037983 */ /* 0x004ea40000300800 */
[----:B---3--:R-:W3:Y:S01]  /*52660*/  LDL.LU R4, [R1+0x19cc] ;  /* 0x0019cc0001047983 */ /* 0x008ee20000300800 */
[----:B-----5:R-:W5:Y:S01]  /*52670*/  LDL.LU R5, [R1+0x19c8] ;  /* 0x0019c80001057983 */ /* 0x020f620000300800 */
[----:B------:R-:W2:Y:S03]  /*52680*/  LDL.LU R6, [R1+0x19c4] ;  /* 0x0019c40001067983 */ /* 0x000ea60000300800 */
[----:B------:R0:W-:Y:S01]  /*52690*/  STS.U16 [R24+0x41a00], R7 ;  /* 0x041a000718007388 */ /* 0x0001e20000000400 */
[----:B------:R1:W-:Y:S02]  /*526a0*/  STS.U16 [R24+0x41c00], R8 ;  /* 0x041c000818007388 */ /* 0x0003e40000000400 */
[----:B------:R1:W-:Y:S02]  /*526b0*/  STS.U16 [R24+0x41e00], R9 ;  /* 0x041e000918007388 */ /* 0x0003e40000000400 */
[----:B------:R1:W-:Y:S01]  /*526c0*/  STS.U16 [R24+0x42000], R27 ;  /* 0x0420001b18007388 */ /* 0x0003e20000000400 */
[----:B0-----:R-:W2:Y:S01]  /*526d0*/  LDL.LU R7, [R1+0x19c0] ;  /* 0x0019c00001077983 */ /* 0x001ea20000300800 */
[----:B-1----:R-:W2:Y:S02]  /*526e0*/  LDL.LU R8, [R1+0x19bc] ;  /* 0x0019bc0001087983 */ /* 0x002ea40000300800 */
[----:B------:R-:W2:Y:S02]  /*526f0*/  LDL.LU R9, [R1+0x19b8] ;  /* 0x0019b80001097983 */ /* 0x000ea40000300800 */
[----:B------:R-:W2:Y:S01]  /*52700*/  LDL R27, [R1+0x724] ;  /* 0x00072400011b7983 */ /* 0x000ea20000100800 */
[----:B------:R0:W-:Y:S01]  /*52710*/  STS.U16 [R24+0x42200], R10 ;  /* 0x0422000a18007388 */ /* 0x0001e20000000400 */
[----:B------:R1:W-:Y:S02]  /*52720*/  STS.U16 [R24+0x42400], R11 ;  /* 0x0424000b18007388 */ /* 0x0003e40000000400 */
[----:B------:R1:W-:Y:S02]  /*52730*/  STS.U16 [R24+0x42600], R12 ;  /* 0x0426000c18007388 */ /* 0x0003e40000000400 */
[----:B------:R1:W-:Y:S01]  /*52740*/  STS.U16 [R24+0x42800], R13 ;  /* 0x0428000d18007388 */ /* 0x0003e20000000400 */
[----:B------:R1:W-:Y:S01]  /*52750*/  STS.U16 [R24+0x42a00], R14 ;  /* 0x042a000e18007388 */ /* 0x0003e20000000400 */
[----:B------:R1:W-:Y:S03]  /*52760*/  STS.U16 [R24+0x42c00], R15 ;  /* 0x042c000f18007388 */ /* 0x0003e60000000400 */
[----:B0-----:R-:W3:Y:S01]  /*52770*/  LDL.LU R10, [R1+0x19b4] ;  /* 0x0019b400010a7983 */ /* 0x001ee20000300800 */
[----:B-1----:R-:W3:Y:S03]  /*52780*/  LDL.LU R11, [R1+0x19b0] ;  /* 0x0019b000010b7983 */ /* 0x002ee60000300800 */
[----:B------:R-:W3:Y:S01]  /*52790*/  LDL.LU R12, [R1+0x19ac] ;  /* 0x0019ac00010c7983 */ /* 0x000ee20000300800 */
[----:B------:R-:W3:Y:S03]  /*527a0*/  LDL.LU R13, [R1+0x19a8] ;  /* 0x0019a800010d7983 */ /* 0x000ee60000300800 */
[----:B------:R-:W3:Y:S01]  /*527b0*/  LDL.LU R14, [R1+0x19a4] ;  /* 0x0019a400010e7983 */ /* 0x000ee20000300800 */
[----:B------:R-:W3:Y:S03]  /*527c0*/  LDL.LU R15, [R1+0x19a0] ;  /* 0x0019a000010f7983 */ /* 0x000ee60000300800 */
        /* <DEDUP_REMOVED lines=14> */
[----:B------:R1:W-:Y:S01]  /*528b0*/  STS.U16 [R24+0x43e00], R25 ;  /* 0x043e001918007388 */ /* 0x0003e20000000400 */
[----:B0-----:R-:W3:Y:S01]  /*528c0*/  LDL.LU R22, [R1+0x1984] ;  /* 0x0019840001167983 */ /* 0x001ee20000300800 */
[----:B-1----:R-:W3:Y:S02]  /*528d0*/  LDL.LU R23, [R1+0x1980] ;  /* 0x0019800001177983 */ /* 0x002ee40000300800 */
[----:B------:R-:W3:Y:S02]  /*528e0*/  LDL.LU R24, [R1+0x197c] ;  /* 0x00197c0001187983 */ /* 0x000ee40000300800 */
[----:B------:R-:W3:Y:S01]  /*528f0*/  LDL.LU R25, [R1+0x1978] ;  /* 0x0019780001197983 */ /* 0x000ee20000300800 */
[----:B--2---:R0:W-:Y:S01]  /*52900*/  STS [R27+0x44000], R26 ;  /* 0x0440001a1b007388 */ /* 0x0041e20000000800 */
[----:B------:R1:W-:Y:S02]  /*52910*/  STS [R27+0x44100], R28 ;  /* 0x0441001c1b007388 */ /* 0x0003e40000000800 */
[----:B------:R2:W-:Y:S01]  /*52920*/  STS [R27+0x44200], R29 ;  /* 0x0442001d1b007388 */ /* 0x0005e20000000800 */
[----:B0-----:R-:W3:Y:S01]  /*52930*/  LDL.LU R26, [R1+0x1974] ;  /* 0x00197400011a7983 */ /* 0x001ee20000300800 */
[----:B-1----:R-:W3:Y:S02]  /*52940*/  LDL.LU R28, [R1+0x1970] ;  /* 0x00197000011c7983 */ /* 0x002ee40000300800 */
[----:B--2---:R-:W2:Y:S02]  /*52950*/  LDL.LU R29, [R1+0x196c] ;  /* 0x00196c00011d7983 */ /* 0x004ea40000300800 */
[----:B--2---:R0:W-:Y:S01]  /*52960*/  STS [R27+0x44300], R29 ;  /* 0x0443001d1b007388 */ /* 0x0041e20000000800 */
[----:B---3--:R1:W-:Y:S03]  /*52970*/  STS [R27+0x44400], R28 ;  /* 0x0444001c1b007388 */ /* 0x0083e60000000800 */
[----:B0-----:R-:W2:Y:S01]  /*52980*/  LDL R29, [R1+0xc04] ;  /* 0x000c0400011d7983 */ /* 0x001ea20000100800 */
[----:B-1----:R-:W3:Y:S02]  /*52990*/  LDL.LU R27, [R1+0x1968] ;  /* 0x00196800011b7983 */ /* 0x002ee40000300800 */
[----:B------:R-:W3:Y:S02]  /*529a0*/  LDL R28, [R1+0x724] ;  /* 0x00072400011c7983 */ /* 0x000ee40000100800 */
[----:B---3--:R-:W-:Y:S01]  /*529b0*/  STS [R28+0x44500], R27 ;  /* 0x0445001b1c007388 */ /* 0x008fe20000000800 */
[----:B------:R-:W-:Y:S02]  /*529c0*/  STS [R28+0x44600], R26 ;  /* 0x0446001a1c007388 */ /* 0x000fe40000000800 */
[----:B------:R-:W-:Y:S02]  /*529d0*/  STS [R28+0x44700], R25 ;  /* 0x044700191c007388 */ /* 0x000fe40000000800 */
[----:B------:R-:W-:Y:S01]  /*529e0*/  STS [R28+0x44800], R24 ;  /* 0x044800181c007388 */ /* 0x000fe20000000800 */
[----:B------:R-:W-:Y:S01]  /*529f0*/  STS [R28+0x44900], R23 ;  /* 0x044900171c007388 */ /* 0x000fe20000000800 */
        /* <DEDUP_REMOVED lines=17> */
[----:B-----5:R-:W-:Y:S02]  /*52b10*/  STS [R28+0x45b00], R5 ;  /* 0x045b00051c007388 */ /* 0x020fe40000000800 */
[----:B------:R-:W-:Y:S01]  /*52b20*/  STS [R28+0x45c00], R4 ;  /* 0x045c00041c007388 */ /* 0x000fe20000000800 */
[----:B------:R-:W-:Y:S01]  /*52b30*/  STS [R28+0x45d00], R3 ;  /* 0x045d00031c007388 */ /* 0x000fe20000000800 */
[----:B----4-:R-:W-:Y:S02]  /*52b40*/  STS [R28+0x45e00], R2 ;  /* 0x045e00021c007388 */ /* 0x010fe40000000800 */
[----:B------:R0:W-:Y:S02]  /*52b50*/  STS [R28+0x45f00], R0 ;  /* 0x045f00001c007388 */ /* 0x0001e40000000800 */
[----:B------:R-:W-:Y:S06]  /*52b60*/  BAR.SYNC.DEFER_BLOCKING 0x0 ;  /* 0x0000000000007b1d */ /* 0x000fec0000010000 */
[----:B0-----:R-:W3:Y:S04]  /*52b70*/  LDL R0, [R1+0x834] ;  /* 0x0008340001007983 */ /* 0x001ee80000100800 */
[----:B--2---:R-:W-:Y:S04]  /*52b80*/  LDSM.16.M88.4 R12, [R29+0x41000] ;  /* 0x041000001d0c783b */ /* 0x004fe80000000200 */
[----:B------:R-:W-:Y:S04]  /*52b90*/  LDSM.16.M88.4 R8, [R29+0x42000] ;  /* 0x042000001d08783b */ /* 0x000fe80000000200 */
[----:B------:R-:W-:Y:S04]  /*52ba0*/  LDSM.16.M88.4 R4, [R29+0x43000] ;  /* 0x043000001d04783b */ /* 0x000fe80000000200 */
[----:B------:R-:W-:Y:S04]  /*52bb0*/  LDSM.16.M88.4 R16, [R29+0x40000] ;  /* 0x040000001d10783b */ /* 0x000fe80000000200 */
[----:B---3--:R-:W0:Y:S04]  /*52bc0*/  LDSM.16.M88.4 R20, [R0+0x44000] ;  /* 0x044000000014783b */ /* 0x008e280000000200 */
[----:B------:R-:W1:Y:S04]  /*52bd0*/  LDSM.16.M88.4 R24, [R0+0x44200] ;  /* 0x044200000018783b */ /* 0x000e680000000200 */
[----:B0-----:R-:W-:Y:S01]  /*52be0*/  STL.64 [R1+0x1960], R22 ;  /* 0x0019601601007387 */ /* 0x001fe20000100a00 */
[----:B------:R-:W-:Y:S02]  /*52bf0*/  STL.64 [R1+0x1958], R20 ;  /* 0x0019581401007387 */ /* 0x000fe40000100a00 */
[----:B------:R-:W-:Y:S02]  /*52c00*/  STL.64 [R1+0x1950], R14 ;  /* 0x0019500e01007387 */ /* 0x000fe40000100a00 */
[----:B------:R0:W-:Y:S01]  /*52c10*/  STL.64 [R1+0x1948], R12 ;  /* 0x0019480c01007387 */ /* 0x0001e20000100a00 */
[----:B------:R-:W2:Y:S04]  /*52c20*/  LDSM.16.M88.4 R20, [R0+0x44400] ;  /* 0x044400000014783b */ /* 0x000ea80000000200 */
        /* <DEDUP_REMOVED lines=21> */
[----:B------:R-:W2:Y:S02]  /*52d80*/  LDL.LU R7, [R1+0x68c] ;  /* 0x00068c0001077983 */ /* 0x000ea40000300800 */
[----:B--2---:R-:W-:Y:S01]  /*52d90*/  STL.64 [R1+0x1920], R6 ;  /* 0x0019200601007387 */ /* 0x004fe20000100a00 */
[----:B-----5:R0:W-:Y:S03]  /*52da0*/  STL.64 [R1+0x1918], R4 ;  /* 0x0019180401007387 */ /* 0x0201e60000100a00 */
[----:B0-----:R-:W2:Y:S01]  /*52db0*/  LDL.LU R4, [R1] ;  /* 0x0000000001047983 */ /* 0x001ea20000300800 */
[----:B------:R-:W2:Y:S02]  /*52dc0*/  LDL.LU R5, [R1+0x4] ;  /* 0x0000040001057983 */ /* 0x000ea40000300800 */
[----:B------:R-:W2:Y:S02]  /*52dd0*/  LDL.LU R6, [R1+0x8] ;  /* 0x0000080001067983 */ /* 0x000ea40000300800 */
[----:B------:R-:W2:Y:S01]  /*52de0*/  LDL.LU R7, [R1+0xc] ;  /* 0x00000c0001077983 */ /* 0x000ea20000300800 */
[----:B-1----:R-:W-:Y:S01]  /*52df0*/  STL.64 [R1+0x1900], R26 ;  /* 0x0019001a01007387 */ /* 0x002fe20000100a00 */
[----:B------:R0:W-:Y:S03]  /*52e00*/  STL.64 [R1+0x18f8], R24 ;  /* 0x0018f81801007387 */ /* 0x0001e60000100a00 */
[----:B0-----:R-:W5:Y:S01]  /*52e10*/  LDL.LU R24, [R1+0x40] ;  /* 0x0000400001187983 */ /* 0x001f620000300800 */
[----:B------:R-:W5:Y:S02]  /*52e20*/  LDL.LU R25, [R1+0x44] ;  /* 0x0000440001197983 */ /* 0x000f640000300800 */
[----:B------:R-:W5:Y:S02]  /*52e30*/  LDL.LU R26, [R1+0x48] ;  /* 0x00004800011a7983 */ /* 0x000f640000300800 */
[----:B------:R-:W5:Y:S01]  /*52e40*/  LDL.LU R27, [R1+0x4c] ;  /* 0x00004c00011b7983 */ /* 0x000f620000300800 */
[----:B------:R-:W-:Y:S01]  /*52e50*/  STL.64 [R1+0x10], R20 ;  /* 0x0000101401007387 */ /* 0x000fe20000100a00 */
[----:B------:R0:W-:Y:S03]  /*52e60*/  STL.64 [R1+0x18], R22 ;  /* 0x0000181601007387 */ /* 0x0001e60000100a00 */
[----:B0-----:R-:W3:Y:S01]  /*52e70*/  LDL.LU.64 R22, [R1+0x1960] ;  /* 0x0019600001167983 */ /* 0x001ee20000300a00 */
[----:B------:R-:W3:Y:S02]  /*52e80*/  LDL.LU.64 R20, [R1+0x1958] ;  /* 0x0019580001147983 */ /* 0x000ee40000300a00 */
[C---:B---3--:R-:W-:Y:S11]  /*52e90*/  HMMA.16816.F32.BF16 R12, R20.reuse, R16, R12 ;  /* 0x00000010140c723c */ /* 0x048ff6000004180c */
[----:B------:R-:W-:Y:S11]  /*52ea0*/  @!UPT UIADD3 URZ, URZ, URZ, URZ ;  /* 0x0000003f3f3ff290 */ /* 0x000ff6000fffe03f */
[----:B------:R-:W-:Y:S01]  /*52eb0*/  @!UPT UIADD3 URZ, URZ, URZ, URZ ;  /* 0x0000003f3f3ff290 */ /* 0x000fe2000fffe03f */
[----:B------:R-:W-:Y:S01]  /*52ec0*/  STL.64 [R1+0x840], R12 ;  /* 0x0008400c01007387 */ /* 0x000fe20000100a00 */
[----:B------:R0:W-:Y:S03]  /*52ed0*/  STL.64 [R1+0x848], R14 ;  /* 0x0008480e01007387 */ /* 0x0001e60000100a00 */
[----:B0-----:R-:W3:Y:S01]  /*52ee0*/  LDL.LU.64 R14, [R1+0x1950] ;  /* 0x00195000010e7983 */ /* 0x001ee20000300a00 */
[----:B------:R-:W4:Y:S01]  /*52ef0*/  LDL.LU.64 R12, [R1+0x1948] ;  /* 0x00194800010c7983 */ /* 0x000f220000300a00 */
[C---:B-----5:R-:W-:Y:S11]  /*52f00*/  HMMA.16816.F32.BF16 R24, R20.reuse, R18, R24 ;  /* 0x000000121418723c */ /* 0x060ff60000041818 */
[----:B------:R-:W-:Y:S11]  /*52f10*/  @!UPT UIADD3 URZ, URZ, URZ, URZ ;  /* 0x0000003f3f3ff290 */ /* 0x000ff6000fffe03f */
[----:B------:R-:W-:Y:S01]  /*52f20*/  @!UPT UIADD3 URZ, URZ, URZ, URZ ;  /* 0x0000003f3f3ff290 */ /* 0x000fe2000fffe03f */
[----:B------:R0:W-:Y:S01]  /*52f30*/  STL.64 [R1+0x880], R24 ;  /* 0x0008801801007387 */ /* 0x0001e20000100a00 */
[----:B------:R1:W-:Y:S03]  /*52f40*/  STL.64 [R1+0x888], R26 ;  /* 0x0008881a01007387 */ /* 0x0003e60000100a00 */
[----:B0-----:R-:W5:Y:S01]  /*52f50*/  LDL.LU R24, [R1+0x120] ;  /* 0x0001200001187983 */ /* 0x001f620000300800 */
[----:B------:R-:W5:Y:S02]  /*52f60*/  LDL.LU R25, [R1+0x124] ;  /* 0x0001240001197983 */ /* 0x000f640000300800 */
[----:B-1----:R-:W5:Y:S02]  /*52f70*/  LDL.LU R26, [R1+0x128] ;  /* 0x00012800011a7983 */ /* 0x002f640000300800 */
[----:B------:R-:W5:Y:S01]  /*52f80*/  LDL.LU R27, [R1+0x12c] ;  /* 0x00012c00011b7983 */ /* 0x000f620000300800 */
[C---:B----4-:R-:W-:Y:S11]  /*52f90*/  HMMA.16816.F32.BF16 R8, R20.reuse, R12, R8 ;  /* 0x0000000c1408723c */ /* 0x050ff60000041808 */
[----:B------:R-:W-:Y:S11]  /*52fa0*/  @!UPT UIADD3 URZ, URZ, URZ, URZ ;  /* 0x0000003f3f3ff290 */ /* 0x000ff6000fffe03f */
[----:B------:R-:W-:Y:S01]  /*52fb0*/  @!UPT UIADD3 URZ, URZ, URZ, URZ ;  /* 0x0000003f3f3ff290 */ /* 0x000fe2000fffe03f */
        /* <DEDUP_REMOVED lines=10> */
[----:B------:R-:W2:Y:S02]  /*53060*/  LDL.LU.64 R8, [R1+0x1928] ;  /* 0x0019280001087983 */ /* 0x000ea40000300a00 */
[----:B------:R-:W-:Y:S02]  /*53070*/  STL.64 [R1+0x18e0], R14 ;  /* 0x0018e00e01007387 */ /* 0x000fe40000100a00 */
[----:B------:R0:W-:Y:S02]  /*53080*/  STL.64 [R1+0x18d8], R12 ;  /* 0x0018d80c01007387 */ /* 0x0001e40000100a00 */
[----:B0-----:R-:W4:Y:S01]  /*53090*/  LDL.LU R12, [R1+0x670] ;  /* 0x00067000010c7983 */ /* 0x001f220000300800 */
[----:B------:R-:W4:Y:S02]  /*530a0*/  LDL.LU R13, [R1+0x674] ;  /* 0x00067400010d7983 */ /* 0x000f240000300800 */
[----:B------:R-:W4:Y:S02]  /*530b0*/  LDL.LU R14, [R1+0x678] ;  /* 0x00067800010e7983 */ /* 0x000f240000300800 */
[----:B------:R-:W4:Y:S01]  /*530c0*/  LDL.LU R15, [R1+0x67c] ;  /* 0x00067c00010f7983 */ /* 0x000f220000300800 */
[C---:B--2---:R-:W-:Y:S11]  /*530d0*/  HMMA.16816.F32.BF16 R4, R20.reuse, R8, R4 ;  /* 0x000000081404723c */ /* 0x044ff60000041804 */
[----:B------:R-:W-:Y:S11]  /*530e0*/  @!UPT UIADD3 URZ, URZ, URZ, URZ ;  /* 0x0000003f3f3ff290 */ /* 0x000ff6000fffe03f */
[----:B------:R-:W-:Y:S01]  /*530f0*/  @!UPT UIADD3 URZ, URZ, URZ, URZ ;  /* 0x0000003f3f3ff290 */ /* 0x000fe2000fffe03f */
[----:B------:R-:W-:Y:S01]  /*53100*/  STL.64 [R1+0x850], R4 ;  /* 0x0008500401007387 */ /* 0x000fe20000100a00 */
[----:B------:R-:W-:Y:S02]  /*53110*/  STL.64 [R1+0x858], R6 ;  /* 0x0008580601007387 */ /* 0x000fe40000100a00 */
[----:B------:R-:W0:Y:S02]  /*53120*/  LDSM.16.M88.4 R4, [R0+0x44600] ;  /* 0x044600000004783b */ /* 0x000e240000000200 */
[----:B0-----:R-:W-:Y:S02]  /*53130*/  STL.64 [R1+0x20], R4 ;  /* 0x0000200401007387 */ /* 0x001fe40000100a00 */
[----:B------:R0:W-:Y:S02]  /*53140*/  STL.64 [R1+0x28], R6 ;  /* 0x0000280601007387 */ /* 0x0001e40000100a00 */
[----:B0-----:R-:W3:Y:S01]  /*53150*/  LDL.LU.64 R6, [R1+0x1920] ;  /* 0x0019200001067983 */ /* 0x001ee20000300a00 */
[----:B------:R-:W3:Y:S02]  /*53160*/  LDL.LU.64 R4, [R1+0x1918] ;  /* 0x0019180001047983 */ /* 0x000ee40000300a00 */
[C---:B---3--:R-:W-:Y:S11]  /*53170*/  HMMA.16816.F32.BF16 R4, R20.reuse, R10, R4 ;  /* 0x0000000a1404723c */ /* 0x048ff60000041804 */
[----:B------:R-:W-:Y:S11]  /*53180*/  @!UPT UIADD3 URZ, URZ, URZ, URZ ;  /* 0x0000003f3f3ff290 */ /* 0x000ff6000fffe03f */
[----:B------:R-:W-:Y:S01]  /*53190*/  @!UPT UIADD3 URZ, URZ, URZ, URZ ;  /* 0x0000003f3f3ff290 */ /* 0x000fe2000fffe03f */
[----:B------:R-:W-:Y:S01]  /*531a0*/  STL.64 [R1+0x680], R4 ;  /* 0x0006800401007387 */ /* 0x000fe20000100a00 */
[----:B------:R0:W-:Y:S03]  /*531b0*/  STL.64 [R1+0x688], R6 ;  /* 0x0006880601007387 */ /* 0x0001e60000100a00 */
[----:B0-----:R-:W5:Y:S01]  /*531c0*/  LDL.LU.64 R6, [R1+0x1910] ;  /* 0x0019100001067983 */ /* 0x001f620000300a00 */
[----:B------:R-:W4:Y:S02]  /*531d0*/  LDL.LU.64 R4, [R1+0x1908] ;  /* 0x0019080001047983 */ /* 0x000f240000300a00 */
[----:B------:R-:W-:Y:S02]  /*531e0*/  STL.64 [R1+0x18c0], R10 ;  /* 0x0018c00a01007387 */ /* 0x000fe40000100a00 */
[----:B------:R0:W-:Y:S02]  /*531f0*/  STL.64 [R1+0x18b8], R8 ;  /* 0x0018b80801007387 */ /* 0x0001e40000100a00 */
[----:B0-----:R-:W2:Y:S01]  /*53200*/  LDL.LU R8, [R1+0xe0] ;  /* 0x0000e00001087983 */ /* 0x001ea20000300800 */
[C---:B----4-:R-:W-:Y:S11]  /*53210*/  HMMA.16816.F32.BF16 R12, R20.reuse, R4, R12 ;  /* 0x00000004140c723c */ /* 0x050ff6000004180c */
[----:B------:R-:W-:Y:S11]  /*53220*/  @!UPT UIADD3 URZ, URZ, URZ, URZ ;  /* 0x0000003f3f3ff290 */ /* 0x000ff6000fffe03f */
[----:B------:R-:W-:Y:S01]  /*53230*/  @!UPT UIADD3 URZ, URZ, URZ, URZ ;  /* 0x0000003f3f3ff290 */ /* 0x000fe2000fffe03f */
[----:B------:R0:W-:Y:S01]  /*53240*/  STL.64 [R1+0x670], R12 ;  /* 0x0006700c01007387 */ /* 0x0001e20000100a00 */
[----:B------:R1:W-:Y:S02]  /*53250*/  STL.64 [R1+0x678], R14 ;  /* 0x0006780e01007387 */ /* 0x0003e40000100a00 */
[----:B------:R-:W2:Y:S02]  /*53260*/  LDL.LU R9, [R1+0xe4] ;  /* 0x0000e40001097983 */ /* 0x000ea40000300800 */
[----:B------:R-:W3:Y:S01]  /*53270*/  LDL.LU R10, [R1+0xe8] ;  /* 0x0000e800010a7983 */ /* 0x000ee20000300800 */
[----:B------:R-:W3:Y:S04]  /*53280*/  LDL.LU R11, [R1+0xec] ;  /* 0x0000ec00010b7983 */ /* 0x000ee80000300800 */
[----:B0-----:R-:W4:Y:S01]  /*53290*/  LDL.LU R12, [R1+0x100] ;  /* 0x00010000010c7983 */ /* 0x001f220000300800 */
[----:B------:R-:W4:Y:S02]  /*532a0*/  LDL.LU R13, [R1+0x104] ;  /* 0x00010400010d7983 */ /* 0x000f240000300800 */
[----:B-1----:R-:W2:Y:S02]  /*532b0*/  LDL.LU R14, [R1+0x108] ;  /* 0x00010800010e7983 */ /* 0x002ea40000300800 */
[----:B------:R-:W2:Y:S01]  /*532c0*/  LDL.LU R15, [R1+0x10c] ;  /* 0x00010c00010f7983 */ /* 0x000ea20000300800 */
[----:B-----5:R-:W-:Y:S01]  /*532d0*/  HMMA.16816.F32.BF16 R20, R20, R6, R24 ;  /* 0x000000061414723c */ /* 0x020fe20000041818 */
[----:B--2---:R-:W-:Y:S01]  /*532e0*/  STL.64 [R1+0x18f0], R14 ;  /* 0x0018f00e01007387 */ /* 0x004fe20000100a00 */
[----:B----4-:R0:W-:Y:S03]  /*532f0*/  STL.64 [R1+0x18e8], R12 ;  /* 0x0018e80c01007387 */ /* 0x0101e60000100a00 */
[----:B0-----:R-:W2:Y:S01]  /*53300*/  LDL.LU R12, [R1+0x110] ;  /* 0x00011000010c7983 */ /* 0x001ea20000300800 */
[----:B------:R-:W2:Y:S02]  /*53310*/  LDL.LU R13, [R1+0x114] ;  /* 0x00011400010d7983 */ /* 0x000ea40000300800 */
[----:B------:R-:W2:Y:S02]  /*53320*/  LDL.LU R14, [R1+0x118] ;  /* 0x00011800010e7983 */ /* 0x000ea40000300800 */
[----:B------:R-:W2:Y:S01]  /*53330*/  LDL.LU R15, [R1+0x11c] ;  /* 0x00011c00010f7983 */ /* 0x000ea20000300800 */
[----:B---3--:R-:W-:Y:S01]  /*53340*/  STL.64 [R1+0x18d0], R10 ;  /* 0x0018d00a01007387 */ /* 0x008fe20000100a00 */
[----:B------:R0:W-:Y:S03]  /*53350*/  STL.64 [R1+0x18c8], R8 ;  /* 0x0018c80801007387 */ /* 0x0001e60000100a00 */
[----:B0-----:R-:W3:Y:S01]  /*53360*/  LDL.LU R8, [R1+0xf0] ;  /* 0x0000f00001087983 */ /* 0x001ee20000300800 */
[----:B------:R-:W3:Y:S02]  /*53370*/  LDL.LU R9, [R1+0xf4] ;  /* 0x0000f40001097983 */ /* 0x000ee40000300800 */
[----:B------:R-:W3:Y:S02]  /*53380*/  LDL.LU R10, [R1+0xf8] ;  /* 0x0000f800010a7983 */ /* 0x000ee40000300800 */
[----:B------:R-:W3:Y:S01]  /*53390*/  LDL.LU R11, [R1+0xfc] ;  /* 0x0000fc00010b7983 */ /* 0x000ee20000300800 */
[----:B------:R-:W2:Y:S01]  /*533a0*/  LDL.LU.64 R26, [R1+0x1900] ;  /* 0x00190000011a7983 */ /* 0x000ea20000300a00 */
[----:B------:R-:W2:Y:S02]  /*533b0*/  LDL.LU.64 R24, [R1+0x18f8] ;  /* 0x0018f80001187983 */ /* 0x000ea40000300a00 */
[----:B------:R-:W-:Y:S02]  /*533c0*/  STL.64 [R1+0x18a0], R6 ;  /* 0x0018a00601007387 */ /* 0x000fe40000100a00 */
[----:B------:R0:W-:Y:S01]  /*533d0*/  STL.64 [R1+0x1898], R4 ;  /* 0x0018980401007387 */ /* 0x0001e20000100a00 */
[----:B------:R-:W-:Y:S01]  /*533e0*/  STL.64 [R1+0x7e0], R20 ;  /* 0x0007e01401007387 */ /* 0x000fe20000100a00 */
[----:B------:R-:W-:Y:S03]  /*533f0*/  STL.64 [R1+0x7e8], R22 ;  /* 0x0007e81601007387 */ /* 0x000fe60000100a00 */
        /* <DEDUP_REMOVED lines=10> */
[----:B------:R-:W5:Y:S01]  /*534a0*/  LDL.LU.64 R20, [R1+0x10] ;  /* 0x0000100001147983 */ /* 0x000f620000300a00 */
[----:B------:R-:W3:Y:S01]  /*534b0*/  LDL.LU.64 R22, [R1+0x18] ;  /* 0x0000180001167983 */ /* 0x000ee20000300a00 */
[C---:B--2---:R-:W-:Y:S02]  /*534c0*/  HMMA.16816.F32.BF16 R12, R24.reuse, R16, R12 ;  /* 0x00000010180c723c */ /* 0x044fe4000004180c */
[----:B---3--:R-:W-:Y:S01]  /*534d0*/  STL.64 [R1+0x1880], R22 ;  /* 0x0018801601007387 */ /* 0x008fe20000100a00 */
[----:B-----5:R0:W-:Y:S03]  /*534e0*/  STL.64 [R1+0x1878], R20 ;  /* 0x0018781401007387 */ /* 0x0201e60000100a00 */
        /* <DEDUP_REMOVED lines=20> */
[----:B------:R-:W5:Y:S02]  /*53630*/  LDL.LU.64 R12, [R1+0x18d8] ;  /* 0x0018d800010c7983 */ /* 0x000f640000300a00 */
[C---:B-----5:R-:W-:Y:S11]  /*53640*/  HMMA.16816.F32.BF16 R8, R24.reuse, R12, R8 ;  /* 0x0000000c1808723c */ /* 0x060ff60000041808 */
        /* <DEDUP_REMOVED lines=12> */
[----:B------:R-:W4:Y:S02]  /*53710*/  LDL.LU.64 R8, [R1+0x18b8] ;  /* 0x0018b80001087983 */ /* 0x000f240000300a00 */
        /* <DEDUP_REMOVED lines=24> */
[----:B------:R0:W-:Y:S03]  /*538a0*/  STL.64 [R1+0x8b8], R22 ;  /* 0x0008b81601007387 */ /* 0x0001e60000100a00 */
[----:B0-----:R-:W3:Y:S01]  /*538b0*/  LDL.LU.64 R22, [R1+0x1890] ;  /* 0x0018900001167983 */ /* 0x001ee20000300a00 */
[----:B------:R-:W3:Y:S02]  /*538c0*/  LDL.LU.64 R20, [R1+0x1888] ;  /* 0x0018880001147983 */ /* 0x000ee40000300a00 */
[----:B---3--:R-:W-:Y:S01]  /*538d0*/  HMMA.16816.F32.BF16 R24, R24, R6, R20 ;  /* 0x000000061818723c */ /* 0x008fe20000041814 */
[----:B------:R-:W4:Y:S01]  /*538e0*/  LDL.LU.64 R22, [R1+0x1880] ;  /* 0x0018800001167983 */ /* 0x000f220000300a00 */
[----:B------:R-:W4:Y:S02]  /*538f0*/  LDL.LU.64 R20, [R1+0x1878] ;  /* 0x0018780001147983 */ /* 0x000f240000300a00 */
[----:B------:R-:W-:Y:S02]  /*53900*/  STL.64 [R1+0x1850], R6 ;  /* 0x0018500601007387 */ /* 0x000fe40000100a00 */
[----:B------:R0:W-:Y:S11]  /*53910*/  STL.64 [R1+0x1848], R4 ;  /* 0x0018480401007387 */ /* 0x0001f60000100a00 */
[----:B------:R-:W-:Y:S06]  /*53920*/  @!UPT UIADD3 URZ, URZ, URZ, URZ ;  /* 0x0000003f3f3ff290 */ /* 0x000fec000fffe03f */
[----:B------:R1:W-:Y:S01]  /*53930*/  STL.64 [R1+0x890], R24 ;  /* 0x0008901801007387 */ /* 0x0003e20000100a00 */
[----:B------:R2:W-:Y:S02]  /*53940*/  STL.64 [R1+0x898], R26 ;  /* 0x0008981a01007387 */ /* 0x0005e40000100a00 */
[----:B0-----:R-:W3:Y:S02]  /*53950*/  LDL.LU R4, [R1+0x90] ;  /* 0x0000900001047983 */ /* 0x001ee40000300800 */
[----:B------:R-:W3:Y:S01]  /*53960*/  LDL.LU R5, [R1+0x94] ;  /* 0x0000940001057983 */ /* 0x000ee20000300800 */
[----:B------:R-:W3:Y:S01]  /*53970*/  LDL.LU R6, [R1+0x98] ;  /* 0x0000980001067983 */ /* 0x000ee20000300800 */
[----:B------:R-:W3:Y:S03]  /*53980*/  LDL.LU R7, [R1+0x9c] ;  /* 0x00009c0001077983 */ /* 0x000ee60000300800 */
[----:B-1----:R-:W5:Y:S04]  /*53990*/  LDL.LU R24, [R1+0x140] ;  /* 0x0001400001187983 */ /* 0x002f680000300800 */
[----:B-----5:R-:W-:Y:S01]  /*539a0*/  STL [R1+0x17e4], R24 ;  /* 0x0017e41801007387 */ /* 0x020fe20000100800 */
[----:B------:R-:W5:Y:S03]  /*539b0*/  LDL.LU R25, [R1+0x144] ;  /* 0x0001440001197983 */ /* 0x000f660000300800 */
[----:B-----5:R-:W-:Y:S01]  /*539c0*/  STL [R1+0x17e8], R25 ;  /* 0x0017e81901007387 */ /* 0x020fe20000100800 */
[----:B--2---:R-:W2:Y:S03]  /*539d0*/  LDL.LU R26, [R1+0x148] ;  /* 0x00014800011a7983 */ /* 0x004ea60000300800 */
[----:B--2---:R-:W-:Y:S01]  /*539e0*/  STL [R1+0x17ec], R26 ;  /* 0x0017ec1a01007387 */ /* 0x004fe20000100800 */
[----:B------:R-:W2:Y:S01]  /*539f0*/  LDL.LU R27, [R1+0x14c] ;  /* 0x00014c00011b7983 */ /* 0x000ea20000300800 */
[C---:B----4-:R-:W-:Y:S02]  /*53a00*/  HMMA.16816.F32.BF16 R8, R20.reuse, R18, R8 ;  /* 0x000000121408723c */ /* 0x050fe40000041808 */
[----:B--2---:R3:W-:Y:S06]  /*53a10*/  STL [R1+0x1800], R27 ;  /* 0x0018001b01007387 */ /* 0x0047ec0000100800 */
[----:B---3--:R-:W-:Y:S11]  /*53a20*/  HMMA.16816.F32.BF16 R24, R20, R16, R4 ;  /* 0x000000101418723c */ /* 0x008ff60000041804 */
[----:B------:R-:W-:Y:S11]  /*53a30*/  @!UPT UIADD3 URZ, URZ, URZ, URZ ;  /* 0x0000003f3f3ff290 */ /* 0x000ff6000fffe03f */
[----:B------:R-:W-:Y:S01]  /*53a40*/  @!UPT UIADD3 URZ, URZ, URZ, URZ ;  /* 0x0000003f3f3ff290 */ /* 0x000fe2000fffe03f */
[----:B------:R-:W-:Y:S01]  /*53a50*/  STL.64 [R1+0x910], R24 ;  /* 0x0009101801007387 */ /* 0x000fe20000100a00 */
[----:B------:R-:W-:Y:S02]  /*53a60*/  STL.64 [R1+0x918], R26 ;  /* 0x0009181a01007387 */ /* 0x000fe40000100a00 */
[----:B------:R0:W-:Y:S02]  /*53a70*/  STL.64 [R1+0x950], R8 ;  /* 0x0009500801007387 */ /* 0x0001e40000100a00 */
[----:B------:R1:W-:Y:S01]  /*53a80*/  STL.64 [R1+0x958], R10 ;  /* 0x0009580a01007387 */ /* 0x0003e20000100a00 */
[----:B------:R-:W-:Y:S01]  /*53a90*/  STL.64 [R1+0x1820], R18 ;  /* 0x0018201201007387 */ /* 0x000fe20000100a00 */
[----:B------:R-:W-:Y:S03]  /*53aa0*/  STL.64 [R1+0x1818], R16 ;  /* 0x0018181001007387 */ /* 0x000fe60000100a00 */
[----:B0-----:R-:W2:Y:S01]  /*53ab0*/  LDL.LU R8, [R1+0x60] ;  /* 0x0000600001087983 */ /* 0x001ea20000300800 */
[----:B------:R-:W2:Y:S02]  /*53ac0*/  LDL.LU R9, [R1+0x64] ;  /* 0x0000640001097983 */ /* 0x000ea40000300800 */
[----:B-1----:R-:W3:Y:S02]  /*53ad0*/  LDL.LU R10, [R1+0x68] ;  /* 0x00006800010a7983 */ /* 0x002ee40000300800 */
[----:B------:R-:W3:Y:S02]  /*53ae0*/  LDL.LU R11, [R1+0x6c] ;  /* 0x00006c00010b7983 */ /* 0x000ee40000300800 */
[----:B---3--:R-:W-:Y:S01]  /*53af0*/  STL.64 [R1+0x1870], R10 ;  /* 0x0018700a01007387 */ /* 0x008fe20000100a00 */
[----:B--2---:R0:W-:Y:S03]  /*53b00*/  STL.64 [R1+0x1868], R8 ;  /* 0x0018680801007387 */ /* 0x0041e60000100a00 */
[----:B0-----:R-:W2:Y:S01]  /*53b10*/  LDL.LU R8, [R1+0x70] ;  /* 0x0000700001087983 */ /* 0x001ea20000300800 */
[----:B------:R-:W2:Y:S02]  /*53b20*/  LDL.LU R9, [R1+0x74] ;  /* 0x0000740001097983 */ /* 0x000ea40000300800 */
[----:B------:R-:W2:Y:S02]  /*53b30*/  LDL.LU R10, [R1+0x78] ;  /* 0x00007800010a7983 */ /* 0x000ea40000300800 */
[----:B------:R-:W2:Y:S01]  /*53b40*/  LDL.LU R11, [R1+0x7c] ;  /* 0x00007c00010b7983 */ /* 0x000ea20000300800 */
[----:B------:R-:W3:Y:S01]  /*53b50*/  LDL.LU R24, [R1+0x170] ;  /* 0x0001700001187983 */ /* 0x000ee20000300800 */
[----:B------:R-:W3:Y:S02]  /*53b60*/  LDL.LU R25, [R1+0x174] ;  /* 0x0001740001197983 */ /* 0x000ee40000300800 */
[----:B------:R-:W4:Y:S02]  /*53b70*/  LDL.LU R26, [R1+0x178] ;  /* 0x00017800011a7983 */ /* 0x000f240000300800 */
[----:B------:R-:W4:Y:S02]  /*53b80*/  LDL.LU R27, [R1+0x17c] ;  /* 0x00017c00011b7983 */ /* 0x000f240000300800 */
[----:B------:R-:W-:Y:S01]  /*53b90*/  IMAD.MOV.U32 R5, RZ, RZ, R20 ;  /* 0x000000ffff057224 */ /* 0x000fe200078e0014 */
[----:B------:R-:W-:Y:S01]  /*53ba0*/  MOV R4, R21 ;  /* 0x0000001500047202 */ /* 0x000fe20000000f00 */
[----:B------:R-:W5:Y:S01]  /*53bb0*/  LDL.LU R20, [R1+0x130] ;  /* 0x0001300001147983 */ /* 0x000f620000300800 */
[----:B------:R-:W-:Y:S01]  /*53bc0*/  MOV R3, R22 ;  /* 0x0000001600037202 */ /* 0x000fe20000000f00 */
[----:B------:R-:W5:Y:S02]  /*53bd0*/  LDL.LU R21, [R1+0x134] ;  /* 0x0001340001157983 */ /* 0x000f640000300800 */
[----:B------:R-:W-:Y:S01]  /*53be0*/  IMAD.MOV.U32 R2, RZ, RZ, R23 ;  /* 0x000000ffff027224 */ /* 0x000fe200078e0017 */
[----:B------:R-:W5:Y:S01]  /*53bf0*/  LDL.LU R22, [R1+0x138] ;  /* 0x0001380001167983 */ /* 0x000f620000300800 */
[----:B------:R-:W5:Y:S03]  /*53c00*/  LDL.LU R23, [R1+0x13c] ;  /* 0x00013c0001177983 */ /* 0x000f660000300800 */
[----:B----4-:R-:W-:Y:S01]  /*53c10*/  STL.64 [R1+0x1810], R26 ;  /* 0x0018101a01007387 */ /* 0x010fe20000100a00 */
[----:B---3--:R0:W-:Y:S03]  /*53c20*/  STL.64 [R1+0x1808], R24 ;  /* 0x0018081801007387 */ /* 0x0081e60000100a00 */
[----:B0-----:R-:W3:Y:S01]  /*53c30*/  LDL.LU R24, [R1+0x180] ;  /* 0x0001800001187983 */ /* 0x001ee20000300800 */
[----:B------:R-:W3:Y:S02]  /*53c40*/  LDL.LU R25, [R1+0x184] ;  /* 0x0001840001197983 */ /* 0x000ee40000300800 */
[----:B------:R-:W4:Y:S02]  /*53c50*/  LDL.LU R26, [R1+0x188] ;  /* 0x00018800011a7983 */ /* 0x000f240000300800 */
[----:B------:R-:W4:Y:S01]  /*53c60*/  LDL.LU R27, [R1+0x18c] ;  /* 0x00018c00011b7983 */ /* 0x000f220000300800 */
[----:B------:R-:W-:-:S02]  /*53c70*/  MOV R17, R4 ;  /* 0x0000000400117202 */ /* 0x000fc40000000f00 */
[----:B------:R-:W-:Y:S01]  /*53c80*/  MOV R16, R5 ;  /* 0x0000000500107202 */ /* 0x000fe20000000f00 */
[----:B------:R-:W2:Y:S01]  /*53c90*/  LDL.LU R4, [R1+0x1b0] ;  /* 0x0001b00001047983 */ /* 0x000ea20000300800 */
[----:B------:R-:W2:Y:S02]  /*53ca0*/  LDL.LU R5, [R1+0x1b4] ;  /* 0x0001b40001057983 */ /* 0x000ea40000300800 */
[----:B------:R-:W2:Y:S02]  /*53cb0*/  LDL.LU R6, [R1+0x1b8] ;  /* 0x0001b80001067983 */ /* 0x000ea40000300800 */
[----:B------:R-:W2:Y:S02]  /*53cc0*/  LDL.LU R7, [R1+0x1bc] ;  /* 0x0001bc0001077983 */ /* 0x000ea40000300800 */
[----:B------:R-:W-:Y:S01]  /*53cd0*/  IMAD.MOV.U32 R18, RZ, RZ, R3 ;  /* 0x000000ffff127224 */ /* 0x000fe200078e0003 */
[----:B------:R-:W-:Y:S01]  /*53ce0*/  MOV R19, R2 ;  /* 0x0000000200137202 */ /* 0x000fe20000000f00 */
[----:B----4-:R-:W-:Y:S01]  /*53cf0*/  STL.64 [R1+0x1830], R26 ;  /* 0x0018301a01007387 */ /* 0x010fe20000100a00 */
[----:B---3--:R0:W-:Y:S03]  /*53d00*/  STL.64 [R1+0x1828], R24 ;  /* 0x0018281801007387 */ /* 0x0081e60000100a00 */
[----:B0-----:R-:W3:Y:S01]  /*53d10*/  LDL.LU R24, [R1+0x190] ;  /* 0x0001900001187983 */ /* 0x001ee20000300800 */
[----:B------:R-:W3:Y:S02]  /*53d20*/  LDL.LU R25, [R1+0x194] ;  /* 0x0001940001197983 */ /* 0x000ee40000300800 */
[----:B------:R-:W4:Y:S02]  /*53d30*/  LDL.LU R26, [R1+0x198] ;  /* 0x00019800011a7983 */ /* 0x000f240000300800 */
[----:B------:R-:W4:Y:S01]  /*53d40*/  LDL.LU R27, [R1+0x19c] ;  /* 0x00019c00011b7983 */ /* 0x000f220000300800 */
[C---:B--2---:R-:W-:Y:S01]  /*53d50*/  HMMA.16816.F32.BF16 R8, R16.reuse, R12, R8 ;  /* 0x0000000c1008723c */ /* 0x044fe20000041808 */
[----:B----4-:R-:W-:Y:S01]  /*53d60*/  STL.64 [R1+0x1840], R26 ;  /* 0x0018401a01007387 */ /* 0x010fe20000100a00 */
[----:B---3--:R0:W-:Y:S03]  /*53d70*/  STL.64 [R1+0x1838], R24 ;  /* 0x0018381801007387 */ /* 0x0081e60000100a00 */
[----:B0-----:R-:W2:Y:S01]  /*53d80*/  LDL.LU R24, [R1+0x1a0] ;  /* 0x0001a00001187983 */ /* 0x001ea20000300800 */
[----:B------:R-:W2:Y:S02]  /*53d90*/  LDL.LU R25, [R1+0x1a4] ;  /* 0x0001a40001197983 */ /* 0x000ea40000300800 */
[----:B------:R-:W2:Y:S02]  /*53da0*/  LDL.LU R26, [R1+0x1a8] ;  /* 0x0001a800011a7983 */ /* 0x000ea40000300800 */
[----:B------:R-:W2:Y:S11]  /*53db0*/  LDL.LU R27, [R1+0x1ac] ;  /* 0x0001ac00011b7983 */ /* 0x000eb60000300800 */
[----:B------:R-:W-:Y:S02]  /*53dc0*/  @!UPT UIADD3 URZ, URZ, URZ, URZ ;  /* 0x0000003f3f3ff290 */ /* 0x000fe4000fffe03f */
[----:B------:R-:W-:Y:S01]  /*53dd0*/  STL.64 [R1+0x940], R8 ;  /* 0x0009400801007387 */ /* 0x000fe20000100a00 */
[----:B------:R0:W-:Y:S03]  /*53de0*/  STL.64 [R1+0x948], R10 ;  /* 0x0009480a01007387 */ /* 0x0001e60000100a00 */
[----:B0-----:R-:W3:Y:S01]  /*53df0*/  LDL.LU.64 R10, [R1+0x1870] ;  /* 0x00187000010a7983 */ /* 0x001ee20000300a00 */
[----:B------:R-:W3:Y:S02]  /*53e00*/  LDL.LU.64 R8, [R1+0x1868] ;  /* 0x0018680001087983 */ /* 0x000ee40000300a00 */
[----:B------:R-:W-:Y:S02]  /*53e10*/  STL.64 [R1+0x17f8], R14 ;  /* 0x0017f80e01007387 */ /* 0x000fe40000100a00 */
[----:B------:R0:W-:Y:S01]  /*53e20*/  STL.64 [R1+0x17f0], R12 ;  /* 0x0017f00c01007387 */ /* 0x0001e20000100a00 */
[----:B---3--:R-:W-:Y:S11]  /*53e30*/  HMMA.16816.F32.BF16 R8, R16, R14, R8 ;  /* 0x0000000e1008723c */ /* 0x008ff60000041808 */
[----:B------:R-:W-:Y:S11]  /*53e40*/  @!UPT UIADD3 URZ, URZ, URZ, URZ ;  /* 0x0000003f3f3ff290 */ /* 0x000ff6000fffe03f */
[----:B------:R-:W-:Y:S01]  /*53e50*/  @!UPT UIADD3 URZ, URZ, URZ, URZ ;  /* 0x0000003f3f3ff290 */ /* 0x000fe2000fffe03f */
[----:B------:R-:W-:Y:S01]  /*53e60*/  STL.64 [R1+0x930], R8 ;  /* 0x0009300801007387 */ /* 0x000fe20000100a00 */
[----:B------:R-:W-:Y:S02]  /*53e70*/  STL.64 [R1+0x938], R10 ;  /* 0x0009380a01007387 */ /* 0x000fe40000100a00 */
[----:B------:R-:W1:Y:S04]  /*53e80*/  LDSM.16.M88.4 R8, [R0+0x44800] ;  /* 0x044800000008783b */ /* 0x000e680000000200 */
[----:B0-----:R-:W3:Y:S01]  /*53e90*/  LDL.LU.64 R12, [R1+0x20] ;  /* 0x00002000010c7983 */ /* 0x001ee20000300a00 */
[----:B------:R-:W3:Y:S01]  /*53ea0*/  LDL.LU.64 R14, [R1+0x28] ;  /* 0x00002800010e7983 */ /* 0x000ee20000300a00 */
[----:B-1----:R-:W-:Y:S02]  /*53eb0*/  MOV R3, R10 ;  /* 0x0000000a00037202 */ /* 0x002fe40000000f00 */
[----:B------:R-:W-:-:S02]  /*53ec0*/  MOV R2, R11 ;  /* 0x0000000b00027202 */ /* 0x000fc40000000f00 */
[----:B------:R-:W-:Y:S01]  /*53ed0*/  MOV R29, R8 ;  /* 0x00000008001d7202 */ /* 0x000fe20000000f00 */
[----:B------:R-:W-:Y:S01]  /*53ee0*/  IMAD.MOV.U32 R28, RZ, RZ, R9 ;  /* 0x000000ffff1c7224 */ /* 0x000fe200078e0009 */
[----:B------:R-:W4:Y:S01]  /*53ef0*/  LDL.LU.64 R10, [R1+0x1860] ;  /* 0x00186000010a7983 */ /* 0x000f220000300a00 */
[----:B------:R-:W5:Y:S02]  /*53f00*/  LDL.LU.64 R8, [R1+0x1858] ;  /* 0x0018580001087983 */ /* 0x000f640000300a00 */
[----:B------:R-:W-:Y:S01]  /*53f10*/  STL [R1+0x17e0], R29 ;  /* 0x0017e01d01007387 */ /* 0x000fe20000100800 */
[C---:B-----5:R-:W-:Y:S11]  /*53f20*/  HMMA.16816.F32.BF16 R20, R16.reuse, R8, R20 ;  /* 0x000000081014723c */ /* 0x060ff60000041814 */
[----:B------:R-:W-:Y:S11]  /*53f30*/  @!UPT UIADD3 URZ, URZ, URZ, URZ ;  /* 0x0000003f3f3ff290 */ /* 0x000ff6000fffe03f */
[----:B------:R-:W-:Y:S01]  /*53f40*/  @!UPT UIADD3 URZ, URZ, URZ, URZ ;  /* 0x0000003f3f3ff290 */ /* 0x000fe2000fffe03f */
[----:B------:R-:W-:Y:S01]  /*53f50*/  STL.64 [R1+0x920], R20 ;  /* 0x0009201401007387 */ /* 0x000fe20000100a00 */
[----:B------:R-:W-:Y:S02]  /*53f60*/  STL.64 [R1+0x928], R22 ;  /* 0x0009281601007387 */ /* 0x000fe40000100a00 */
[----:B------:R-:W0:Y:S01]  /*53f70*/  LDSM.16.M88.4 R20, [R0+0x44a00] ;  /* 0x044a00000014783b */ /* 0x000e220000000200 */
[C---:B----4-:R-:W-:Y:S01]  /*53f80*/  HMMA.16816.F32.BF16 R4, R16.reuse, R10, R4 ;  /* 0x0000000a1004723c */ /* 0x050fe20000041804 */
[----:B0-----:R-:W-:Y:S02]  /*53f90*/  STL.64 [R1+0x1718], R22 ;  /* 0x0017181601007387 */ /* 0x001fe40000100a00 */
[----:B------:R0:W-:Y:S02]  /*53fa0*/  STL.64 [R1+0x1710], R20 ;  /* 0x0017101401007387 */ /* 0x0001e40000100a00 */
[----:B0-----:R-:W4:Y:S01]  /*53fb0*/  LDL.LU R20, [R1+0x150] ;  /* 0x0001500001147983 */ /* 0x001f220000300800 */
[----:B------:R-:W4:Y:S02]  /*53fc0*/  LDL.LU R21, [R1+0x154] ;  /* 0x0001540001157983 */ /* 0x000f240000300800 */
[----:B------:R-:W4:Y:S02]  /*53fd0*/  LDL.LU R22, [R1+0x158] ;  /* 0x0001580001167983 */ /* 0x000f240000300800 */
[----:B------:R-:W4:Y:S11]  /*53fe0*/  LDL.LU R23, [R1+0x15c] ;  /* 0x00015c0001177983 */ /* 0x000f360000300800 */
[----:B------:R-:W-:Y:S02]  /*53ff0*/  @!UPT UIADD3 URZ, URZ, URZ, URZ ;  /* 0x0000003f3f3ff290 */ /* 0x000fe4000fffe03f */
[----:B------:R-:W-:Y:S01]  /*54000*/  STL.64 [R1+0x1b0], R4 ;  /* 0x0001b00401007387 */ /* 0x000fe20000100a00 */
[----:B------:R0:W-:Y:S03]  /*54010*/  STL.64 [R1+0x1b8], R6 ;  /* 0x0001b80601007387 */ /* 0x0001e60000100a00 */
[----:B0-----:R-:W5:Y:S01]  /*54020*/  LDL.LU.64 R6, [R1+0x1850] ;  /* 0x0018500001067983 */ /* 0x001f620000300a00 */
[----:B------:R-:W2:Y:S02]  /*54030*/  LDL.LU.64 R4, [R1+0x1848] ;  /* 0x0018480001047983 */ /* 0x000ea40000300a00 */
[C---:B--2---:R-:W-:Y:S11]  /*54040*/  HMMA.16816.F32.BF16 R24, R16.reuse, R4, R24 ;  /* 0x000000041018723c */ /* 0x044ff60000041818 */
[----:B------:R-:W-:Y:S11]  /*54050*/  @!UPT UIADD3 URZ, URZ, URZ, URZ ;  /* 0x0000003f3f3ff290 */ /* 0x000ff6000fffe03f */
[----:B------:R-:W-:Y:S01]  /*54060*/  @!UPT UIADD3 URZ, URZ, URZ, URZ ;  /* 0x0000003f3f3ff290 */ /* 0x000fe2000fffe03f */
[----:B------:R-:W-:Y:S01]  /*54070*/  STL.64 [R1+0x1a0], R24 ;  /* 0x0001a01801007387 */ /* 0x000fe20000100a00 */
[----:B------:R0:W-:Y:S03]  /*54080*/  STL.64 [R1+0x1a8], R26 ;  /* 0x0001a81a01007387 */ /* 0x0001e60000100a00 */
[----:B0-----:R-:W5:Y:S01]  /*54090*/  LDL.LU.64 R26, [R1+0x1840] ;  /* 0x00184000011a7983 */ /* 0x001f620000300a00 */
[----:B------:R-:W5:Y:S02]  /*540a0*/  LDL.LU.64 R24, [R1+0x1838] ;  /* 0x0018380001187983 */ /* 0x000f640000300a00 */
[----:B-----5:R-:W-:Y:S01]  /*540b0*/  HMMA.16816.F32.BF16 R16, R16, R6, R24 ;  /* 0x000000061010723c */ /* 0x020fe20000041818 */
[----:B------:R-:W3:Y:S01]  /*540c0*/  LDL.LU.64 R26, [R1+0x1830] ;  /* 0x00183000011a7983 */ /* 0x000ee20000300a00 */
[----:B------:R-:W3:Y:S11]  /*540d0*/  LDL.LU.64 R24, [R1+0x1828] ;  /* 0x0018280001187983 */ /* 0x000ef60000300a00 */
[----:B------:R-:W-:Y:S10]  /*540e0*/  @!UPT UIADD3 URZ, URZ, URZ, URZ ;  /* 0x0000003f3f3ff290 */ /* 0x000ff4000fffe03f */
[----:B------:R-:W-:Y:S01]  /*540f0*/  STL.64 [R1+0x190], R16 ;  /* 0x0001901001007387 */ /* 0x000fe20000100a00 */
[----:B------:R0:W-:Y:S03]  /*54100*/  STL.64 [R1+0x198], R18 ;  /* 0x0001981201007387 */ /* 0x0001e60000100a00 */
[----:B0-----:R-:W2:Y:S01]  /*54110*/  LDL.LU.64 R18, [R1+0x1820] ;  /* 0x0018200001127983 */ /* 0x001ea20000300a00 */
[----:B------:R-:W3:Y:S02]  /*54120*/  LDL.LU.64 R16, [R1+0x1818] ;  /* 0x0018180001107983 */ /* 0x000ee40000300a00 */
[----:B------:R-:W-:Y:S02]  /*54130*/  STL.64 [R1+0x17d8], R6 ;  /* 0x0017d80601007387 */ /* 0x000fe40000100a00 */
[----:B------:R0:W-:Y:S02]  /*54140*/  STL.64 [R1+0x17d0], R4 ;  /* 0x0017d00401007387 */ /* 0x0001e40000100a00 */
[----:B0-----:R-:W5:Y:S01]  /*54150*/  LDL.LU R4, [R1+0x160] ;  /* 0x0001600001047983 */ /* 0x001f620000300800 */
[----:B------:R-:W5:Y:S02]  /*54160*/  LDL.LU R5, [R1+0x164] ;  /* 0x0001640001057983 */ /* 0x000f640000300800 */
[----:B------:R-:W5:Y:S02]  /*54170*/  LDL.LU R6, [R1+0x168] ;  /* 0x0001680001067983 */ /* 0x000f640000300800 */
[----:B------:R-:W5:Y:S01]  /*54180*/  LDL.LU R7, [R1+0x16c] ;  /* 0x00016c0001077983 */ /* 0x000f620000300800 */
[C---:B---3--:R-:W-:Y:S11]  /*54190*/  HMMA.16816.F32.BF16 R24, R12.reuse, R16, R24 ;  /* 0x000000100c18723c */ /* 0x048ff60000041818 */
[----:B------:R-:W-:Y:S11]  /*541a0*/  @!UPT UIADD3 URZ, URZ, URZ, URZ ;  /* 0x0000003f3f3ff290 */ /* 0x000ff6000fffe03f */
[----:B------:R-:W-:Y:S01]  /*541b0*/  @!UPT UIADD3 URZ, URZ, URZ, URZ ;  /* 0x0000003f3f3ff290 */ /* 0x000fe2000fffe03f */
[----:B------:R-:W-:Y:S01]  /*541c0*/  STL.64 [R1+0x960], R24 ;  /* 0x0009601801007387 */ /* 0x000fe20000100a00 */
[----:B------:R0:W-:Y:S03]  /*541d0*/  STL.64 [R1+0x968], R26 ;  /* 0x0009681a01007387 */ /* 0x0001e60000100a00 */
[----:B0-----:R-:W2:Y:S01]  /*541e0*/  LDL.LU.64 R26, [R1+0x1810] ;  /* 0x00181000011a7983 */ /* 0x001ea20000300a00 */
[----:B------:R-:W2:Y:S02]  /*541f0*/  LDL.LU.64 R24, [R1+0x1808] ;  /* 0x0018080001187983 */ /* 0x000ea40000300a00 */
[----:B------:R-:W-:Y:S01]  /*54200*/  IMAD.MOV.U32 R29, RZ, RZ, R15 ;  /* 0x000000ffff1d7224 */ /* 0x000fe200078e000f */
[----:B--2---:R-:W-:Y:S11]  /*54210*/  HMMA.16816.F32.BF16 R24, R12, R18, R24 ;  /* 0x000000120c18723c */ /* 0x004ff60000041818 */
[----:B------:R-:W-:Y:S11]  /*54220*/  @!UPT UIADD3 URZ, URZ, URZ, URZ ;  /* 0x0000003f3f3ff290 */ /* 0x000ff6000fffe03f */
[----:B------:R-:W-:Y:S01]  /*54230*/  @!UPT UIADD3 URZ, URZ, URZ, URZ ;  /* 0x0000003f3f3ff290 */ /* 0x000fe2000fffe03f */
[----:B------:R0:W-:Y:S01]  /*54240*/  STL.64 [R1+0x9a0], R24 ;  /* 0x0009a01801007387 */ /* 0x0001e20000100a00 */
[----:B------:R1:W-:Y:S01]  /*54250*/  STL.64 [R1+0x9a8], R26 ;  /* 0x0009a81a01007387 */ /* 0x0003e20000100a00 */
[----:B0-----:R-:W-:Y:S02]  /*54260*/  MOV R24, R14 ;  /* 0x0000000e00187202 */ /* 0x001fe40000000f00 */
[----:B-1----:R-:W2:Y:S01]  /*54270*/  LDL.LU R27, [R1+0x1800] ;  /* 0x00180000011b7983 */ /* 0x002ea20000300800 */
[----:B------:R-:W-:Y:S01]  /*54280*/  IMAD.MOV.U32 R26, RZ, RZ, R12 ;  /* 0x000000ffff1a7224 */ /* 0x000fe200078e000c */
[----:B------:R-:W-:Y:S01]  /*54290*/  MOV R25, R13 ;  /* 0x0000000d00197202 */ /* 0x000fe20000000f00 */
[----:B------:R-:W4:Y:S01]  /*542a0*/  LDL.LU.64 R14, [R1+0x17f8] ;  /* 0x0017f800010e7983 */ /* 0x000f220000300a00 */
[----:B------:R-:W5:Y:S01]  /*542b0*/  LDL.LU.64 R12, [R1+0x17f0] ;  /* 0x0017f000010c7983 */ /* 0x000f620000300a00 */
[----:B------:R-:W-:Y:S02]  /*542c0*/  STL.64 [R1+0x17a8], R18 ;  /* 0x0017a81201007387 */ /* 0x000fe40000100a00 */
[----:B------:R0:W-:Y:S02]  /*542d0*/  STL.64 [R1+0x17a0], R16 ;  /* 0x0017a01001007387 */ /* 0x0001e40000100a00 */
[----:B0-----:R-:W-:-:S02]  /*542e0*/  MOV R16, R26 ;  /* 0x0000001a00107202 */ /* 0x001fc40000000f00 */
[----:B------:R-:W-:Y:S01]  /*542f0*/  MOV R17, R25 ;  /* 0x0000001900117202 */ /* 0x000fe20000000f00 */
[----:B------:R-:W2:Y:S01]  /*54300*/  LDL.LU R26, [R1+0x17ec] ;  /* 0x0017ec00011a7983 */ /* 0x000ea20000300800 */
[----:B------:R-:W2:Y:S02]  /*54310*/  LDL.LU R25, [R1+0x17e8] ;  /* 0x0017e80001197983 */ /* 0x000ea40000300800 */
[----:B------:R-:W-:Y:S02]  /*54320*/  IMAD.MOV.U32 R18, RZ, RZ, R24 ;  /* 0x000000ffff127224 */ /* 0x000fe400078e0018 */
[----:B------:R-:W2:Y:S01]  /*54330*/  LDL.LU R24, [R1+0x17e4] ;  /* 0x0017e40001187983 */ /* 0x000ea20000300800 */
[----:B------:R-:W-:Y:S02]  /*54340*/  MOV R19, R29 ;  /* 0x0000001d00137202 */ /* 0x000fe40000000f00 */
[----:B------:R-:W3:Y:S05]  /*54350*/  LDL.LU R29, [R1+0x17e0] ;  /* 0x0017e000011d7983 */ /* 0x000eea0000300800 */
[C---:B-----5:R-:W-:Y:S11]  /*54360*/  HMMA.16816.F32.BF16 R4, R16.reuse, R12, R4 ;  /* 0x0000000c1004723c */ /* 0x060ff60000041804 */
[----:B------:R-:W-:Y:S11]  /*54370*/  @!UPT UIADD3 URZ, URZ, URZ, URZ ;  /* 0x0000003f3f3ff290 */ /* 0x000ff6000fffe03f */
[----:B------:R-:W-:Y:S01]  /*54380*/  @!UPT UIADD3 URZ, URZ, URZ, URZ ;  /* 0x0000003f3f3ff290 */ /* 0x000fe2000fffe03f */
[----:B------:R-:W-:Y:S01]  /*54390*/  STL.64 [R1+0x990], R4 ;  /* 0x0009900401007387 */ /* 0x000fe20000100a00 */
[----:B------:R4:W-:Y:S02]  /*543a0*/  STL.64 [R1+0x998], R6 ;  /* 0x0009980601007387 */ /* 0x0009e40000100a00 */
[C---:B----4-:R-:W-:Y:S01]  /*543b0*/  HMMA.16816.F32.BF16 R4, R16.reuse, R14, R20 ;  /* 0x0000000e1004723c */ /* 0x050fe20000041814 */
[----:B------:R-:W-:Y:S01]  /*543c0*/  STL.64 [R1+0x1788], R14 ;  /* 0x0017880e01007387 */ /* 0x000fe20000100a00 */
[----:B------:R-:W-:Y:S11]  /*543d0*/  STL.64 [R1+0x1780], R12 ;  /* 0x0017800c01007387 */ /* 0x000ff60000100a00 */
[----:B------:R-:W-:Y:S10]  /*543e0*/  @!UPT UIADD3 URZ, URZ, URZ, URZ ;  /* 0x0000003f3f3ff290 */ /* 0x000ff4000fffe03f */
[----:B------:R-:W-:Y:S01]  /*543f0*/  STL.64 [R1+0x980], R4 ;  /* 0x0009800401007387 */ /* 0x000fe20000100a00 */
[----:B------:R2:W-:Y:S02]  /*54400*/  STL.64 [R1+0x988], R6 ;  /* 0x0009880601007387 */ /* 0x0005e40000100a00 */
[----:B--2---:R-:W-:Y:S01]  /*54410*/  HMMA.16816.F32.BF16 R4, R16, R8, R24 ;  /* 0x000000081004723c */ /* 0x004fe20000041818 */
[----:B------:R-:W0:Y:S04]  /*54420*/  LDSM.16.M88.4 R24, [R0+0x44c00] ;  /* 0x044c00000018783b */ /* 0x000e280000000200 */
[----:B0-----:R-:W-:Y:S11]  /*54430*/  STL.64 [R1+0x16b8], R26 ;  /* 0x0016b81a01007387 */ /* 0x001ff60000100a00 */
[----:B------:R-:W-:Y:S07]  /*54440*/  @!UPT UIADD3 URZ, URZ, URZ, URZ ;  /* 0x0000003f3f3ff290 */ /* 0x000fee000fffe03f */
[----:B------:R-:W-:Y:S02]  /*54450*/  STL.64 [R1+0x970], R4 ;  /* 0x0009700401007387 */ /* 0x000fe40000100a00 */
[----:B------:R-:W-:Y:S02]  /*54460*/  STL.64 [R1+0x978], R6 ;  /* 0x0009780601007387 */ /* 0x000fe40000100a00 */
[----:B------:R0:W-:Y:S02]  /*54470*/  STL.64 [R1+0x16b0], R24 ;  /* 0x0016b01801007387 */ /* 0x0001e40000100a00 */
[----:B0-----:R-:W2:Y:S01]  /*54480*/  LDL.LU R24, [R1+0x3b0] ;  /* 0x0003b00001187983 */ /* 0x001ea20000300800 */
[----:B------:R-:W2:Y:S02]  /*54490*/  LDL.LU R25, [R1+0x3b4] ;  /* 0x0003b40001197983 */ /* 0x000ea40000300800 */
[----:B------:R-:W4:Y:S02]  /*544a0*/  LDL.LU R26, [R1+0x3b8] ;  /* 0x0003b800011a7983 */ /* 0x000f240000300800 */
[----:B------:R-:W4:Y:S01]  /*544b0*/  LDL.LU R27, [R1+0x3bc] ;  /* 0x0003bc00011b7983 */ /* 0x000f220000300800 */
[----:B------:R-:W-:-:S02]  /*544c0*/  MOV R22, R3 ;  /* 0x0000000300167202 */ /* 0x000fc40000000f00 */
[----:B------:R-:W-:Y:S02]  /*544d0*/  MOV R23, R2 ;  /* 0x0000000200177202 */ /* 0x000fe40000000f00 */
[----:B---3--:R-:W-:Y:S01]  /*544e0*/  MOV R20, R29 ;  /* 0x0000001d00147202 */ /* 0x008fe20000000f00 */
[----:B------:R-:W-:Y:S02]  /*544f0*/  IMAD.MOV.U32 R21, RZ, RZ, R28 ;  /* 0x000000ffff157224 */ /* 0x000fe400078e001c */
[----:B------:R-:W-:Y:S03]  /*54500*/  STL.64 [R1+0x17b8], R22 ;  /* 0x0017b81601007387 */ /* 0x000fe60000100a00 */
[----:B------:R-:W-:Y:S01]  /*54510*/  STL.64 [R1+0x17b0], R20 ;  /* 0x0017b01401007387 */ /* 0x000fe20000100a00 */
[----:B----4-:R-:W-:Y:S01]  /*54520*/  STL.64 [R1+0x16c8], R26 ;  /* 0x0016c81a01007387 */ /* 0x010fe20000100a00 */
        /* <DEDUP_REMOVED lines=35> */
[----:B------:R-:W4:Y:S01]  /*54760*/  LDL.LU R12, [R1+0x280] ;  /* 0x00028000010c7983 */ /* 0x000f220000300800 */
        /* <DEDUP_REMOVED lines=10> */
[----:B----4-:R0:W-:Y:S02]  /*54810*/  STL.64 [R1+0x17c0], R12 ;  /* 0x0017c00c01007387 */ /* 0x0101e40000100a00 */
[----:B------:R-:W4:Y:S02]  /*54820*/  LDL.LU R20, [R1+0x2a0] ;  /* 0x0002a00001147983 */ /* 0x000f240000300800 */
[----:B------:R-:W4:Y:S01]  /*54830*/  LDL.LU R21, [R1+0x2a4] ;  /* 0x0002a40001157983 */ /* 0x000f220000300800 */
[----:B------:R-:W4:Y:S01]  /*54840*/  LDL.LU R22, [R1+0x2a8] ;  /* 0x0002a80001167983 */ /* 0x000f220000300800 */
[----:B------:R-:W4:Y:S03]  /*54850*/  LDL.LU R23, [R1+0x2ac] ;  /* 0x0002ac0001177983 */ /* 0x000f260000300800 */
[----:B0-----:R-:W5:Y:S01]  /*54860*/  LDL.LU R12, [R1+0x2b0] ;  /* 0x0002b000010c7983 */ /* 0x001f620000300800 */
[----:B------:R-:W5:Y:S02]  /*54870*/  LDL.LU R13, [R1+0x2b4] ;  /* 0x0002b400010d7983 */ /* 0x000f640000300800 */
[----:B------:R-:W5:Y:S02]  /*54880*/  LDL.LU R14, [R1+0x2b8] ;  /* 0x0002b800010e7983 */ /* 0x000f640000300800 */
[----:B------:R-:W5:Y:S01]  /*54890*/  LDL.LU R15, [R1+0x2bc] ;  /* 0x0002bc00010f7983 */ /* 0x000f620000300800 */
[----:B------:R-:W4:Y:S01]  /*548a0*/  LDL.LU R4, [R1+0x1c0] ;  /* 0x0001c00001047983 */ /* 0x000f220000300800 */
[----:B------:R-:W4:Y:S02]  /*548b0*/  LDL.LU R5, [R1+0x1c4] ;  /* 0x0001c40001057983 */ /* 0x000f240000300800 */
[----:B------:R-:W4:Y:S02]  /*548c0*/  LDL.LU R6, [R1+0x1c8] ;  /* 0x0001c80001067983 */ /* 0x000f240000300800 */
[----:B------:R-:W4:Y:S01]  /*548d0*/  LDL.LU R7, [R1+0x1cc] ;  /* 0x0001cc0001077983 */ /* 0x000f220000300800 */
        /* <DEDUP_REMOVED lines=18> */
[C---:B----4-:R-:W-:Y:S01]  /*54a00*/  HMMA.16816.F32.BF16 R4, R16.reuse, R10, R4 ;  /* 0x0000000a1004723c */ /* 0x050fe20000041804 */
        /* <DEDUP_REMOVED lines=11> */
[----:B------:R-:W2:Y:S02]  /*54ac0*/  LDL.LU R27, [R1+0x27c] ;  /* 0x00027c00011b7983 */ /* 0x000ea40000300800 */
[----:B------:R-:W-:Y:S01]  /*54ad0*/  STL.64 [R1+0x1c0], R4 ;  /* 0x0001c00401007387 */ /* 0x000fe20000100a00 */
[----:B------:R-:W-:Y:S02]  /*54ae0*/  STL.64 [R1+0x1c8], R6 ;  /* 0x0001c80601007387 */ /* 0x000fe40000100a00 */
[----:B------:R-:W0:Y:S02]  /*54af0*/  LDSM.16.M88.4 R4, [R0+0x44e00] ;  /* 0x044e00000004783b */ /* 0x000e240000000200 */
[----:B0-----:R-:W-:Y:S02]  /*54b00*/  STL.64 [R1+0x10], R4 ;  /* 0x0000100401007387 */ /* 0x001fe40000100a00 */
[----:B------:R0:W-:Y:S02]  /*54b10*/  STL.64 [R1+0x18], R6 ;  /* 0x0000180601007387 */ /* 0x0001e40000100a00 */
[----:B0-----:R-:W3:Y:S01]  /*54b20*/  LDL.LU.64 R6, [R1+0x17d8] ;  /* 0x0017d80001067983 */ /* 0x001ee20000300a00 */
[----:B------:R-:W5:Y:S02]  /*54b30*/  LDL.LU.64 R4, [R1+0x17d0] ;  /* 0x0017d00001047983 */ /* 0x000f640000300a00 */
[C---:B-----5:R-:W-:Y:S08]  /*54b40*/  HMMA.16816.F32.BF16 R12, R16.reuse, R4, R12 ;  /* 0x00000004100c723c */ /* 0x060ff0000004180c */
[----:B---3--:R-:W-:Y:S11]  /*54b50*/  HMMA.16816.F32.BF16 R16, R16, R6, R20 ;  /* 0x000000061010723c */ /* 0x008ff60000041814 */
[----:B------:R-:W-:Y:S04]  /*54b60*/  @!UPT UIADD3 URZ, URZ, URZ, URZ ;  /* 0x0000003f3f3ff290 */ /* 0x000fe8000fffe03f */
[----:B------:R-:W-:Y:S01]  /*54b70*/  STL.64 [R1+0x2b0], R12 ;  /* 0x0002b00c01007387 */ /* 0x000fe20000100a00 */
[----:B------:R0:W-:Y:S03]  /*54b80*/  STL.64 [R1+0x2b8], R14 ;  /* 0x0002b80e01007387 */ /* 0x0001e60000100a00 */
[----:B0-----:R-:W3:Y:S01]  /*54b90*/  LDL.LU.64 R14, [R1+0x17c8] ;  /* 0x0017c800010e7983 */ /* 0x001ee20000300a00 */
[----:B------:R-:W3:Y:S02]  /*54ba0*/  LDL.LU.64 R12, [R1+0x17c0] ;  /* 0x0017c000010c7983 */ /* 0x000ee40000300a00 */
[----:B------:R-:W3:Y:S02]  /*54bb0*/  LDL.LU.64 R22, [R1+0x17b8] ;  /* 0x0017b80001167983 */ /* 0x000ee40000300a00 */
[----:B------:R-:W3:Y:S01]  /*54bc0*/  LDL.LU.64 R20, [R1+0x17b0] ;  /* 0x0017b00001147983 */ /* 0x000ee20000300a00 */
[----:B------:R-:W-:Y:S01]  /*54bd0*/  STL.64 [R1+0x2a0], R16 ;  /* 0x0002a01001007387 */ /* 0x000fe20000100a00 */
[----:B------:R0:W-:Y:S03]  /*54be0*/  STL.64 [R1+0x2a8], R18 ;  /* 0x0002a81201007387 */ /* 0x0001e60000100a00 */
[----:B0-----:R-:W4:Y:S01]  /*54bf0*/  LDL.LU.64 R18, [R1+0x17a8] ;  /* 0x0017a80001127983 */ /* 0x001f220000300a00 */
[----:B------:R-:W3:Y:S02]  /*54c00*/  LDL.LU.64 R16, [R1+0x17a0] ;  /* 0x0017a00001107983 */ /* 0x000ee40000300a00 */
[C---:B---3--:R-:W-:Y:S11]  /*54c10*/  HMMA.16816.F32.BF16 R12, R20.reuse, R16, R12 ;  /* 0x00000010140c723c */ /* 0x048ff6000004180c */
[----:B------:R-:W-:Y:S11]  /*54c20*/  @!UPT UIADD3 URZ, URZ, URZ, URZ ;  /* 0x0000003f3f3ff290 */ /* 0x000ff6000fffe03f */
[----:B------:R-:W-:Y:S01]  /*54c30*/  @!UPT UIADD3 URZ, URZ, URZ, URZ ;  /* 0x0000003f3f3ff290 */ /* 0x000fe2000fffe03f */
[----:B------:R-:W-:Y:S01]  /*54c40*/  STL.64 [R1+0x290], R12 ;  /* 0x0002900c01007387 */ /* 0x000fe20000100a00 */
[----:B------:R0:W-:Y:S03]  /*54c50*/  STL.64 [R1+0x298], R14 ;  /* 0x0002980e01007387 */ /* 0x0001e60000100a00 */
[----:B0-----:R-:W4:Y:S01]  /*54c60*/  LDL.LU.64 R14, [R1+0x1798] ;  /* 0x00179800010e7983 */ /* 0x001f220000300a00 */
[----:B------:R-:W4:Y:S02]  /*54c70*/  LDL.LU.64 R12, [R1+0x1790] ;  /* 0x00179000010c7983 */ /* 0x000f240000300a00 */
[C---:B----4-:R-:W-:Y:S11]  /*54c80*/  HMMA.16816.F32.BF16 R12, R20.reuse, R18, R12 ;  /* 0x00000012140c723c */ /* 0x050ff6000004180c */
[----:B------:R-:W-:Y:S11]  /*54c90*/  @!UPT UIADD3 URZ, URZ, URZ, URZ ;  /* 0x0000003f3f3ff290 */ /* 0x000ff6000fffe03f */
[----:B------:R-:W-:Y:S01]  /*54ca0*/  @!UPT UIADD3 URZ, URZ, URZ, URZ ;  /* 0x0000003f3f3ff290 */ /* 0x000fe2000fffe03f */
[----:B------:R-:W-:Y:S01]  /*54cb0*/  STL.64 [R1+0x280], R12 ;  /* 0x0002800c01007387 */ /* 0x000fe20000100a00 */
[----:B------:R0:W-:Y:S03]  /*54cc0*/  STL.64 [R1+0x288], R14 ;  /* 0x0002880e01007387 */ /* 0x0001e60000100a00 */
[----:B0-----:R-:W3:Y:S01]  /*54cd0*/  LDL.LU.64 R14, [R1+0x1788] ;  /* 0x00178800010e7983 */ /* 0x001ee20000300a00 */
[----:B------:R-:W2:Y:S02]  /*54ce0*/  LDL.LU.64 R12, [R1+0x1780] ;  /* 0x00178000010c7983 */ /* 0x000ea40000300a00 */
[C---:B--2---:R-:W-:Y:S11]  /*54cf0*/  HMMA.16816.F32.BF16 R24, R20.reuse, R12, R24 ;  /* 0x0000000c1418723c */ /* 0x044ff60000041818 */
        /* <DEDUP_REMOVED lines=11> */
[----:B0-----:R-:W2:Y:S01]  /*54db0*/  LDL.LU.64 R26, [R1+0x1768] ;  /* 0x00176800011a7983 */ /* 0x001ea20000300a00 */
[----:B------:R-:W2:Y:S02]  /*54dc0*/  LDL.LU.64 R24, [R1+0x1760] ;  /* 0x0017600001187983 */ /* 0x000ea40000300a00 */
[C---:B--2---:R-:W-:Y:S11]  /*54dd0*/  HMMA.16816.F32.BF16 R24, R20.reuse, R8, R24 ;  /* 0x000000081418723c */ /* 0x044ff60000041818 */
        /* <DEDUP_REMOVED lines=20> */
[----:B--2---:R-:W-:Y:S01]  /*54f20*/  HMMA.16816.F32.BF16 R20, R20, R6, R24 ;  /* 0x000000061414723c */ /* 0x004fe20000041818 */
[----:B------:R-:W2:Y:S01]  /*54f30*/  LDL.LU.64 R26, [R1+0x1728] ;  /* 0x00172800011a7983 */ /* 0x000ea20000300a00 */
[----:B------:R-:W2:Y:S11]  /*54f40*/  LDL.LU.64 R24, [R1+0x1720] ;  /* 0x0017200001187983 */ /* 0x000eb60000300a00 */
[----:B------:R-:W-:Y:S10]  /*54f50*/  @!UPT UIADD3 URZ, URZ, URZ, URZ ;  /* 0x0000003f3f3ff290 */ /* 0x000ff4000fffe03f */
        /* <DEDUP_REMOVED lines=32> */
[----:B------:R-:W-:Y:S02]  /*55160*/  STL.64 [R1+0x1698], R14 ;  /* 0x0016980e01007387 */ /* 0x000fe40000100a00 */
[----:B------:R0:W-:Y:S02]  /*55170*/  STL.64 [R1+0x1690], R12 ;  /* 0x0016900c01007387 */ /* 0x0001e40000100a00 */
[----:B0-----:R-:W3:Y:S01]  /*55180*/  LDL.LU R12, [R1+0x390] ;  /* 0x00039000010c7983 */ /* 0x001ee20000300800 */
[----:B------:R-:W3:Y:S02]  /*55190*/  LDL.LU R13, [R1+0x394] ;  /* 0x00039400010d7983 */ /* 0x000ee40000300800 */
[----:B------:R-:W3:Y:S02]  /*551a0*/  LDL.LU R14, [R1+0x398] ;  /* 0x00039800010e7983 */ /* 0x000ee40000300800 */
[----:B------:R-:W3:Y:S01]  /*551b0*/  LDL.LU R15, [R1+0x39c] ;  /* 0x00039c00010f7983 */ /* 0x000ee20000300800 */
[C---:B--2---:R-:W-:Y:S11]  /*551c0*/  HMMA.16816.F32.BF16 R24, R20.reuse, R8, R24 ;  /* 0x000000081418723c */ /* 0x044ff60000041818 */
[----:B------:R-:W-:Y:S11]  /*551d0*/  @!UPT UIADD3 URZ, URZ, URZ, URZ ;  /* 0x0000003f3f3ff290 */ /* 0x000ff6000fffe03f */
[----:B------:R-:W-:Y:S01]  /*551e0*/  @!UPT UIADD3 URZ, URZ, URZ, URZ ;  /* 0x0000003f3f3ff290 */ /* 0x000fe2000fffe03f */
[----:B------:R-:W-:Y:S01]  /*551f0*/  STL.64 [R1+0x1d0], R24 ;  /* 0x0001d01801007387 */ /* 0x000fe20000100a00 */
[----:B------:R-:W-:Y:S02]  /*55200*/  STL.64 [R1+0x1d8], R26 ;  /* 0x0001d81a01007387 */ /* 0x000fe40000100a00 */
[----:B------:R-:W0:Y:S02]  /*55210*/  LDSM.16.M88.4 R24, [R0+0x45000] ;  /* 0x045000000018783b */ /* 0x000e240000000200 */
[----:B0-----:R-:W-:Y:S02]  /*55220*/  MOV R3, R26 ;  /* 0x0000001a00037202 */ /* 0x001fe40000000f00 */
[----:B------:R-:W-:Y:S02]  /*55230*/  IMAD.MOV.U32 R2, RZ, RZ, R27 ;  /* 0x000000ffff027224 */ /* 0x000fe400078e001b */
[----:B------:R-:W-:Y:S01]  /*55240*/  IMAD.MOV.U32 R29, RZ, RZ, R24 ;  /* 0x000000ffff1d7224 */ /* 0x000fe200078e0018 */
[----:B------:R-:W-:Y:S01]  /*55250*/  MOV R28, R25 ;  /* 0x00000019001c7202 */ /* 0x000fe20000000f00 */
[----:B------:R-:W2:Y:S01]  /*55260*/  LDL.LU.64 R26, [R1+0x16c8] ;  /* 0x0016c800011a7983 */ /* 0x000ea20000300a00 */
        /* <DEDUP_REMOVED lines=10> */
[----:B0-----:R-:W4:Y:S01]  /*55310*/  LDL.LU R8, [R1+0x3a0] ;  /* 0x0003a00001087983 */ /* 0x001f220000300800 */
[----:B------:R-:W4:Y:S02]  /*55320*/  LDL.LU R9, [R1+0x3a4] ;  /* 0x0003a40001097983 */ /* 0x000f240000300800 */
[----:B------:R-:W4:Y:S02]  /*55330*/  LDL.LU R10, [R1+0x3a8] ;  /* 0x0003a800010a7983 */ /* 0x000f240000300800 */
[----:B------:R-:W4:Y:S01]  /*55340*/  LDL.LU R11, [R1+0x3ac] ;  /* 0x0003ac00010b7983 */ /* 0x000f220000300800 */
[C---:B---3--:R-:W-:Y:S08]  /*55350*/  HMMA.16816.F32.BF16 R12, R20.reuse, R6, R12 ;  /* 0x00000006140c723c */ /* 0x048ff0000004180c */
[----:B----4-:R-:W-:Y:S11]  /*55360*/  HMMA.16816.F32.BF16 R8, R20, R4, R8 ;  /* 0x000000041408723c */ /* 0x010ff60000041808 */
[----:B------:R-:W-:Y:S11]  /*55370*/  @!UPT UIADD3 URZ, URZ, URZ, URZ ;  /* 0x0000003f3f3ff290 */ /* 0x000ff6000fffe03f */
[----:B------:R-:W-:Y:S01]  /*55380*/  @!UPT UIADD3 URZ, URZ, URZ, URZ ;  /* 0x0000003f3f3ff290 */ /* 0x000fe2000fffe03f */
[----:B------:R0:W-:Y:S01]  /*55390*/  STL.64 [R1+0x3a0], R8 ;  /* 0x0003a00801007387 */ /* 0x0001e20000100a00 */
[----:B------:R1:W-:Y:S03]  /*553a0*/  STL.64 [R1+0x3a8], R10 ;  /* 0x0003a80a01007387 */ /* 0x0003e60000100a00 */
[----:B0-----:R-:W3:Y:S01]  /*553b0*/  LDL.LU R8, [R1+0x340] ;  /* 0x0003400001087983 */ /* 0x001ee20000300800 */
[----:B------:R-:W-:Y:S02]  /*553c0*/  STL.64 [R1+0x390], R12 ;  /* 0x0003900c01007387 */ /* 0x000fe40000100a00 */
[----:B------:R-:W-:Y:S02]  /*553d0*/  STL.64 [R1+0x398], R14 ;  /* 0x0003980e01007387 */ /* 0x000fe40000100a00 */
[----:B------:R-:W3:Y:S01]  /*553e0*/  LDL.LU R9, [R1+0x344] ;  /* 0x0003440001097983 */ /* 0x000ee20000300800 */
[----:B-1----:R-:W4:Y:S01]  /*553f0*/  LDL.LU R10, [R1+0x348] ;  /* 0x00034800010a7983 */ /* 0x002f220000300800 */
[----:B------:R-:W4:Y:S03]  /*55400*/  LDL.LU R11, [R1+0x34c] ;  /* 0x00034c00010b7983 */ /* 0x000f260000300800 */
[----:B----4-:R-:W-:Y:S01]  /*55410*/  STL.64 [R1+0x1688], R10 ;  /* 0x0016880a01007387 */ /* 0x010fe20000100a00 */
[----:B---3--:R0:W-:Y:S03]  /*55420*/  STL.64 [R1+0x1680], R8 ;  /* 0x0016800801007387 */ /* 0x0081e60000100a00 */
[----:B0-----:R-:W3:Y:S01]  /*55430*/  LDL.LU R8, [R1+0x350] ;  /* 0x0003500001087983 */ /* 0x001ee20000300800 */
[----:B------:R-:W3:Y:S02]  /*55440*/  LDL.LU R9, [R1+0x354] ;  /* 0x0003540001097983 */ /* 0x000ee40000300800 */
[----:B------:R-:W4:Y:S02]  /*55450*/  LDL.LU R10, [R1+0x358] ;  /* 0x00035800010a7983 */ /* 0x000f240000300800 */
[----:B------:R-:W4:Y:S02]  /*55460*/  LDL.LU R11, [R1+0x35c] ;  /* 0x00035c00010b7983 */ /* 0x000f240000300800 */
[----:B----4-:R-:W-:Y:S01]  /*55470*/  STL.64 [R1+0x16a8], R10 ;  /* 0x0016a80a01007387 */ /* 0x010fe20000100a00 */
[----:B---3--:R0:W-:Y:S02]  /*55480*/  STL.64 [R1+0x16a0], R8 ;  /* 0x0016a00801007387 */ /* 0x0081e40000100a00 */
[----:B------:R-:W3:Y:S02]  /*55490*/  LDL.LU R12, [R1+0x360] ;  /* 0x00036000010c7983 */ /* 0x000ee40000300800 */
[----:B------:R-:W3:Y:S01]  /*554a0*/  LDL.LU R13, [R1+0x364] ;  /* 0x00036400010d7983 */ /* 0x000ee20000300800 */
[----:B------:R-:W3:Y:S01]  /*554b0*/  LDL.LU R14, [R1+0x368] ;  /* 0x00036800010e7983 */ /* 0x000ee20000300800 */
[----:B------:R-:W3:Y:S03]  /*554c0*/  LDL.LU R15, [R1+0x36c] ;  /* 0x00036c00010f7983 */ /* 0x000ee60000300800 */
[----:B0-----:R-:W2:Y:S01]  /*554d0*/  LDL.LU R8, [R1+0x380] ;  /* 0x0003800001087983 */ /* 0x001ea20000300800 */
[----:B------:R-:W2:Y:S02]  /*554e0*/  LDL.LU R9, [R1+0x384] ;  /* 0x0003840001097983 */ /* 0x000ea40000300800 */
[----:B------:R-:W2:Y:S02]  /*554f0*/  LDL.LU R10, [R1+0x388] ;  /* 0x00038800010a7983 */ /* 0x000ea40000300800 */
[----:B------:R-:W2:Y:S01]  /*55500*/  LDL.LU R11, [R1+0x38c] ;  /* 0x00038c00010b7983 */ /* 0x000ea20000300800 */
        /* <DEDUP_REMOVED lines=12> */
[----:B------:R-:W5:Y:S01]  /*555d0*/  LDL.LU R20, [R1+0x2c0] ;  /* 0x0002c00001147983 */ /* 0x000f620000300800 */
[----:B------:R-:W5:Y:S02]  /*555e0*/  LDL.LU R21, [R1+0x2c4] ;  /* 0x0002c40001157983 */ /* 0x000f640000300800 */
[----:B------:R-:W2:Y:S02]  /*555f0*/  LDL.LU R22, [R1+0x2c8] ;  /* 0x0002c80001167983 */ /* 0x000ea40000300800 */
[----:B------:R-:W2:Y:S02]  /*55600*/  LDL.LU R23, [R1+0x2cc] ;  /* 0x0002cc0001177983 */ /* 0x000ea40000300800 */
[----:B--2---:R-:W-:Y:S01]  /*55610*/  STL.64 [R1+0x1618], R22 ;  /* 0x0016181601007387 */ /* 0x004fe20000100a00 */
[----:B-----5:R0:W-:Y:S03]  /*55620*/  STL.64 [R1+0x1610], R20 ;  /* 0x0016101401007387 */ /* 0x0201e60000100a00 */
[----:B0-----:R-:W2:Y:S01]  /*55630*/  LDL.LU.64 R20, [R1+0x10] ;  /* 0x0000100001147983 */ /* 0x001ea20000300a00 */
[----:B------:R-:W5:Y:S01]  /*55640*/  LDL.LU.64 R22, [R1+0x18] ;  /* 0x0000180001167983 */ /* 0x000f620000300a00 */
[C---:B------:R-:W-:Y:S08]  /*55650*/  HMMA.16816.F32.BF16 R8, R24.reuse, R16, R8 ;  /* 0x000000101808723c */ /* 0x040ff00000041808 */
[C---:B---3--:R-:W-:Y:S01]  /*55660*/  HMMA.16816.F32.BF16 R12, R24.reuse, R18, R12 ;  /* 0x00000012180c723c */ /* 0x048fe2000004180c */
[----:B-----5:R-:W-:Y:S01]  /*55670*/  STL.64 [R1+0x1638], R22 ;  /* 0x0016381601007387 */ /* 0x020fe20000100a00 */
        /* <DEDUP_REMOVED lines=15> */
[----:B------:R-:W-:Y:S02]  /*55770*/  STL.64 [R1+0x360], R12 ;  /* 0x0003600c01007387 */ /* 0x000fe40000100a00 */
[----:B------:R0:W-:Y:S02]  /*55780*/  STL.64 [R1+0x368], R14 ;  /* 0x0003680e01007387 */ /* 0x0001e40000100a00 */
[----:B0-----:R-:W5:Y:S01]  /*55790*/  LDL.LU.64 R14, [R1+0x1698] ;  /* 0x00169800010e7983 */ /* 0x001f620000300a00 */
[----:B------:R-:W3:Y:S02]  /*557a0*/  LDL.LU.64 R12, [R1+0x1690] ;  /* 0x00169000010c7983 */ /* 0x000ee40000300a00 */
[C---:B---3--:R-:W-:Y:S11]  /*557b0*/  HMMA.16816.F32.BF16 R8, R24.reuse, R12, R8 ;  /* 0x0000000c1808723c */ /* 0x048ff60000041808 */
[----:B------:R-:W-:Y:S11]  /*557c0*/  @!UPT UIADD3 URZ, URZ, URZ, URZ ;  /* 0x0000003f3f3ff290 */ /* 0x000ff6000fffe03f */
[----:B------:R-:W-:Y:S01]  /*557d0*/  @!UPT UIADD3 URZ, URZ, URZ, URZ ;  /* 0x0000003f3f3ff290 */ /* 0x000fe2000fffe03f */
[----:B------:R-:W-:Y:S01]  /*557e0*/  STL.64 [R1+0x350], R8 ;  /* 0x0003500801007387 */ /* 0x000fe20000100a00 */
[----:B------:R0:W-:Y:S03]  /*557f0*/  STL.64 [R1+0x358], R10 ;  /* 0x0003580a01007387 */ /* 0x0001e60000100a00 */
[----:B0-----:R-:W5:Y:S01]  /*55800*/  LDL.LU.64 R10, [R1+0x1688] ;  /* 0x00168800010a7983 */ /* 0x001f620000300a00 */
[----:B------:R-:W5:Y:S02]  /*55810*/  LDL.LU.64 R8, [R1+0x1680] ;  /* 0x0016800001087983 */ /* 0x000f640000300a00 */
[C---:B-----5:R-:W-:Y:S11]  /*55820*/  HMMA.16816.F32.BF16 R8, R24.reuse, R14, R8 ;  /* 0x0000000e1808723c */ /* 0x060ff60000041808 */
[----:B------:R-:W-:Y:S11]  /*55830*/  @!UPT UIADD3 URZ, URZ, URZ, URZ ;  /* 0x0000003f3f3ff290 */ /* 0x000ff6000fffe03f */
[----:B------:R-:W-:Y:S01]  /*55840*/  @!UPT UIADD3 URZ, URZ, URZ, URZ ;  /* 0x0000003f3f3ff290 */ /* 0x000fe2000fffe03f */
[----:B------:R-:W-:Y:S01]  /*55850*/  STL.64 [R1+0x340], R8 ;  /* 0x0003400801007387 */ /* 0x000fe20000100a00 */
[----:B------:R0:W-:Y:S03]  /*55860*/  STL.64 [R1+0x348], R10 ;  /* 0x0003480a01007387 */ /* 0x0001e60000100a00 */
[----:B0-----:R-:W3:Y:S01]  /*55870*/  LDL.LU.64 R10, [R1+0x1678] ;  /* 0x00167800010a7983 */ /* 0x001ee20000300a00 */
[----:B------:R-:W4:Y:S02]  /*55880*/  LDL.LU.64 R8, [R1+0x1670] ;  /* 0x0016700001087983 */ /* 0x000f240000300a00 */
[----:B------:R-:W-:Y:S02]  /*55890*/  STL.64 [R1+0x1628], R14 ;  /* 0x0016280e01007387 */ /* 0x000fe40000100a00 */
[----:B------:R0:W-:Y:S02]  /*558a0*/  STL.64 [R1+0x1620], R12 ;  /* 0x0016200c01007387 */ /* 0x0001e40000100a00 */
[----:B0-----:R-:W5:Y:S01]  /*558b0*/  LDL.LU R12, [R1+0x2f0] ;  /* 0x0002f000010c7983 */ /* 0x001f620000300800 */
[----:B------:R-:W5:Y:S02]  /*558c0*/  LDL.LU R13, [R1+0x2f4] ;  /* 0x0002f400010d7983 */ /* 0x000f640000300800 */
[----:B------:R-:W5:Y:S02]  /*558d0*/  LDL.LU R14, [R1+0x2f8] ;  /* 0x0002f800010e7983 */ /* 0x000f640000300800 */
        /* <DEDUP_REMOVED lines=31> */
[----:B------:R-:W2:Y:S01]  /*55ad0*/  LDL.LU R27, [R1+0x2dc] ;  /* 0x0002dc00011b7983 */ /* 0x000ea20000300800 */
[----:B------:R-:W-:Y:S01]  /*55ae0*/  STL.64 [R1+0x15f8], R6 ;  /* 0x0015f80601007387 */ /* 0x000fe20000100a00 */
[----:B------:R0:W-:Y:S03]  /*55af0*/  STL.64 [R1+0x15f0], R4 ;  /* 0x0015f00401007387 */ /* 0x0001e60000100a00 */
[----:B0-----:R-:W3:Y:S01]  /*55b00*/  LDL.LU R4, [R1+0x2e0] ;  /* 0x0002e00001047983 */ /* 0x001ee20000300800 */
[----:B------:R-:W3:Y:S02]  /*55b10*/  LDL.LU R5, [R1+0x2e4] ;  /* 0x0002e40001057983 */ /* 0x000ee40000300800 */
[----:B------:R-:W3:Y:S02]  /*55b20*/  LDL.LU R6, [R1+0x2e8] ;  /* 0x0002e80001067983 */ /* 0x000ee40000300800 */
[----:B------:R-:W3:Y:S01]  /*55b30*/  LDL.LU R7, [R1+0x2ec] ;  /* 0x0002ec0001077983 */ /* 0x000ee20000300800 */
[C---:B-----5:R-:W-:Y:S11]  /*55b40*/  HMMA.16816.F32.BF16 R12, R20.reuse, R16, R12 ;  /* 0x00000010140c723c */ /* 0x060ff6000004180c */
[----:B------:R-:W-:Y:S11]  /*55b50*/  @!UPT UIADD3 URZ, URZ, URZ, URZ ;  /* 0x0000003f3f3ff290 */ /* 0x000ff6000fffe03f */
[----:B------:R-:W-:Y:S01]  /*55b60*/  @!UPT UIADD3 URZ, URZ, URZ, URZ ;  /* 0x0000003f3f3ff290 */ /* 0x000fe2000fffe03f */
[----:B------:R-:W-:Y:S01]  /*55b70*/  STL.64 [R1+0x2f0], R12 ;  /* 0x0002f00c01007387 */ /* 0x000fe20000100a00 */
[----:B------:R0:W-:Y:S03]  /*55b80*/  STL.64 [R1+0x2f8], R14 ;  /* 0x0002f80e01007387 */ /* 0x0001e60000100a00 */
[----:B0-----:R-:W4:Y:S01]  /*55b90*/  LDL.LU.64 R14, [R1+0x1628] ;  /* 0x00162800010e7983 */ /* 0x001f220000300a00 */
[----:B------:R-:W2:Y:S01]  /*55ba0*/  LDL.LU.64 R12, [R1+0x1620] ;  /* 0x00162000010c7983 */ /* 0x000ea20000300a00 */
[----:B---3--:R-:W-:Y:S11]  /*55bb0*/  HMMA.16816.F32.BF16 R4, R20, R18, R4 ;  /* 0x000000121404723c */ /* 0x008ff60000041804 */
[----:B------:R-:W-:Y:S11]  /*55bc0*/  @!UPT UIADD3 URZ, URZ, URZ, URZ ;  /* 0x0000003f3f3ff290 */ /* 0x000ff6000fffe03f */
[----:B------:R-:W-:Y:S01]  /*55bd0*/  @!UPT UIADD3 URZ, URZ, URZ, URZ ;  /* 0x0000003f3f3ff290 */ /* 0x000fe2000fffe03f */
[----:B------:R0:W-:Y:S01]  /*55be0*/  STL.64 [R1+0x2e0], R4 ;  /* 0x0002e00401007387 */ /* 0x0001e20000100a00 */
[----:B------:R1:W-:Y:S02]  /*55bf0*/  STL.64 [R1+0x2e8], R6 ;  /* 0x0002e80601007387 */ /* 0x0003e40000100a00 */
[----:B0-----:R-:W-:Y:S01]  /*55c00*/  IMAD.MOV.U32 R5, RZ, RZ, R22 ;  /* 0x000000ffff057224 */ /* 0x001fe200078e0016 */
[----:B------:R-:W-:Y:S02]  /*55c10*/  MOV R4, R23 ;  /* 0x0000001700047202 */ /* 0x000fe40000000f00 */
[----:B-1----:R-:W-:Y:S02]  /*55c20*/  MOV R7, R20 ;  /* 0x0000001400077202 */ /* 0x002fe40000000f00 */
[----:B------:R-:W-:Y:S01]  /*55c30*/  MOV R6, R21 ;  /* 0x0000001500067202 */ /* 0x000fe20000000f00 */
[----:B------:R-:W3:Y:S01]  /*55c40*/  LDL.LU.64 R22, [R1+0x1618] ;  /* 0x0016180001167983 */ /* 0x000ee20000300a00 */
[----:B------:R-:W3:Y:S02]  /*55c50*/  LDL.LU.64 R20, [R1+0x1610] ;  /* 0x0016100001147983 */ /* 0x000ee40000300a00 */
[----:B------:R0:W-:Y:S02]  /*55c60*/  STL.64 [R1+0x15c8], R18 ;  /* 0x0015c81201007387 */ /* 0x0001e40000100a00 */
[----:B------:R1:W-:Y:S01]  /*55c70*/  STL.64 [R1+0x15c0], R16 ;  /* 0x0015c01001007387 */ /* 0x0003e20000100a00 */
[----:B0-----:R-:W-:-:S02]  /*55c80*/  MOV R18, R5 ;  /* 0x0000000500127202 */ /* 0x001fc40000000f00 */
[----:B-1----:R-:W-:Y:S01]  /*55c90*/  MOV R16, R7 ;  /* 0x0000000700107202 */ /* 0x002fe20000000f00 */
[----:B------:R-:W-:Y:S01]  /*55ca0*/  IMAD.MOV.U32 R17, RZ, RZ, R6 ;  /* 0x000000ffff117224 */ /* 0x000fe200078e0006 */
[----:B------:R-:W-:-:S07]  /*55cb0*/  MOV R19, R4 ;  /* 0x0000000400137202 */ /* 0x000fce0000000f00 */
[C---:B--2---:R-:W-:Y:S01]  /*55cc0*/  HMMA.16816.F32.BF16 R24, R16.reuse, R12, R24 ;  /* 0x0000000c1018723c */ /* 0x044fe20000041818 */
[----:B----4-:R-:W-:Y:S11]  /*55cd0*/  STL.64 [R1+0x15a8], R14 ;  /* 0x0015a80e01007387 */ /* 0x010ff60000100a00 */
[----:B------:R-:W-:Y:S11]  /*55ce0*/  @!UPT UIADD3 URZ, URZ, URZ, URZ ;  /* 0x0000003f3f3ff290 */ /* 0x000ff6000fffe03f */
[----:B------:R-:W-:Y:S01]  /*55cf0*/  STL.64 [R1+0x2d0], R24 ;  /* 0x0002d01801007387 */ /* 0x000fe20000100a00 */
[----:B------:R-:W-:Y:S02]  /*55d00*/  STL.64 [R1+0x2d8], R26 ;  /* 0x0002d81a01007387 */ /* 0x000fe40000100a00 */
[----:B------:R0:W-:Y:S02]  /*55d10*/  STL.64 [R1+0x15a0], R12 ;  /* 0x0015a00c01007387 */ /* 0x0001e40000100a00 */
[----:B------:R-:W1:Y:S01]  /*55d20*/  LDSM.16.M88.4 R24, [R0+0x45200] ;  /* 0x045200000018783b */ /* 0x000e620000000200 */
[C---:B---3--:R-:W-:Y:S11]  /*55d30*/  HMMA.16816.F32.BF16 R4, R16.reuse, R14, R20 ;  /* 0x0000000e1004723c */ /* 0x048ff60000041814 */
[----:B------:R-:W-:Y:S11]  /*55d40*/  @!UPT UIADD3 URZ, URZ, URZ, URZ ;  /* 0x0000003f3f3ff290 */ /* 0x000ff6000fffe03f */
[----:B------:R-:W-:Y:S01]  /*55d50*/  @!UPT UIADD3 URZ, URZ, URZ, URZ ;  /* 0x0000003f3f3ff290 */ /* 0x000fe2000fffe03f */
[----:B------:R-:W-:Y:S01]  /*55d60*/  STL.64 [R1+0x2c0], R4 ;  /* 0x0002c00401007387 */ /* 0x000fe20000100a00 */
[----:B------:R-:W-:Y:S02]  /*55d70*/  STL.64 [R1+0x2c8], R6 ;  /* 0x0002c80601007387 */ /* 0x000fe40000100a00 */
[----:B0-----:R-:W2:Y:S02]  /*55d80*/  LDL.LU R12, [R1+0x400] ;  /* 0x00040000010c7983 */ /* 0x001ea40000300800 */
[----:B------:R-:W2:Y:S01]  /*55d90*/  LDL.LU R13, [R1+0x404] ;  /* 0x00040400010d7983 */ /* 0x000ea20000300800 */
[----:B------:R-:W3:Y:S01]  /*55da0*/  LDL.LU R14, [R1+0x408] ;  /* 0x00040800010e7983 */ /* 0x000ee20000300800 */
[----:B------:R-:W3:Y:S03]  /*55db0*/  LDL.LU R15, [R1+0x40c] ;  /* 0x00040c00010f7983 */ /* 0x000ee60000300800 */
        /* <DEDUP_REMOVED lines=30> */
[----:B------:R-:W5:Y:S02]  /*55fa0*/  LDL.LU R22, [R1+0x3d8] ;  /* 0x0003d80001167983 */ /* 0x000f640000300800 */
[----:B------:R-:W5:Y:S01]  /*55fb0*/  LDL.LU R23, [R1+0x3dc] ;  /* 0x0003dc0001177983 */ /* 0x000f620000300800 */
[----:B----4-:R-:W-:Y:S01]  /*55fc0*/  HMMA.16816.F32.BF16 R4, R16, R8, R4 ;  /* 0x000000081004723c */ /* 0x010fe20000041804 */
[----:B-----5:R-:W-:Y:S01]  /*55fd0*/  STL.64 [R1+0x1598], R22 ;  /* 0x0015981601007387 */ /* 0x020fe20000100a00 */
[----:B---3--:R0:W-:Y:S03]  /*55fe0*/  STL.64 [R1+0x1590], R20 ;  /* 0x0015901401007387 */ /* 0x0081e60000100a00 */
[----:B0-----:R-:W3:Y:S01]  /*55ff0*/  LDL.LU R20, [R1+0x3f0] ;  /* 0x0003f00001147983 */ /* 0x001ee20000300800 */
[----:B------:R-:W3:Y:S02]  /*56000*/  LDL.LU R21, [R1+0x3f4] ;  /* 0x0003f40001157983 */ /* 0x000ee40000300800 */
[----:B------:R-:W3:Y:S02]  /*56010*/  LDL.LU R22, [R1+0x3f8] ;  /* 0x0003f80001167983 */ /* 0x000ee40000300800 */
[----:B------:R-:W3:Y:S01]  /*56020*/  LDL.LU R23, [R1+0x3fc] ;  /* 0x0003fc0001177983 */ /* 0x000ee20000300800 */
[----:B-1----:R0:W-:Y:S01]  /*56030*/  STL.64 [R1+0x1558], R26 ;  /* 0x0015581a01007387 */ /* 0x0021e20000100a00 */
[----:B------:R1:W-:Y:S11]  /*56040*/  STL.64 [R1+0x1550], R24 ;  /* 0x0015501801007387 */ /* 0x0003f60000100a00 */
[----:B------:R-:W-:Y:S02]  /*56050*/  STL.64 [R1+0x3c0], R4 ;  /* 0x0003c00401007387 */ /* 0x000fe40000100a00 */
[----:B------:R-:W-:Y:S02]  /*56060*/  STL.64 [R1+0x3c8], R6 ;  /* 0x0003c80601007387 */ /* 0x000fe40000100a00 */
[----:B------:R-:W4:Y:S01]  /*56070*/  LDSM.16.M88.4 R4, [R0+0x45400] ;  /* 0x045400000004783b */ /* 0x000f220000000200 */
[----:B0-----:R-:W-:Y:S01]  /*56080*/  MOV R26, R3 ;  /* 0x00000003001a7202 */ /* 0x001fe20000000f00 */
[----:B------:R-:W-:-:S02]  /*56090*/  IMAD.MOV.U32 R27, RZ, RZ, R2 ;  /* 0x000000ffff1b7224 */ /* 0x000fc400078e0002 */
[----:B-1----:R-:W-:Y:S01]  /*560a0*/  IMAD.MOV.U32 R24, RZ, RZ, R29 ;  /* 0x000000ffff187224 */ /* 0x002fe200078e001d */
[----:B------:R-:W-:Y:S01]  /*560b0*/  MOV R25, R28 ;  /* 0x0000001c00197202 */ /* 0x000fe20000000f00 */
[----:B----4-:R-:W-:Y:S01]  /*560c0*/  IMAD.MOV.U32 R3, RZ, RZ, R6 ;  /* 0x000000ffff037224 */ /* 0x010fe200078e0006 */
[----:B------:R-:W-:Y:S02]  /*560d0*/  MOV R2, R7 ;  /* 0x0000000700027202 */ /* 0x000fe40000000f00 */
[----:B------:R-:W-:Y:S02]  /*560e0*/  MOV R29, R4 ;  /* 0x00000004001d7202 */ /* 0x000fe40000000f00 */
[----:B------:R-:W-:Y:S01]  /*560f0*/  MOV R28, R5 ;  /* 0x00000005001c7202 */ /* 0x000fe20000000f00 */
[----:B------:R-:W4:Y:S01]  /*56100*/  LDL.LU.64 R6, [R1+0x1608] ;  /* 0x0016080001067983 */ /* 0x000f220000300a00 */
[----:B------:R-:W4:Y:S02]  /*56110*/  LDL.LU.64 R4, [R1+0x1600] ;  /* 0x0016000001047983 */ /* 0x000f240000300a00 */
[C---:B----4-:R-:W-:Y:S11]  /*56120*/  HMMA.16816.F32.BF16 R4, R16.reuse, R10, R4 ;  /* 0x0000000a1004723c */ /* 0x050ff60000041804 */
[----:B------:R-:W-:Y:S11]  /*56130*/  @!UPT UIADD3 URZ, URZ, URZ, URZ ;  /* 0x0000003f3f3ff290 */ /* 0x000ff6000fffe03f */
[----:B------:R-:W-:Y:S01]  /*56140*/  @!UPT UIADD3 URZ, URZ, URZ, URZ ;  /* 0x0000003f3f3ff290 */ /* 0x000fe2000fffe03f */
[----:B------:R-:W-:Y:S01]  /*56150*/  STL.64 [R1+0x440], R4 ;  /* 0x0004400401007387 */ /* 0x000fe20000100a00 */
[----:B------:R0:W-:Y:S03]  /*56160*/  STL.64 [R1+0x448], R6 ;  /* 0x0004480601007387 */ /* 0x0001e60000100a00 */
[----:B0-----:R-:W4:Y:S01]  /*56170*/  LDL.LU.64 R6, [R1+0x15f8] ;  /* 0x0015f80001067983 */ /* 0x001f220000300a00 */
[----:B------:R-:W2:Y:S02]  /*56180*/  LDL.LU.64 R4, [R1+0x15f0] ;  /* 0x0015f00001047983 */ /* 0x000ea40000300a00 */
[C---:B--2---:R-:W-:Y:S11]  /*56190*/  HMMA.16816.F32.BF16 R12, R16.reuse, R4, R12 ;  /* 0x00000004100c723c */ /* 0x044ff6000004180c */
[----:B------:R-:W-:Y:S11]  /*561a0*/  @!UPT UIADD3 URZ, URZ, URZ, URZ ;  /* 0x0000003f3f3ff290 */ /* 0x000ff6000fffe03f */
[----:B------:R-:W-:Y:S01]  /*561b0*/  @!UPT UIADD3 URZ, URZ, URZ, URZ ;  /* 0x0000003f3f3ff290 */ /* 0x000fe2000fffe03f */
[----:B------:R-:W-:Y:S01]  /*561c0*/  STL.64 [R1+0x430], R12 ;  /* 0x0004300c01007387 */ /* 0x000fe20000100a00 */
[----:B------:R0:W-:Y:S03]  /*561d0*/  STL.64 [R1+0x438], R14 ;  /* 0x0004380e01007387 */ /* 0x0001e60000100a00 */
[----:B0-----:R-:W4:Y:S01]  /*561e0*/  LDL.LU.64 R14, [R1+0x15e8] ;  /* 0x0015e800010e7983 */ /* 0x001f220000300a00 */
[----:B------:R-:W4:Y:S02]  /*561f0*/  LDL.LU.64 R12, [R1+0x15e0] ;  /* 0x0015e000010c7983 */ /* 0x000f240000300a00 */
[----:B----4-:R-:W-:Y:S01]  /*56200*/  HMMA.16816.F32.BF16 R16, R16, R6, R12 ;  /* 0x000000061010723c */ /* 0x010fe2000004180c */
[----:B------:R-:W2:Y:S01]  /*56210*/  LDL.LU.64 R14, [R1+0x15d8] ;  /* 0x0015d800010e7983 */ /* 0x000ea20000300a00 */
[----:B------:R-:W2:Y:S11]  /*56220*/  LDL.LU.64 R12, [R1+0x15d0] ;  /* 0x0015d000010c7983 */ /* 0x000eb60000300a00 */
[----:B------:R-:W-:Y:S10]  /*56230*/  @!UPT UIADD3 URZ, URZ, URZ, URZ ;  /* 0x0000003f3f3ff290 */ /* 0x000ff4000fffe03f */
[----:B------:R-:W-:Y:S01]  /*56240*/  STL.64 [R1+0x420], R16 ;  /* 0x0004201001007387 */ /* 0x000fe20000100a00 */
[----:B------:R0:W-:Y:S03]  /*56250*/  STL.64 [R1+0x428], R18 ;  /* 0x0004281201007387 */ /* 0x0001e60000100a00 */
[----:B0-----:R-:W4:Y:S01]  /*56260*/  LDL.LU.64 R18, [R1+0x15c8] ;  /* 0x0015c80001127983 */ /* 0x001f220000300a00 */
[----:B------:R-:W2:Y:S02]  /*56270*/  LDL.LU.64 R16, [R1+0x15c0] ;  /* 0x0015c00001107983 */ /* 0x000ea40000300a00 */
[----:B------:R-:W-:Y:S02]  /*56280*/  STL.64 [R1+0x1588], R6 ;  /* 0x0015880601007387 */ /* 0x000fe40000100a00 */
[----:B------:R0:W-:Y:S02]  /*56290*/  STL.64 [R1+0x1580], R4 ;  /* 0x0015800401007387 */ /* 0x0001e40000100a00 */
[----:B0-----:R-:W5:Y:S01]  /*562a0*/  LDL.LU R4, [R1+0x450] ;  /* 0x0004500001047983 */ /* 0x001f620000300800 */
[----:B------:R-:W5:Y:S02]  /*562b0*/  LDL.LU R5, [R1+0x454] ;  /* 0x0004540001057983 */ /* 0x000f640000300800 */
[----:B------:R-:W5:Y:S02]  /*562c0*/  LDL.LU R6, [R1+0x458] ;  /* 0x0004580001067983 */ /* 0x000f640000300800 */
[----:B------:R-:W5:Y:S01]  /*562d0*/  LDL.LU R7, [R1+0x45c] ;  /* 0x00045c0001077983 */ /* 0x000f620000300800 */
[C---:B--2---:R-:W-:Y:S11]  /*562e0*/  HMMA.16816.F32.BF16 R12, R24.reuse, R16, R12 ;  /* 0x00000010180c723c */ /* 0x044ff6000004180c */
        /* <DEDUP_REMOVED lines=11> */
[----:B0-----:R-:W2:Y:S01]  /*563a0*/  LDL.LU.64 R14, [R1+0x15a8] ;  /* 0x0015a800010e7983 */ /* 0x001ea20000300a00 */
[----:B------:R-:W3:Y:S02]  /*563b0*/  LDL.LU.64 R12, [R1+0x15a0] ;  /* 0x0015a000010c7983 */ /* 0x000ee40000300a00 */
[----:B------:R-:W-:Y:S02]  /*563c0*/  STL.64 [R1+0x1568], R18 ;  /* 0x0015681201007387 */ /* 0x000fe40000100a00 */
[----:B------:R0:W-:Y:S02]  /*563d0*/  STL.64 [R1+0x1560], R16 ;  /* 0x0015601001007387 */ /* 0x0001e40000100a00 */
[----:B0-----:R-:W4:Y:S01]  /*563e0*/  LDL.LU R16, [R1+0x3e0] ;  /* 0x0003e00001107983 */ /* 0x001f220000300800 */
[----:B------:R-:W4:Y:S02]  /*563f0*/  LDL.LU R17, [R1+0x3e4] ;  /* 0x0003e40001117983 */ /* 0x000f240000300800 */
[----:B------:R-:W4:Y:S02]  /*56400*/  LDL.LU R18, [R1+0x3e8] ;  /* 0x0003e80001127983 */ /* 0x000f240000300800 */
[----:B------:R-:W4:Y:S01]  /*56410*/  LDL.LU R19, [R1+0x3ec] ;  /* 0x0003ec0001137983 */ /* 0x000f220000300800 */
[C---:B---3--:R-:W-:Y:S11]  /*56420*/  HMMA.16816.F32.BF16 R20, R24.reuse, R12, R20 ;  /* 0x0000000c1814723c */ /* 0x048ff60000041814 */
[----:B------:R-:W-:Y:S11]  /*56430*/  @!UPT UIADD3 URZ, URZ, URZ, URZ ;  /* 0x0000003f3f3ff290 */ /* 0x000ff6000fffe03f */
[----:B------:R-:W-:Y:S01]  /*56440*/  @!UPT UIADD3 URZ, URZ, URZ, URZ ;  /* 0x0000003f3f3ff290 */ /* 0x000fe2000fffe03f */
[----:B------:R-:W-:Y:S01]  /*56450*/  STL.64 [R1+0x3f0], R20 ;  /* 0x0003f01401007387 */ /* 0x000fe20000100a00 */
[----:B------:R0:W-:Y:S03]  /*56460*/  STL.64 [R1+0x3f8], R22 ;  /* 0x0003f81601007387 */ /* 0x0001e60000100a00 */
[----:B0-----:R-:W3:Y:S01]  /*56470*/  LDL.LU.64 R22, [R1+0x1598] ;  /* 0x0015980001167983 */ /* 0x001ee20000300a00 */
[----:B------:R-:W3:Y:S02]  /*56480*/  LDL.LU.64 R20, [R1+0x1590] ;  /* 0x0015900001147983 */ /* 0x000ee40000300a00 */
[----:B--2---:R-:W-:Y:S01]  /*56490*/  STL.64 [R1+0x1538], R14 ;  /* 0x0015380e01007387 */ /* 0x004fe20000100a00 */
[C---:B----4-:R-:W-:Y:S01]  /*564a0*/  HMMA.16816.F32.BF16 R16, R24.reuse, R14, R16 ;  /* 0x0000000e1810723c */ /* 0x050fe20000041810 */
[----:B------:R3:W-:Y:S07]  /*564b0*/  STL.64 [R1+0x1530], R12 ;  /* 0x0015300c01007387 */ /* 0x0007ee0000100a00 */
[C---:B-----5:R-:W-:Y:S11]  /*564c0*/  HMMA.16816.F32.BF16 R4, R24.reuse, R10, R4 ;  /* 0x0000000a1804723c */ /* 0x060ff60000041804 */
[----:B------:R-:W-:Y:S04]  /*564d0*/  @!UPT UIADD3 URZ, URZ, URZ, URZ ;  /* 0x0000003f3f3ff290 */ /* 0x000fe8000fffe03f */
[----:B------:R-:W-:Y:S01]  /*564e0*/  STL.64 [R1+0x3e0], R16 ;  /* 0x0003e01001007387 */ /* 0x000fe20000100a00 */
[----:B------:R-:W-:Y:S01]  /*564f0*/  STL.64 [R1+0x3e8], R18 ;  /* 0x0003e81201007387 */ /* 0x000fe20000100a00 */
[----:B---3--:R-:W-:Y:S02]  /*56500*/  HMMA.16816.F32.BF16 R12, R24, R8, R20 ;  /* 0x00000008180c723c */ /* 0x008fe40000041814 */
[----:B------:R-:W0:Y:S04]  /*56510*/  LDSM.16.M88.4 R20, [R0+0x45600] ;  /* 0x045600000014783b */ /* 0x000e280000000200 */
[----:B0-----:R0:W-:Y:S11]  /*56520*/  STL.64 [R1+0x1478], R22 ;  /* 0x0014781601007387 */ /* 0x0011f60000100a00 */
[----:B------:R-:W-:Y:S06]  /*56530*/  @!UPT UIADD3 URZ, URZ, URZ, URZ ;  /* 0x0000003f3f3ff290 */ /* 0x000fec000fffe03f */
[----:B------:R-:W-:Y:S02]  /*56540*/  STL.64 [R1+0x3d0], R12 ;  /* 0x0003d00c01007387 */ /* 0x000fe40000100a00 */
[----:B------:R-:W-:Y:S02]  /*56550*/  STL.64 [R1+0x3d8], R14 ;  /* 0x0003d80e01007387 */ /* 0x000fe40000100a00 */
[----:B------:R1:W-:Y:S01]  /*56560*/  STL.64 [R1+0x1470], R20 ;  /* 0x0014701401007387 */ /* 0x0003e20000100a00 */
[----:B0-----:R-:W-:Y:S02]  /*56570*/  MOV R22, R3 ;  /* 0x0000000300167202 */ /* 0x001fe40000000f00 */
[----:B------:R-:W-:Y:S02]  /*56580*/  MOV R23, R2 ;  /* 0x0000000200177202 */ /* 0x000fe40000000f00 */
[----:B-1----:R-:W-:Y:S01]  /*56590*/  MOV R20, R29 ;  /* 0x0000001d00147202 */ /* 0x002fe20000000f00 */
[----:B------:R-:W-:-:S02]  /*565a0*/  IMAD.MOV.U32 R21, RZ, RZ, R28 ;  /* 0x000000ffff157224 */ /* 0x000fc400078e001c */
[----:B------:R-:W-:Y:S03]  /*565b0*/  STL.64 [R1+0x14d8], R22 ;  /* 0x0014d81601007387 */ /* 0x000fe60000100a00 */
[----:B------:R-:W-:Y:S02]  /*565c0*/  STL.64 [R1+0x14d0], R20 ;  /* 0x0014d01401007387 */ /* 0x000fe40000100a00 */
[----:B------:R-:W-:Y:S02]  /*565d0*/  STL.64 [R1+0x1518], R10 ;  /* 0x0015180a01007387 */ /* 0x000fe40000100a00 */
[----:B------:R0:W-:Y:S01]  /*565e0*/  STL.64 [R1+0x1510], R8 ;  /* 0x0015100801007387 */ /* 0x0001e20000100a00 */
[----:B------:R-:W-:Y:S01]  /*565f0*/  STL.64 [R1+0x450], R4 ;  /* 0x0004500401007387 */ /* 0x000fe20000100a00 */
[----:B------:R-:W-:Y:S02]  /*56600*/  STL.64 [R1+0x458], R6 ;  /* 0x0004580601007387 */ /* 0x000fe40000100a00 */
[----:B------:R-:W1:Y:S01]  /*56610*/  LDSM.16.M88.4 R4, [R0+0x45800] ;  /* 0x045800000004783b */ /* 0x000e620000000200 */
[----:B0-----:R-:W2:Y:S03]  /*56620*/  LDL.LU R8, [R1+0x4f0] ;  /* 0x0004f00001087983 */ /* 0x001ea60000300800 */
        /* <DEDUP_REMOVED lines=16> */
[----:B--2---:R0:W-:Y:S02]  /*56730*/  STL.64 [R1+0x1570], R8 ;  /* 0x0015700801007387 */ /* 0x0041e40000100a00 */
[----:B------:R-:W2:Y:S02]  /*56740*/  LDL.LU R16, [R1+0x530] ;  /* 0x0005300001107983 */ /* 0x000ea40000300800 */
[----:B------:R-:W2:Y:S01]  /*56750*/  LDL.LU R17, [R1+0x534] ;  /* 0x0005340001117983 */ /* 0x000ea20000300800 */
[----:B------:R-:W2:Y:S01]  /*56760*/  LDL.LU R18, [R1+0x538] ;  /* 0x0005380001127983 */ /* 0x000ea20000300800 */
[----:B------:R-:W2:Y:S03]  /*56770*/  LDL.LU R19, [R1+0x53c] ;  /* 0x00053c0001137983 */ /* 0x000ea60000300800 */
[----:B0-----:R-:W3:Y:S01]  /*56780*/  LDL.LU R8, [R1+0x540] ;  /* 0x0005400001087983 */ /* 0x001ee20000300800 */
[----:B------:R-:W3:Y:S02]  /*56790*/  LDL.LU R9, [R1+0x544] ;  /* 0x0005440001097983 */ /* 0x000ee40000300800 */
[----:B------:R-:W3:Y:S02]  /*567a0*/  LDL.LU R10, [R1+0x548] ;  /* 0x00054800010a7983 */ /* 0x000ee40000300800 */
[----:B------:R-:W3:Y:S01]  /*567b0*/  LDL.LU R11, [R1+0x54c] ;  /* 0x00054c00010b7983 */ /* 0x000ee20000300800 */
[----:B------:R-:W4:Y:S01]  /*567c0*/  LDL.LU R12, [R1+0x510] ;  /* 0x00051000010c7983 */ /* 0x000f220000300800 */
        /* <DEDUP_REMOVED lines=19> */
[----:B-1----:R-:W-:Y:S01]  /*56900*/  MOV R3, R6 ;  /* 0x0000000600037202 */ /* 0x002fe20000000f00 */
[----:B------:R-:W-:-:S02]  /*56910*/  IMAD.MOV.U32 R2, RZ, RZ, R7 ;  /* 0x000000ffff027224 */ /* 0x000fc400078e0007 */
[----:B------:R-:W-:Y:S01]  /*56920*/  IMAD.MOV.U32 R29, RZ, RZ, R4 ;  /* 0x000000ffff1d7224 */ /* 0x000fe200078e0004 */
[----:B------:R-:W-:Y:S01]  /*56930*/  MOV R28, R5 ;  /* 0x00000005001c7202 */ /* 0x000fe20000000f00 */
[----:B-----5:R-:W-:Y:S01]  /*56940*/  STL.64 [R1+0x1508], R22 ;  /* 0x0015081601007387 */ /* 0x020fe20000100a00 */
[----:B--2---:R0:W-:Y:S03]  /*56950*/  STL.64 [R1+0x1500], R20 ;  /* 0x0015001401007387 */ /* 0x0041e60000100a00 */
[----:B0-----:R-:W2:Y:S01]  /*56960*/  LDL.LU R20, [R1+0x4e0] ;  /* 0x0004e00001147983 */ /* 0x001ea20000300800 */
[----:B------:R-:W2:Y:S02]  /*56970*/  LDL.LU R21, [R1+0x4e4] ;  /* 0x0004e40001157983 */ /* 0x000ea40000300800 */
[----:B------:R-:W2:Y:S02]  /*56980*/  LDL.LU R22, [R1+0x4e8] ;  /* 0x0004e80001167983 */ /* 0x000ea40000300800 */
[----:B------:R-:W2:Y:S01]  /*56990*/  LDL.LU R23, [R1+0x4ec] ;  /* 0x0004ec0001177983 */ /* 0x000ea20000300800 */
[----:B------:R-:W5:Y:S01]  /*569a0*/  LDL.LU.64 R6, [R1+0x1588] ;  /* 0x0015880001067983 */ /* 0x000f620000300a00 */
[----:B------:R-:W3:Y:S02]  /*569b0*/  LDL.LU.64 R4, [R1+0x1580] ;  /* 0x0015800001047983 */ /* 0x000ee40000300a00 */
[C---:B---3--:R-:W-:Y:S08]  /*569c0*/  HMMA.16816.F32.BF16 R8, R24.reuse, R4, R8 ;  /* 0x000000041808723c */ /* 0x048ff00000041808 */
[----:B-----5:R-:W-:Y:S11]  /*569d0*/  HMMA.16816.F32.BF16 R24, R24, R6, R16 ;  /* 0x000000061818723c */ /* 0x020ff60000041810 */
[----:B------:R-:W-:Y:S04]  /*569e0*/  @!UPT UIADD3 URZ, URZ, URZ, URZ ;  /* 0x0000003f3f3ff290 */ /* 0x000fe8000fffe03f */
[----:B------:R-:W-:Y:S01]  /*569f0*/  STL.64 [R1+0x540], R8 ;  /* 0x0005400801007387 */ /* 0x000fe20000100a00 */
[----:B------:R0:W-:Y:S03]  /*56a00*/  STL.64 [R1+0x548], R10 ;  /* 0x0005480a01007387 */ /* 0x0001e60000100a00 */
[----:B0-----:R-:W3:Y:S01]  /*56a10*/  LDL.LU.64 R10, [R1+0x1578] ;  /* 0x00157800010a7983 */ /* 0x001ee20000300a00 */
[----:B------:R-:W3:Y:S02]  /*56a20*/  LDL.LU.64 R8, [R1+0x1570] ;  /* 0x0015700001087983 */ /* 0x000ee40000300a00 */
[----:B------:R-:W4:Y:S02]  /*56a30*/  LDL.LU.64 R18, [R1+0x1568] ;  /* 0x0015680001127983 */ /* 0x000f240000300a00 */
[----:B------:R-:W3:Y:S01]  /*56a40*/  LDL.LU.64 R16, [R1+0x1560] ;  /* 0x0015600001107983 */ /* 0x000ee20000300a00 */
[----:B------:R-:W-:Y:S01]  /*56a50*/  STL.64 [R1+0x530], R24 ;  /* 0x0005301801007387 */ /* 0x000fe20000100a00 */
[----:B------:R0:W-:Y:S03]  /*56a60*/  STL.64 [R1+0x538], R26 ;  /* 0x0005381a01007387 */ /* 0x0001e60000100a00 */
[----:B0-----:R-:W3:Y:S01]  /*56a70*/  LDL.LU.64 R26, [R1+0x1558] ;  /* 0x00155800011a7983 */ /* 0x001ee20000300a00 */
[----:B------:R-:W3:Y:S02]  /*56a80*/  LDL.LU.64 R24, [R1+0x1550] ;  /* 0x0015500001187983 */ /* 0x000ee40000300a00 */
[C---:B---3--:R-:W-:Y:S08]  /*56a90*/  HMMA.16816.F32.BF16 R8, R24.reuse, R16, R8 ;  /* 0x000000101808723c */ /* 0x048ff00000041808 */
[C---:B----4-:R-:W-:Y:S11]  /*56aa0*/  HMMA.16816.F32.BF16 R12, R24.reuse, R18, R12 ;  /* 0x00000012180c723c */ /* 0x050ff6000004180c */
[----:B------:R-:W-:Y:S04]  /*56ab0*/  @!UPT UIADD3 URZ, URZ, URZ, URZ ;  /* 0x0000003f3f3ff290 */ /* 0x000fe8000fffe03f */
[----:B------:R-:W-:Y:S01]  /*56ac0*/  STL.64 [R1+0x520], R8 ;  /* 0x0005200801007387 */ /* 0x000fe20000100a00 */
[----:B------:R0:W-:Y:S03]  /*56ad0*/  STL.64 [R1+0x528], R10 ;  /* 0x0005280a01007387 */ /* 0x0001e60000100a00 */
[----:B0-----:R-:W3:Y:S01]  /*56ae0*/  LDL.LU.64 R10, [R1+0x1548] ;  /* 0x00154800010a7983 */ /* 0x001ee20000300a00 */
[----:B------:R-:W3:Y:S03]  /*56af0*/  LDL.LU.64 R8, [R1+0x1540] ;  /* 0x0015400001087983 */ /* 0x000ee60000300a00 */
[----:B------:R-:W-:Y:S02]  /*56b00*/  STL.64 [R1+0x510], R12 ;  /* 0x0005100c01007387 */ /* 0x000fe40000100a00 */
[----:B------:R0:W-:Y:S02]  /*56b10*/  STL.64 [R1+0x518], R14 ;  /* 0x0005180e01007387 */ /* 0x0001e40000100a00 */
        /* <DEDUP_REMOVED lines=20> */
[----:B------:R-:W5:Y:S02]  /*56c60*/  LDL.LU R14, [R1+0x498] ;  /* 0x00049800010e7983 */ /* 0x000f640000300800 */
[----:B------:R-:W5:Y:S01]  /*56c70*/  LDL.LU R15, [R1+0x49c] ;  /* 0x00049c00010f7983 */ /* 0x000f620000300800 */
[C---:B--2---:R-:W-:Y:S01]  /*56c80*/  HMMA.16816.F32.BF16 R20, R24.reuse, R8, R20 ;  /* 0x000000081814723c */ /* 0x044fe20000041814 */
[----:B-----5:R-:W-:Y:S01]  /*56c90*/  STL.64 [R1+0x14c8], R14 ;  /* 0x0014c80e01007387 */ /* 0x020fe20000100a00 */
[----:B----4-:R0:W-:Y:S03]  /*56ca0*/  STL.64 [R1+0x14c0], R12 ;  /* 0x0014c00c01007387 */ /* 0x0101e60000100a00 */
        /* <DEDUP_REMOVED lines=29> */
[----:B---3--:R-:W-:Y:S01]  /*56e80*/  HMMA.16816.F32.BF16 R24, R24, R6, R20 ;  /* 0x000000061818723c */ /* 0x008fe20000041814 */
[----:B------:R-:W2:Y:S01]  /*56e90*/  LDL.LU.64 R22, [R1+0x14d8] ;  /* 0x0014d80001167983 */ /* 0x000ea20000300a00 */
[----:B------:R-:W2:Y:S11]  /*56ea0*/  LDL.LU.64 R20, [R1+0x14d0] ;  /* 0x0014d00001147983 */ /* 0x000eb60000300a00 */
[----:B------:R-:W-:Y:S10]  /*56eb0*/  @!UPT UIADD3 URZ, URZ, URZ, URZ ;  /* 0x0000003f3f3ff290 */ /* 0x000ff4000fffe03f */
[----:B------:R0:W-:Y:S01]  /*56ec0*/  STL.64 [R1+0x4b0], R24 ;  /* 0x0004b01801007387 */ /* 0x0001e20000100a00 */
[----:B------:R1:W-:Y:S03]  /*56ed0*/  STL.64 [R1+0x4b8], R26 ;  /* 0x0004b81a01007387 */ /* 0x0003e60000100a00 */
[----:B0-----:R-:W3:Y:S01]  /*56ee0*/  LDL.LU R24, [R1+0x460] ;  /* 0x0004600001187983 */ /* 0x001ee20000300800 */
[----:B------:R-:W3:Y:S02]  /*56ef0*/  LDL.LU R25, [R1+0x464] ;  /* 0x0004640001197983 */ /* 0x000ee40000300800 */
[----:B-1----:R-:W3:Y:S02]  /*56f00*/  LDL.LU R26, [R1+0x468] ;  /* 0x00046800011a7983 */ /* 0x002ee40000300800 */
[----:B------:R-:W3:Y:S01]  /*56f10*/  LDL.LU R27, [R1+0x46c] ;  /* 0x00046c00011b7983 */ /* 0x000ee20000300800 */
        /* <DEDUP_REMOVED lines=13> */
[----:B------:R-:W4:Y:S02]  /*56ff0*/  LDL.LU.64 R12, [R1+0x14b0] ;  /* 0x0014b000010c7983 */ /* 0x000f240000300a00 */
[----:B------:R-:W-:Y:S02]  /*57000*/  STL.64 [R1+0x1488], R18 ;  /* 0x0014881201007387 */ /* 0x000fe40000100a00 */
[----:B------:R0:W-:Y:S02]  /*57010*/  STL.64 [R1+0x1480], R16 ;  /* 0x0014801001007387 */ /* 0x0001e40000100a00 */
[----:B0-----:R-:W2:Y:S01]  /*57020*/  LDL.LU R16, [R1+0x470] ;  /* 0x0004700001107983 */ /* 0x001ea20000300800 */
[----:B------:R-:W2:Y:S02]  /*57030*/  LDL.LU R17, [R1+0x474] ;  /* 0x0004740001117983 */ /* 0x000ea40000300800 */
[----:B------:R-:W2:Y:S02]  /*57040*/  LDL.LU R18, [R1+0x478] ;  /* 0x0004780001127983 */ /* 0x000ea40000300800 */
[----:B------:R-:W2:Y:S01]  /*57050*/  LDL.LU R19, [R1+0x47c] ;  /* 0x00047c0001137983 */ /* 0x000ea20000300800 */
[C---:B----4-:R-:W-:Y:S11]  /*57060*/  HMMA.16816.F32.BF16 R8, R20.reuse, R12, R8 ;  /* 0x0000000c1408723c */ /* 0x050ff60000041808 */
[----:B------:R-:W-:Y:S11]  /*57070*/  @!UPT UIADD3 URZ, URZ, URZ, URZ ;  /* 0x0000003f3f3ff290 */ /* 0x000ff6000fffe03f */
[----:B------:R-:W-:Y:S01]  /*57080*/  @!UPT UIADD3 URZ, URZ, URZ, URZ ;  /* 0x0000003f3f3ff290 */ /* 0x000fe2000fffe03f */
[----:B------:R-:W-:Y:S01]  /*57090*/  STL.64 [R1+0x480], R8 ;  /* 0x0004800801007387 */ /* 0x000fe20000100a00 */
[----:B------:R0:W-:Y:S03]  /*570a0*/  STL.64 [R1+0x488], R10 ;  /* 0x0004880a01007387 */ /* 0x0001e60000100a00 */
[----:B0-----:R-:W4:Y:S01]  /*570b0*/  LDL.LU.64 R10, [R1+0x14a8] ;  /* 0x0014a800010a7983 */ /* 0x001f220000300a00 */
[----:B------:R-:W3:Y:S01]  /*570c0*/  LDL.LU.64 R8, [R1+0x14a0] ;  /* 0x0014a00001087983 */ /* 0x000ee20000300a00 */
[C---:B--2---:R-:W-:Y:S01]  /*570d0*/  HMMA.16816.F32.BF16 R16, R20.reuse, R14, R16 ;  /* 0x0000000e1410723c */ /* 0x044fe20000041810 */
[----:B------:R-:W-:Y:S01]  /*570e0*/  STL.64 [R1+0x1468], R14 ;  /* 0x0014680e01007387 */ /* 0x000fe20000100a00 */
[----:B------:R0:W-:Y:S11]  /*570f0*/  STL.64 [R1+0x1460], R12 ;  /* 0x0014600c01007387 */ /* 0x0001f60000100a00 */
[----:B------:R-:W-:Y:S10]  /*57100*/  @!UPT UIADD3 URZ, URZ, URZ, URZ ;  /* 0x0000003f3f3ff290 */ /* 0x000ff4000fffe03f */
[----:B------:R1:W-:Y:S01]  /*57110*/  STL.64 [R1+0x470], R16 ;  /* 0x0004701001007387 */ /* 0x0003e20000100a00 */
[----:B------:R2:W-:Y:S02]  /*57120*/  STL.64 [R1+0x478], R18 ;  /* 0x0004781201007387 */ /* 0x0005e40000100a00 */
[----:B0-----:R-:W4:Y:S02]  /*57130*/  LDL.LU R12, [R1+0x660] ;  /* 0x00066000010c7983 */ /* 0x001f240000300800 */
[----:B------:R-:W4:Y:S01]  /*57140*/  LDL.LU R13, [R1+0x664] ;  /* 0x00066400010d7983 */ /* 0x000f220000300800 */
[----:B------:R-:W4:Y:S01]  /*57150*/  LDL.LU R14, [R1+0x668] ;  /* 0x00066800010e7983 */ /* 0x000f220000300800 */
[----:B------:R-:W4:Y:S03]  /*57160*/  LDL.LU R15, [R1+0x66c] ;  /* 0x00066c00010f7983 */ /* 0x000f260000300800 */
[----:B-1----:R-:W5:Y:S01]  /*57170*/  LDL.LU R16, [R1+0x640] ;  /* 0x0006400001107983 */ /* 0x002f620000300800 */
[C---:B---3--:R-:W-:Y:S11]  /*57180*/  HMMA.16816.F32.BF16 R24, R20.reuse, R8, R24 ;  /* 0x000000081418723c */ /* 0x048ff60000041818 */
[----:B------:R-:W-:Y:S11]  /*57190*/  @!UPT UIADD3 URZ, URZ, URZ, URZ ;  /* 0x0000003f3f3ff290 */ /* 0x000ff6000fffe03f */
[----:B------:R-:W-:Y:S01]  /*571a0*/  @!UPT UIADD3 URZ, URZ, URZ, URZ ;  /* 0x0000003f3f3ff290 */ /* 0x000fe2000fffe03f */
[----:B------:R-:W-:Y:S01]  /*571b0*/  STL.64 [R1+0x460], R24 ;  /* 0x0004601801007387 */ /* 0x000fe20000100a00 */
[----:B------:R-:W-:Y:S02]  /*571c0*/  STL.64 [R1+0x468], R26 ;  /* 0x0004681a01007387 */ /* 0x000fe40000100a00 */
[----:B------:R-:W5:Y:S02]  /*571d0*/  LDL.LU R17, [R1+0x644] ;  /* 0x0006440001117983 */ /* 0x000f640000300800 */
[----:B--2---:R-:W2:Y:S01]  /*571e0*/  LDL.LU R18, [R1+0x648] ;  /* 0x0006480001127983 */ /* 0x004ea20000300800 */
[----:B------:R-:W2:Y:S04]  /*571f0*/  LDL.LU R19, [R1+0x64c] ;  /* 0x00064c0001137983 */ /* 0x000ea80000300800 */
[----:B------:R-:W0:Y:S01]  /*57200*/  LDSM.16.M88.4 R24, [R0+0x45a00] ;  /* 0x045a00000018783b */ /* 0x000e220000000200 */
[----:B----4-:R-:W-:Y:S03]  /*57210*/  HMMA.16816.F32.BF16 R12, R20, R10, R12 ;  /* 0x0000000a140c723c */ /* 0x010fe6000004180c */
[----:B--2---:R-:W-:Y:S01]  /*57220*/  STL.64 [R1+0x1498], R18 ;  /* 0x0014981201007387 */ /* 0x004fe20000100a00 */
[----:B-----5:R1:W-:Y:S03]  /*57230*/  STL.64 [R1+0x1490], R16 ;  /* 0x0014901001007387 */ /* 0x0203e60000100a00 */
[----:B-1----:R-:W2:Y:S01]  /*57240*/  LDL.LU R16, [R1+0x650] ;  /* 0x0006500001107983 */ /* 0x002ea20000300800 */
[----:B------:R-:W2:Y:S02]  /*57250*/  LDL.LU R17, [R1+0x654] ;  /* 0x0006540001117983 */ /* 0x000ea40000300800 */
[----:B------:R-:W2:Y:S02]  /*57260*/  LDL.LU R18, [R1+0x658] ;  /* 0x0006580001127983 */ /* 0x000ea40000300800 */
[----:B------:R-:W2:Y:S01]  /*57270*/  LDL.LU R19, [R1+0x65c] ;  /* 0x00065c0001137983 */ /* 0x000ea20000300800 */
[----:B0-----:R0:W-:Y:S01]  /*57280*/  STL.64 [R1+0x13a8], R26 ;  /* 0x0013a81a01007387 */ /* 0x0011e20000100a00 */
[----:B------:R1:W-:Y:S02]  /*57290*/  STL.64 [R1+0x13a0], R24 ;  /* 0x0013a01801007387 */ /* 0x0003e40000100a00 */
[----:B0-----:R-:W-:Y:S01]  /*572a0*/  IMAD.MOV.U32 R26, RZ, RZ, R3 ;  /* 0x000000ffff1a7224 */ /* 0x001fe200078e0003 */
[----:B------:R-:W-:-:S02]  /*572b0*/  MOV R27, R2 ;  /* 0x00000002001b7202 */ /* 0x000fc40000000f00 */
[----:B-1----:R-:W-:Y:S02]  /*572c0*/  MOV R24, R29 ;  /* 0x0000001d00187202 */ /* 0x002fe40000000f00 */
[----:B------:R-:W-:Y:S01]  /*572d0*/  MOV R25, R28 ;  /* 0x0000001c00197202 */ /* 0x000fe20000000f00 */
[----:B------:R-:W-:Y:S04]  /*572e0*/  STL.64 [R1+0x1408], R26 ;  /* 0x0014081a01007387 */ /* 0x000fe80000100a00 */
[----:B------:R0:W-:Y:S02]  /*572f0*/  STL.64 [R1+0x1400], R24 ;  /* 0x0014001801007387 */ /* 0x0001e40000100a00 */
[----:B0-----:R-:W3:Y:S01]  /*57300*/  LDL.LU R24, [R1+0x630] ;  /* 0x0006300001187983 */ /* 0x001ee20000300800 */
[----:B------:R-:W-:Y:S02]  /*57310*/  STL.64 [R1+0x660], R12 ;  /* 0x0006600c01007387 */ /* 0x000fe40000100a00 */
[----:B------:R-:W-:Y:S02]  /*57320*/  STL.64 [R1+0x668], R14 ;  /* 0x0006680e01007387 */ /* 0x000fe40000100a00 */
[----:B------:R-:W3:Y:S01]  /*57330*/  LDL.LU R25, [R1+0x634] ;  /* 0x0006340001197983 */ /* 0x000ee20000300800 */
[----:B------:R-:W3:Y:S01]  /*57340*/  LDL.LU R26, [R1+0x638] ;  /* 0x00063800011a7983 */ /* 0x000ee20000300800 */
[----:B------:R-:W3:Y:S02]  /*57350*/  LDL.LU R27, [R1+0x63c] ;  /* 0x00063c00011b7983 */ /* 0x000ee40000300800 */
[----:B------:R-:W-:Y:S02]  /*57360*/  STL.64 [R1+0x1448], R10 ;  /* 0x0014480a01007387 */ /* 0x000fe40000100a00 */
[----:B------:R0:W-:Y:S02]  /*57370*/  STL.64 [R1+0x1440], R8 ;  /* 0x0014400801007387 */ /* 0x0001e40000100a00 */
[----:B0-----:R-:W4:Y:S01]  /*57380*/  LDL.LU R8, [R1+0x600] ;  /* 0x0006000001087983 */ /* 0x001f220000300800 */
[----:B------:R-:W4:Y:S02]  /*57390*/  LDL.LU R9, [R1+0x604] ;  /* 0x0006040001097983 */ /* 0x000f240000300800 */
[----:B------:R-:W5:Y:S02]  /*573a0*/  LDL.LU R10, [R1+0x608] ;  /* 0x00060800010a7983 */ /* 0x000f640000300800 */
[----:B------:R-:W5:Y:S01]  /*573b0*/  LDL.LU R11, [R1+0x60c] ;  /* 0x00060c00010b7983 */ /* 0x000f620000300800 */
[----:B------:R-:W3:Y:S01]  /*573c0*/  LDL.LU R12, [R1+0x620] ;  /* 0x00062000010c7983 */ /* 0x000ee20000300800 */
[----:B------:R-:W3:Y:S02]  /*573d0*/  LDL.LU R13, [R1+0x624] ;  /* 0x00062400010d7983 */ /* 0x000ee40000300800 */
[----:B------:R-:W3:Y:S02]  /*573e0*/  LDL.LU R14, [R1+0x628] ;  /* 0x00062800010e7983 */ /* 0x000ee40000300800 */
[----:B------:R-:W3:Y:S01]  /*573f0*/  LDL.LU R15, [R1+0x62c] ;  /* 0x00062c00010f7983 */ /* 0x000ee20000300800 */
        /* <DEDUP_REMOVED lines=10> */
[----:B0-----:R-:W4:Y:S01]  /*574a0*/  LDL.LU.64 R18, [R1+0x1498] ;  /* 0x0014980001127983 */ /* 0x001f220000300a00 */
[----:B------:R-:W4:Y:S02]  /*574b0*/  LDL.LU.64 R16, [R1+0x1490] ;  /* 0x0014900001107983 */ /* 0x000f240000300a00 */
[----:B----4-:R-:W-:Y:S01]  /*574c0*/  HMMA.16816.F32.BF16 R20, R20, R6, R16 ;  /* 0x000000061414723c */ /* 0x010fe20000041810 */
[----:B------:R-:W4:Y:S01]  /*574d0*/  LDL.LU.64 R18, [R1+0x1488] ;  /* 0x0014880001127983 */ /* 0x000f220000300a00 */
[----:B------:R-:W3:Y:S11]  /*574e0*/  LDL.LU.64 R16, [R1+0x1480] ;  /* 0x0014800001107983 */ /* 0x000ef60000300a00 */
[----:B------:R-:W-:Y:S10]  /*574f0*/  @!UPT UIADD3 URZ, URZ, URZ, URZ ;  /* 0x0000003f3f3ff290 */ /* 0x000ff4000fffe03f */
[----:B------:R-:W-:Y:S01]  /*57500*/  STL.64 [R1+0x640], R20 ;  /* 0x0006401401007387 */ /* 0x000fe20000100a00 */
[----:B------:R0:W-:Y:S03]  /*57510*/  STL.64 [R1+0x648], R22 ;  /* 0x0006481601007387 */ /* 0x0001e60000100a00 */
[----:B0-----:R-:W3:Y:S01]  /*57520*/  LDL.LU.64 R22, [R1+0x1478] ;  /* 0x0014780001167983 */ /* 0x001ee20000300a00 */
[----:B------:R-:W3:Y:S02]  /*57530*/  LDL.LU.64 R20, [R1+0x1470] ;  /* 0x0014700001147983 */ /* 0x000ee40000300a00 */
[----:B------:R-:W-:Y:S02]  /*57540*/  STL.64 [R1+0x1428], R6 ;  /* 0x0014280601007387 */ /* 0x000fe40000100a00 */
[----:B------:R0:W-:Y:S02]  /*57550*/  STL.64 [R1+0x1420], R4 ;  /* 0x0014200401007387 */ /* 0x0001e40000100a00 */
[----:B0-----:R-:W5:Y:S01]  /*57560*/  LDL.LU R4, [R1+0x5e0] ;  /* 0x0005e00001047983 */ /* 0x001f620000300800 */
[----:B------:R-:W5:Y:S02]  /*57570*/  LDL.LU R5, [R1+0x5e4] ;  /* 0x0005e40001057983 */ /* 0x000f640000300800 */
[----:B------:R-:W2:Y:S02]  /*57580*/  LDL.LU R6, [R1+0x5e8] ;  /* 0x0005e80001067983 */ /* 0x000ea40000300800 */
[----:B------:R-:W2:Y:S01]  /*57590*/  LDL.LU R7, [R1+0x5ec] ;  /* 0x0005ec0001077983 */ /* 0x000ea20000300800 */
[C---:B---3--:R-:W-:Y:S01]  /*575a0*/  HMMA.16816.F32.BF16 R24, R20.reuse, R16, R24 ;  /* 0x000000101418723c */ /* 0x048fe20000041818 */
[----:B--2---:R-:W-:Y:S01]  /*575b0*/  STL.64 [R1+0x1438], R6 ;  /* 0x0014380601007387 */ /* 0x004fe20000100a00 */
[----:B-----5:R0:W-:Y:S03]  /*575c0*/  STL.64 [R1+0x1430], R4 ;  /* 0x0014300401007387 */ /* 0x0201e60000100a00 */
[----:B0-----:R-:W2:Y:S01]  /*575d0*/  LDL.LU R4, [R1+0x5f0] ;  /* 0x0005f00001047983 */ /* 0x001ea20000300800 */
[----:B------:R-:W2:Y:S02]  /*575e0*/  LDL.LU R5, [R1+0x5f4] ;  /* 0x0005f40001057983 */ /* 0x000ea40000300800 */
[----:B------:R-:W2:Y:S02]  /*575f0*/  LDL.LU R6, [R1+0x5f8] ;  /* 0x0005f80001067983 */ /* 0x000ea40000300800 */
[----:B------:R-:W2:Y:S11]  /*57600*/  LDL.LU R7, [R1+0x5fc] ;  /* 0x0005fc0001077983 */ /* 0x000eb60000300800 */
[----:B------:R-:W-:Y:S02]  /*57610*/  @!UPT UIADD3 URZ, URZ, URZ, URZ ;  /* 0x0000003f3f3ff290 */ /* 0x000fe4000fffe03f */
[----:B------:R0:W-:Y:S01]  /*57620*/  STL.64 [R1+0x630], R24 ;  /* 0x0006301801007387 */ /* 0x0001e20000100a00 */
[----:B------:R1:W-:Y:S03]  /*57630*/  STL.64 [R1+0x638], R26 ;  /* 0x0006381a01007387 */ /* 0x0003e60000100a00 */
[----:B0-----:R-:W3:Y:S01]  /*57640*/  LDL.LU R24, [R1+0x5c0] ;  /* 0x0005c00001187983 */ /* 0x001ee20000300800 */
[----:B------:R-:W3:Y:S02]  /*57650*/  LDL.LU R25, [R1+0x5c4] ;  /* 0x0005c40001197983 */ /* 0x000ee40000300800 */
[----:B-1----:R-:W5:Y:S02]  /*57660*/  LDL.LU R26, [R1+0x5c8] ;  /* 0x0005c800011a7983 */ /* 0x002f640000300800 */
[----:B------:R-:W5:Y:S01]  /*57670*/  LDL.LU R27, [R1+0x5cc] ;  /* 0x0005cc00011b7983 */ /* 0x000f620000300800 */
[C---:B----4-:R-:W-:Y:S01]  /*57680*/  HMMA.16816.F32.BF16 R12, R20.reuse, R18, R12 ;  /* 0x00000012140c723c */ /* 0x050fe2000004180c */
[----:B-----5:R-:W-:Y:S01]  /*57690*/  STL.64 [R1+0x1418], R26 ;  /* 0x0014181a01007387 */ /* 0x020fe20000100a00 */
[----:B---3--:R0:W-:Y:S03]  /*576a0*/  STL.64 [R1+0x1410], R24 ;  /* 0x0014101801007387 */ /* 0x0081e60000100a00 */
[----:B0-----:R-:W3:Y:S01]  /*576b0*/  LDL.LU R24, [R1+0x5d0] ;  /* 0x0005d00001187983 */ /* 0x001ee20000300800 */
[----:B------:R-:W3:Y:S02]  /*576c0*/  LDL.LU R25, [R1+0x5d4] ;  /* 0x0005d40001197983 */ /* 0x000ee40000300800 */
[----:B------:R-:W3:Y:S02]  /*576d0*/  LDL.LU R26, [R1+0x5d8] ;  /* 0x0005d800011a7983 */ /* 0x000ee40000300800 */
[----:B------:R-:W3:Y:S11]  /*576e0*/  LDL.LU R27, [R1+0x5dc] ;  /* 0x0005dc00011b7983 */ /* 0x000ef60000300800 */
[----:B------:R-:W-:Y:S02]  /*576f0*/  @!UPT UIADD3 URZ, URZ, URZ, URZ ;  /* 0x0000003f3f3ff290 */ /* 0x000fe4000fffe03f */
[----:B------:R-:W-:Y:S01]  /*57700*/  STL.64 [R1+0x620], R12 ;  /* 0x0006200c01007387 */ /* 0x000fe20000100a00 */
[----:B------:R0:W-:Y:S03]  /*57710*/  STL.64 [R1+0x628], R14 ;  /* 0x0006280e01007387 */ /* 0x0001e60000100a00 */
[----:B0-----:R-:W4:Y:S01]  /*57720*/  LDL.LU.64 R14, [R1+0x1468] ;  /* 0x00146800010e7983 */ /* 0x001f220000300a00 */
[----:B------:R-:W5:Y:S02]  /*57730*/  LDL.LU.64 R12, [R1+0x1460] ;  /* 0x00146000010c7983 */ /* 0x000f640000300a00 */
[C---:B-----5:R-:W-:Y:S11]  /*57740*/  HMMA.16816.F32.BF16 R8, R20.reuse, R12, R8 ;  /* 0x0000000c1408723c */ /* 0x060ff60000041808 */
        /* <DEDUP_REMOVED lines=17> */
[----:B------:R-:W3:Y:S02]  /*57860*/  LDL.LU R14, [R1+0x5a8] ;  /* 0x0005a800010e7983 */ /* 0x000ee40000300800 */
[----:B------:R-:W3:Y:S01]  /*57870*/  LDL.LU R15, [R1+0x5ac] ;  /* 0x0005ac00010f7983 */ /* 0x000ee20000300800 */
[C---:B--2---:R-:W-:Y:S01]  /*57880*/  HMMA.16816.F32.BF16 R4, R20.reuse, R8, R4 ;  /* 0x000000081404723c */ /* 0x044fe20000041804 */
[----:B---3--:R-:W-:Y:S01]  /*57890*/  STL.64 [R1+0x13f8], R14 ;  /* 0x0013f80e01007387 */ /* 0x008fe20000100a00 */
[----:B-----5:R0:W-:Y:S03]  /*578a0*/  STL.64 [R1+0x13f0], R12 ;  /* 0x0013f00c01007387 */ /* 0x0201e60000100a00 */
        /* <DEDUP_REMOVED lines=20> */
[----:B------:R-:W2:Y:S02]  /*579f0*/  LDL.LU R10, [R1+0x588] ;  /* 0x00058800010a7983 */ /* 0x000ea40000300800 */
[----:B------:R-:W2:Y:S01]  /*57a00*/  LDL.LU R11, [R1+0x58c] ;  /* 0x00058c00010b7983 */ /* 0x000ea20000300800 */
[C---:B----4-:R-:W-:Y:S01]  /*57a10*/  HMMA.16816.F32.BF16 R24, R20.reuse, R4, R24 ;  /* 0x000000041418723c */ /* 0x050fe20000041818 */
[----:B--2---:R-:W-:Y:S01]  /*57a20*/  STL.64 [R1+0x13d8], R10 ;  /* 0x0013d80a01007387 */ /* 0x004fe20000100a00 */
        /* <DEDUP_REMOVED lines=10> */
[----:B---3--:R-:W-:Y:S01]  /*57ad0*/  HMMA.16816.F32.BF16 R20, R20, R6, R24 ;  /* 0x000000061414723c */ /* 0x008fe20000041818 */
[----:B------:R-:W3:Y:S01]  /*57ae0*/  LDL.LU.64 R26, [R1+0x1408] ;  /* 0x00140800011a7983 */ /* 0x000ee20000300a00 */
[----:B------:R-:W3:Y:S11]  /*57af0*/  LDL.LU.64 R24, [R1+0x1400] ;  /* 0x0014000001187983 */ /* 0x000ef60000300a00 */
[----:B------:R-:W-:Y:S10]  /*57b00*/  @!UPT UIADD3 URZ, URZ, URZ, URZ ;  /* 0x0000003f3f3ff290 */ /* 0x000ff4000fffe03f */
[----:B------:R0:W-:Y:S01]  /*57b10*/  STL.64 [R1+0x5c0], R20 ;  /* 0x0005c01401007387 */ /* 0x0001e20000100a00 */
[----:B------:R1:W-:Y:S03]  /*57b20*/  STL.64 [R1+0x5c8], R22 ;  /* 0x0005c81601007387 */ /* 0x0003e60000100a00 */
[----:B0-----:R-:W4:Y:S01]  /*57b30*/  LDL.LU R20, [R1+0x560] ;  /* 0x0005600001147983 */ /* 0x001f220000300800 */
[----:B------:R-:W4:Y:S02]  /*57b40*/  LDL.LU R21, [R1+0x564] ;  /* 0x0005640001157983 */ /* 0x000f240000300800 */
[----:B-1----:R-:W4:Y:S02]  /*57b50*/  LDL.LU R22, [R1+0x568] ;  /* 0x0005680001167983 */ /* 0x002f240000300800 */
        /* <DEDUP_REMOVED lines=33> */
[----:B0-----:R-:W4:Y:S01]  /*57d70*/  LDL.LU.64 R10, [R1+0x13c8] ;  /* 0x0013c800010a7983 */ /* 0x001f220000300a00 */
[----:B------:R-:W5:Y:S02]  /*57d80*/  LDL.LU.64 R8, [R1+0x13c0] ;  /* 0x0013c00001087983 */ /* 0x000f640000300a00 */
[----:B------:R-:W-:Y:S02]  /*57d90*/  STL.64 [R1+0x1388], R14 ;  /* 0x0013880e01007387 */ /* 0x000fe40000100a00 */
[----:B------:R4:W-:Y:S01]  /*57da0*/  STL.64 [R1+0x1380], R12 ;  /* 0x0013800c01007387 */ /* 0x0009e20000100a00 */
[C---:B-----5:R-:W-:Y:S08]  /*57db0*/  HMMA.16816.F32.BF16 R16, R24.reuse, R8, R16 ;  /* 0x000000081810723c */ /* 0x060ff00000041810 */
[C---:B----4-:R-:W-:Y:S01]  /*57dc0*/  HMMA.16816.F32.BF16 R12, R24.reuse, R10, R20 ;  /* 0x0000000a180c723c */ /* 0x050fe20000041814 */
[----:B------:R-:W2:Y:S11]  /*57dd0*/  LDL.LU R20, [R1+0x550] ;  /* 0x0005500001147983 */ /* 0x000eb60000300800 */
[----:B------:R-:W-:Y:S03]  /*57de0*/  @!UPT UIADD3 URZ, URZ, URZ, URZ ;  /* 0x0000003f3f3ff290 */ /* 0x000fe6000fffe03f */
[----:B------:R-:W-:Y:S01]  /*57df0*/  STL.64 [R1+0xa00], R16 ;  /* 0x000a001001007387 */ /* 0x000fe20000100a00 */
[----:B------:R-:W-:Y:S07]  /*57e00*/  STL.64 [R1+0xa08], R18 ;  /* 0x000a081201007387 */ /* 0x000fee0000100a00 */
[----:B------:R-:W-:Y:S02]  /*57e10*/  STL.64 [R1+0x9f0], R12 ;  /* 0x0009f00c01007387 */ /* 0x000fe40000100a00 */
[----:B------:R-:W-:Y:S01]  /*57e20*/  STL.64 [R1+0x9f8], R14 ;  /* 0x0009f80e01007387 */ /* 0x000fe20000100a00 */
[----:B------:R-:W2:Y:S01]  /*57e30*/  LDL.LU R21, [R1+0x554] ;  /* 0x0005540001157983 */ /* 0x000ea20000300800 */
[----:B------:R-:W2:Y:S02]  /*57e40*/  LDL.LU R22, [R1+0x558] ;  /* 0x0005580001167983 */ /* 0x000ea40000300800 */
[----:B------:R-:W2:Y:S02]  /*57e50*/  LDL.LU R23, [R1+0x55c] ;  /* 0x00055c0001177983 */ /* 0x000ea40000300800 */
[----:B------:R-:W-:Y:S01]  /*57e60*/  STL.64 [R1+0x1368], R10 ;  /* 0x0013680a01007387 */ /* 0x000fe20000100a00 */
[----:B------:R0:W-:Y:S04]  /*57e70*/  STL.64 [R1+0x1360], R8 ;  /* 0x0013600801007387 */ /* 0x0001e80000100a00 */
[----:B0-----:R-:W3:Y:S01]  /*57e80*/  LDL.LU R8, [R1+0x6f0] ;  /* 0x0006f00001087983 */ /* 0x001ee20000300800 */
[----:B------:R-:W3:Y:S02]  /*57e90*/  LDL.LU R9, [R1+0x6f4] ;  /* 0x0006f40001097983 */ /* 0x000ee40000300800 */
[----:B------:R-:W4:Y:S02]  /*57ea0*/  LDL.LU R10, [R1+0x6f8] ;  /* 0x0006f800010a7983 */ /* 0x000f240000300800 */
[----:B------:R-:W4:Y:S01]  /*57eb0*/  LDL.LU R11, [R1+0x6fc] ;  /* 0x0006fc00010b7983 */ /* 0x000f220000300800 */
[----:B------:R-:W5:Y:S01]  /*57ec0*/  LDL.LU R12, [R1+0x710] ;  /* 0x00071000010c7983 */ /* 0x000f620000300800 */
[----:B------:R-:W5:Y:S02]  /*57ed0*/  LDL.LU R13, [R1+0x714] ;  /* 0x00071400010d7983 */ /* 0x000f640000300800 */
[----:B------:R-:W3:Y:S02]  /*57ee0*/  LDL.LU R14, [R1+0x718] ;  /* 0x00071800010e7983 */ /* 0x000ee40000300800 */
[----:B------:R-:W3:Y:S01]  /*57ef0*/  LDL.LU R15, [R1+0x71c] ;  /* 0x00071c00010f7983 */ /* 0x000ee20000300800 */
[----:B------:R-:W4:Y:S01]  /*57f00*/  LDL.LU R16, [R1+0x690] ;  /* 0x0006900001107983 */ /* 0x000f220000300800 */
[----:B------:R-:W4:Y:S02]  /*57f10*/  LDL.LU R17, [R1+0x694] ;  /* 0x0006940001117983 */ /* 0x000f240000300800 */
[----:B------:R-:W4:Y:S02]  /*57f20*/  LDL.LU R18, [R1+0x698] ;  /* 0x0006980001127983 */ /* 0x000f240000300800 */
[----:B------:R-:W4:Y:S01]  /*57f30*/  LDL.LU R19, [R1+0x69c] ;  /* 0x00069c0001137983 */ /* 0x000f220000300800 */
[----:B------:R-:W4:Y:S01]  /*57f40*/  LDL.LU R2, [R1+0xc18] ;  /* 0x000c180001027983 */ /* 0x000f220000300800 */
[----:B------:R-:W4:Y:S02]  /*57f50*/  LDL R3, [R1+0x7b8] ;  /* 0x0007b80001037983 */ /* 0x000f240000100800 */
[----:B------:R-:W4:Y:S02]  /*57f60*/  LDL.LU R28, [R1+0xc1c] ;  /* 0x000c1c00011c7983 */ /* 0x000f240000300800 */
[----:B------:R-:W4:Y:S01]  /*57f70*/  LDL R29, [R1+0x7ac] ;  /* 0x0007ac00011d7983 */ /* 0x000f220000100800 */
[C---:B--2---:R-:W-:Y:S01]  /*57f80*/  HMMA.16816.F32.BF16 R20, R24.reuse, R4, R20 ;  /* 0x000000041814723c */ /* 0x044fe20000041814 */
[----:B---3--:R-:W-:Y:S01]  /*57f90*/  STL.64 [R1+0x1398], R14 ;  /* 0x0013980e01007387 */ /* 0x008fe20000100a00 */
[----:B-----5:R0:W-:Y:S03]  /*57fa0*/  STL.64 [R1+0x1390], R12 ;  /* 0x0013900c01007387 */ /* 0x0201e60000100a00 */
[----:B0-----:R-:W2:Y:S01]  /*57fb0*/  LDL.LU R12, [R1+0x6a0] ;  /* 0x0006a000010c7983 */ /* 0x001ea20000300800 */
[----:B------:R-:W2:Y:S02]  /*57fc0*/  LDL.LU R13, [R1+0x6a4] ;  /* 0x0006a400010d7983 */ /* 0x000ea40000300800 */
[----:B------:R-:W2:Y:S02]  /*57fd0*/  LDL.LU R14, [R1+0x6a8] ;  /* 0x0006a800010e7983 */ /* 0x000ea40000300800 */
[----:B------:R-:W2:Y:S01]  /*57fe0*/  LDL.LU R15, [R1+0x6ac] ;  /* 0x0006ac00010f7983 */ /* 0x000ea20000300800 */
[----:B----4-:R-:W-:Y:S01]  /*57ff0*/  STL.64 [R1+0x1378], R10 ;  /* 0x0013780a01007387 */ /* 0x010fe20000100a00 */
[----:B------:R0:W-:Y:S03]  /*58000*/  STL.64 [R1+0x1370], R8 ;  /* 0x0013700801007387 */ /* 0x0001e60000100a00 */
[----:B0-----:R-:W3:Y:S01]  /*58010*/  LDL.LU R8, [R1+0x700] ;  /* 0x0007000001087983 */ /* 0x001ee20000300800 */
[----:B------:R-:W3:Y:S02]  /*58020*/  LDL.LU R9, [R1+0x704] ;  /* 0x0007040001097983 */ /* 0x000ee40000300800 */
[----:B------:R-:W3:Y:S02]  /*58030*/  LDL.LU R10, [R1+0x708] ;  /* 0x00070800010a7983 */ /* 0x000ee40000300800 */
[----:B------:R-:W3:Y:S03]  /*58040*/  LDL.LU R11, [R1+0x70c] ;  /* 0x00070c00010b7983 */ /* 0x000ee60000300800 */
[----:B------:R-:W-:Y:S01]  /*58050*/  STL.64 [R1+0x9e0], R20 ;  /* 0x0009e01401007387 */ /* 0x000fe20000100a00 */
[----:B------:R-:W-:Y:S02]  /*58060*/  STL.64 [R1+0x9e8], R22 ;  /* 0x0009e81601007387 */ /* 0x000fe40000100a00 */
[----:B------:R-:W0:Y:S02]  /*58070*/  LDSM.16.M88.4 R20, [R0+0x45c00] ;  /* 0x045c00000014783b */ /* 0x000e240000000200 */
[----:B0-----:R-:W-:Y:S02]  /*58080*/  STL.64 [R1+0x1338], R22 ;  /* 0x0013381601007387 */ /* 0x001fe40000100a00 */
[----:B------:R0:W-:Y:S02]  /*58090*/  STL.64 [R1+0x1330], R20 ;  /* 0x0013301401007387 */ /* 0x0001e40000100a00 */
        /* <DEDUP_REMOVED lines=18> */
[----:B------:R-:W2:Y:S02]  /*581c0*/  LDL.LU.64 R16, [R1+0x13b0] ;  /* 0x0013b00001107983 */ /* 0x000ea40000300a00 */
[----:B------:R-:W-:Y:S02]  /*581d0*/  STL.64 [R1+0x9c0], R24 ;  /* 0x0009c01801007387 */ /* 0x000fe40000100a00 */
[----:B------:R0:W-:Y:S02]  /*581e0*/  STL.64 [R1+0x9c8], R26 ;  /* 0x0009c81a01007387 */ /* 0x0001e40000100a00 */
[----:B0-----:R-:W2:Y:S01]  /*581f0*/  LDL.LU.64 R26, [R1+0x13a8] ;  /* 0x0013a800011a7983 */ /* 0x001ea20000300a00 */
        /* <DEDUP_REMOVED lines=13> */
[----:B0-----:R-:W2:Y:S01]  /*582d0*/  LDL.LU.64 R14, [R1+0x1388] ;  /* 0x00138800010e7983 */ /* 0x001ea20000300a00 */
        /* <DEDUP_REMOVED lines=17> */
[----:B0-----:R-:W3:Y:S01]  /*583f0*/  LDL.LU R12, [R1+0x6c0] ;  /* 0x0006c000010c7983 */ /* 0x001ee20000300800 */
[----:B------:R-:W3:Y:S02]  /*58400*/  LDL.LU R13, [R1+0x6c4] ;  /* 0x0006c400010d7983 */ /* 0x000ee40000300800 */
[----:B------:R-:W3:Y:S02]  /*58410*/  LDL.LU R14, [R1+0x6c8] ;  /* 0x0006c800010e7983 */ /* 0x000ee40000300800 */
[----:B------:R-:W3:Y:S01]  /*58420*/  LDL.LU R15, [R1+0x6cc] ;  /* 0x0006cc00010f7983 */ /* 0x000ee20000300800 */
[C---:B----4-:R-:W-:Y:S11]  /*58430*/  HMMA.16816.F32.BF16 R20, R24.reuse, R8, R20 ;  /* 0x000000081814723c */ /* 0x050ff60000041814 */
        /* <DEDUP_REMOVED lines=15> */
[----:B---3--:R-:W-:Y:S01]  /*58530*/  HMMA.16816.F32.BF16 R8, R24, R4, R12 ;  /* 0x000000041808723c */ /* 0x008fe2000004180c */
[----:B------:R-:W-:Y:S01]  /*58540*/  FADD R0, -R3, R2 ;  /* 0x0000000203007221 */ /* 0x000fe20000000100 */
[----:B------:R-:W3:Y:S01]  /*58550*/  LDL.LU R14, [R1+0xba8] ;  /* 0x000ba800010e7983 */ /* 0x000ee20000300800 */
[----:B------:R-:W4:Y:S02]  /*58560*/  LDL.LU R13, [R1+0xbac] ;  /* 0x000bac00010d7983 */ /* 0x000f240000300800 */
[----:B------:R-:W-:-:S02]  /*58570*/  FMUL R2, R0, 1.4426950216293334961 ;  /* 0x3fb8aa3b00027820 */ /* 0x000fc40000400000 */
[----:B------:R-:W-:Y:S02]  /*58580*/  FADD R0, -R29, R28 ;  /* 0x0000001c1d007221 */ /* 0x000fe40000000100 */
[----:B------:R0:W1:Y:S11]  /*58590*/  MUFU.EX2 R29, R2 ;  /* 0x00000002001d7308 */ /* 0x0000760000000800 */
[----:B------:R-:W-:Y:S03]  /*585a0*/  @!UPT UIADD3 URZ, URZ, URZ, URZ ;  /* 0x0000003f3f3ff290 */ /* 0x000fe6000fffe03f */
[----:B------:R-:W-:Y:S01]  /*585b0*/  STL.64 [R1+0xa50], R8 ;  /* 0x000a500801007387 */ /* 0x000fe20000100a00 */
[----:B------:R5:W-:Y:S02]  /*585c0*/  STL.64 [R1+0xa58], R10 ;  /* 0x000a580a01007387 */ /* 0x000be40000100a00 */
[----:B------:R-:W1:Y:S01]  /*585d0*/  LDL.LU R12, [R1+0xb90] ;  /* 0x000b9000010c7983 */ /* 0x000e620000300800 */
[----:B-----5:R-:W5:Y:S01]  /*585e0*/  LDL.LU R11, [R1+0xb94] ;  /* 0x000b9400010b7983 */ /* 0x020f620000300800 */
[----:B0-----:R-:W3:Y:S01]  /*585f0*/  LDL.LU R2, [R1+0xb98] ;  /* 0x000b980001027983 */ /* 0x001ee20000300800 */
[----:B--2---:R-:W-:Y:S02]  /*58600*/  HMMA.16816.F32.BF16 R24, R24, R6, R20 ;  /* 0x000000061818723c */ /* 0x004fe40000041814 */
[----:B------:R-:W2:Y:S01]  /*58610*/  LDL.LU.64 R22, [R1+0x1338] ;  /* 0x0013380001167983 */ /* 0x000ea20000300a00 */
[----:B------:R-:W2:Y:S11]  /*58620*/  LDL.LU.64 R20, [R1+0x1330] ;  /* 0x0013300001147983 */ /* 0x000eb60000300a00 */
[----:B------:R-:W-:Y:S09]  /*58630*/  @!UPT UIADD3 URZ, URZ, URZ, URZ ;  /* 0x0000003f3f3ff290 */ /* 0x000ff2000fffe03f */
[----:B------:R-:W-:Y:S01]  /*58640*/  STL.64 [R1+0xa40], R24 ;  /* 0x000a401801007387 */ /* 0x000fe20000100a00 */
[----:B------:R0:W-:Y:S03]  /*58650*/  STL.64 [R1+0xa48], R26 ;  /* 0x000a481a01007387 */ /* 0x0001e60000100a00 */
[----:B0-----:R-:W2:Y:S01]  /*58660*/  LDL.LU R26, [R1+0xba0] ;  /* 0x000ba000011a7983 */ /* 0x001ea20000300800 */
[----:B------:R-:W3:Y:S02]  /*58670*/  LDL.LU R27, [R1+0xba4] ;  /* 0x000ba400011b7983 */ /* 0x000ee40000300800 */
[----:B------:R-:W4:Y:S02]  /*58680*/  LDL.LU R15, [R1+0xb9c] ;  /* 0x000b9c00010f7983 */ /* 0x000f240000300800 */
[----:B------:R-:W-:Y:S02]  /*58690*/  FMUL R0, R0, 1.4426950216293334961 ;  /* 0x3fb8aa3b00007820 */ /* 0x000fe40000400000 */
[C---:B-1----:R-:W-:Y:S01]  /*586a0*/  FMUL R12, R29.reuse, R12 ;  /* 0x0000000c1d0c7220 */ /* 0x042fe20000400000 */
[----:B------:R-:W5:Y:S01]  /*586b0*/  LDL.LU R8, [R1+0xb80] ;  /* 0x000b800001087983 */ /* 0x000f620000300800 */
[----:B------:R-:W5:Y:S01]  /*586c0*/  LDL.LU R9, [R1+0xb84] ;  /* 0x000b840001097983 */ /* 0x000f620000300800 */
[----:B------:R0:W1:Y:S01]  /*586d0*/  MUFU.EX2 R28, R0 ;  /* 0x00000000001c7308 */ /* 0x0000620000000800 */
[----:B------:R-:W5:Y:S01]  /*586e0*/  LDL.LU R10, [R1+0xb88] ;  /* 0x000b8800010a7983 */ /* 0x000f620000300800 */
[----:B------:R-:W5:Y:S04]  /*586f0*/  LDL R3, [R1+0x78c] ;  /* 0x00078c0001037983 */ /* 0x000f680000100800 */
[----:B0-----:R-:W5:Y:S01]  /*58700*/  LDL R0, [R1+0x794] ;  /* 0x0007940001007983 */ /* 0x001f620000100800 */
[----:B------:R0:W-:Y:S03]  /*58710*/  STL.64 [R1+0x12f8], R6 ;  /* 0x0012f80601007387 */ /* 0x0001e60000100a00 */
[----:B0-----:R-:W5:Y:S01]  /*58720*/  LDL.LU R6, [R1+0xc24] ;  /* 0x000c240001067983 */ /* 0x001f620000300800 */
[----:B------:R-:W-:Y:S02]  /*58730*/  STL.64 [R1+0x12f0], R4 ;  /* 0x0012f00401007387 */ /* 0x000fe40000100a00 */
[----:B--2---:R-:W-:-:S02]  /*58740*/  FMUL R24, R29, R26 ;  /* 0x0000001a1d187220 */ /* 0x004fc40000400000 */
[C---:B---3--:R-:W-:Y:S02]  /*58750*/  FMUL R25, R29.reuse, R27 ;  /* 0x0000001b1d197220 */ /* 0x048fe40000400000 */
[C---:B-1----:R-:W-:Y:S02]  /*58760*/  FMUL R26, R28.reuse, R14 ;  /* 0x0000000e1c1a7220 */ /* 0x042fe40000400000 */
[C---:B----4-:R-:W-:Y:S02]  /*58770*/  FMUL R27, R28.reuse, R13 ;  /* 0x0000000d1c1b7220 */ /* 0x050fe40000400000 */
[C---:B-----5:R-:W-:Y:S02]  /*58780*/  FMUL R13, R29.reuse, R11 ;  /* 0x0000000b1d0d7220 */ /* 0x060fe40000400000 */
[C---:B------:R-:W-:Y:S02]  /*58790*/  FMUL R14, R28.reuse, R2 ;  /* 0x000000021c0e7220 */ /* 0x040fe40000400000 */
[----:B------:R-:W-:Y:S01]  /*587a0*/  FMUL R15, R28, R15 ;  /* 0x0000000f1c0f7220 */ /* 0x000fe20000400000 */
[----:B------:R-:W2:Y:S01]  /*587b0*/  LDL.LU R11, [R1+0xb8c] ;  /* 0x000b8c00010b7983 */ /* 0x000ea20000300800 */
[C---:B------:R-:W-:Y:S08]  /*587c0*/  HMMA.16816.F32.BF16 R24, R20.reuse, R16, R24 ;  /* 0x000000101418723c */ /* 0x040ff00000041818 */
[----:B------:R-:W-:Y:S11]  /*587d0*/  HMMA.16816.F32.BF16 R12, R20, R18, R12 ;  /* 0x00000012140c723c */ /* 0x000ff6000004180c */
[----:B------:R-:W-:Y:S04]  /*587e0*/  @!UPT UIADD3 URZ, URZ, URZ, URZ ;  /* 0x0000003f3f3ff290 */ /* 0x000fe8000fffe03f */
[----:B------:R0:W-:Y:S01]  /*587f0*/  STL.64 [R1+0xba0], R24 ;  /* 0x000ba01801007387 */ /* 0x0001e20000100a00 */
[----:B------:R1:W-:Y:S03]  /*58800*/  STL.64 [R1+0xba8], R26 ;  /* 0x000ba81a01007387 */ /* 0x0003e60000100a00 */
[----:B0-----:R-:W3:Y:S01]  /*58810*/  LDL.LU R24, [R1+0xb70] ;  /* 0x000b700001187983 */ /* 0x001ee20000300800 */
[----:B------:R-:W4:Y:S02]  /*58820*/  LDL.LU R25, [R1+0xb74] ;  /* 0x000b740001197983 */ /* 0x000f240000300800 */
[----:B-1----:R-:W5:Y:S02]  /*58830*/  LDL.LU R26, [R1+0xb78] ;  /* 0x000b7800011a7983 */ /* 0x002f640000300800 */
[----:B------:R-:W5:Y:S01]  /*58840*/  LDL.LU R27, [R1+0xb7c] ;  /* 0x000b7c00011b7983 */ /* 0x000f620000300800 */
[----:B------:R-:W5:Y:S01]  /*58850*/  LDL.LU R7, [R1+0xb60] ;  /* 0x000b600001077983 */ /* 0x000f620000300800 */
[----:B------:R-:W5:Y:S02]  /*58860*/  LDL.LU R5, [R1+0xb64] ;  /* 0x000b640001057983 */ /* 0x000f640000300800 */
[----:B------:R-:W5:Y:S02]  /*58870*/  LDL.LU R2, [R1+0xb68] ;  /* 0x000b680001027983 */ /* 0x000f640000300800 */
[----:B------:R-:W-:Y:S01]  /*58880*/  STL.64 [R1+0xb90], R12 ;  /* 0x000b900c01007387 */ /* 0x000fe20000100a00 */
[----:B------:R0:W-:Y:S04]  /*58890*/  STL.64 [R1+0xb98], R14 ;  /* 0x000b980e01007387 */ /* 0x0001e80000100a00 */
[----:B0-----:R-:W5:Y:S01]  /*588a0*/  LDL.LU.64 R14, [R1+0x1328] ;  /* 0x00132800010e7983 */ /* 0x001f620000300a00 */
[----:B------:R-:W5:Y:S02]  /*588b0*/  LDL.LU.64 R12, [R1+0x1320] ;  /* 0x00132000010c7983 */ /* 0x000f640000300a00 */
[----:B------:R-:W5:Y:S02]  /*588c0*/  LDL.LU R4, [R1+0xb6c] ;  /* 0x000b6c0001047983 */ /* 0x000f640000300800 */
[----:B------:R0:W-:Y:S02]  /*588d0*/  STL.64 [R1+0x12d8], R18 ;  /* 0x0012d81201007387 */ /* 0x0001e40000100a00 */
[----:B0-----:R-:W5:Y:S01]  /*588e0*/  LDL.LU R18, [R1+0xc20] ;  /* 0x000c200001127983 */ /* 0x001f620000300800 */
[----:B------:R-:W5:Y:S02]  /*588f0*/  LDL R19, [R1+0x834] ;  /* 0x0008340001137983 */ /* 0x000f640000100800 */
[----:B------:R-:W-:-:S02]  /*58900*/  FMUL R8, R29, R8 ;  /* 0x000000081d087220 */ /* 0x000fc40000400000 */
[----:B------:R-:W-:Y:S02]  /*58910*/  FMUL R9, R29, R9 ;  /* 0x000000091d097220 */ /* 0x000fe40000400000 */
[C---:B------:R-:W-:Y:S01]  /*58920*/  FMUL R10, R28.reuse, R10 ;  /* 0x0000000a1c0a7220 */ /* 0x040fe20000400000 */
[----:B------:R0:W-:Y:S01]  /*58930*/  STL.64 [R1+0x12d0], R16 ;  /* 0x0012d01001007387 */ /* 0x0001e20000100a00 */
[----:B------:R-:W-:Y:S02]  /*58940*/  FADD R3, -R3, R6 ;  /* 0x0000000603037221 */ /* 0x000fe40000000100 */
[----:B--2---:R-:W-:Y:S02]  /*58950*/  FMUL R11, R28, R11 ;  /* 0x0000000b1c0b7220 */ /* 0x004fe40000400000 */
[C---:B---3--:R-:W-:Y:S02]  /*58960*/  FMUL R24, R29.reuse, R24 ;  /* 0x000000181d187220 */ /* 0x048fe40000400000 */
[----:B----4-:R-:W-:-:S02]  /*58970*/  FMUL R25, R29, R25 ;  /* 0x000000191d197220 */ /* 0x010fc40000400000 */
[C---:B-----5:R-:W-:Y:S02]  /*58980*/  FMUL R26, R28.reuse, R26 ;  /* 0x0000001a1c1a7220 */ /* 0x060fe40000400000 */
[C---:B------:R-:W-:Y:S01]  /*58990*/  FMUL R27, R28.reuse, R27 ;  /* 0x0000001b1c1b7220 */ /* 0x040fe20000400000 */
[C---:B------:R-:W-:Y:S08]  /*589a0*/  HMMA.16816.F32.BF16 R8, R20.reuse, R12, R8 ;  /* 0x0000000c1408723c */ /* 0x040ff00000041808 */
[----:B------:R-:W-:Y:S01]  /*589b0*/  HMMA.16816.F32.BF16 R24, R20, R14, R24 ;  /* 0x0000000e1418723c */ /* 0x000fe20000041818 */
[----:B0-----:R-:W-:-:S02]  /*589c0*/  FMUL R16, R28, R2 ;  /* 0x000000021c107220 */ /* 0x001fc40000400000 */
[C---:B------:R-:W-:Y:S02]  /*589d0*/  FMUL R17, R29.reuse, R5 ;  /* 0x000000051d117220 */ /* 0x040fe40000400000 */
[----:B------:R-:W-:Y:S02]  /*589e0*/  FADD R0, -R0, R18 ;  /* 0x0000001200007221 */ /* 0x000fe40000000100 */
[----:B------:R-:W-:-:S08]  /*589f0*/  FMUL R18, R29, R7 ;  /* 0x000000071d127220 */ /* 0x000fd00000400000 */
[----:B------:R-:W-:Y:S01]  /*58a00*/  STL.64 [R1+0xb80], R8 ;  /* 0x000b800801007387 */ /* 0x000fe20000100a00 */
[----:B------:R0:W-:Y:S02]  /*58a10*/  STL.64 [R1+0xb88], R10 ;  /* 0x000b880a01007387 */ /* 0x0001e40000100a00 */
[----:B------:R-:W-:Y:S01]  /*58a20*/  FMUL R7, R28, R4 ;  /* 0x000000041c077220 */ /* 0x000fe20000400000 */
[----:B0-----:R-:W2:Y:S01]  /*58a30*/  LDL.LU.64 R10, [R1+0x1318] ;  /* 0x00131800010a7983 */ /* 0x001ea20000300a00 */
[----:B------:R-:W3:Y:S02]  /*58a40*/  LDL.LU.64 R8, [R1+0x1310] ;  /* 0x0013100001087983 */ /* 0x000ee40000300a00 */
[----:B------:R-:W4:Y:S02]  /*58a50*/  LDL.LU R2, [R1+0xb5c] ;  /* 0x000b5c0001027983 */ /* 0x000f240000300800 */
[----:B------:R-:W-:Y:S01]  /*58a60*/  STL.64 [R1+0x12e8], R14 ;  /* 0x0012e80e01007387 */ /* 0x000fe20000100a00 */
[----:B------:R-:W-:Y:S01]  /*58a70*/  STL.64 [R1+0xb70], R24 ;  /* 0x000b701801007387 */ /* 0x000fe20000100a00 */
[----:B------:R-:W-:Y:S02]  /*58a80*/  STL.64 [R1+0xb78], R26 ;  /* 0x000b781a01007387 */ /* 0x000fe40000100a00 */
[----:B------:R0:W-:Y:S02]  /*58a90*/  STL.64 [R1+0x12e0], R12 ;  /* 0x0012e00c01007387 */ /* 0x0001e40000100a00 */
[----:B------:R-:W5:Y:S01]  /*58aa0*/  LDL.LU R4, [R1+0xb50] ;  /* 0x000b500001047983 */ /* 0x000f620000300800 */
[----:B------:R-:W2:Y:S01]  /*58ab0*/  LDL.LU R5, [R1+0xb54] ;  /* 0x000b540001057983 */ /* 0x000ea20000300800 */
[----:B------:R-:W2:Y:S03]  /*58ac0*/  LDL.LU R6, [R1+0xb58] ;  /* 0x000b580001067983 */ /* 0x000ea60000300800 */
[----:B------:R-:W1:Y:S04]  /*58ad0*/  LDSM.16.M88.4 R24, [R19+0x45e00] ;  /* 0x045e00001318783b */ /* 0x000e680000000200 */
[----:B0-----:R-:W2:Y:S01]  /*58ae0*/  LDL.LU R12, [R1+0xb40] ;  /* 0x000b4000010c7983 */ /* 0x001ea20000300800 */
[----:B------:R-:W2:Y:S02]  /*58af0*/  LDL.LU R13, [R1+0xb44] ;  /* 0x000b4400010d7983 */ /* 0x000ea40000300800 */
[----:B------:R-:W2:Y:S01]  /*58b00*/  LDL.LU R14, [R1+0xb48] ;  /* 0x000b4800010e7983 */ /* 0x000ea20000300800 */
[----:B-1----:R0:W-:Y:S01]  /*58b10*/  STL.64 [R1+0x1308], R26 ;  /* 0x0013081a01007387 */ /* 0x0021e20000100a00 */
[----:B------:R1:W-:Y:S02]  /*58b20*/  STL.64 [R1+0x1300], R24 ;  /* 0x0013001801007387 */ /* 0x0003e40000100a00 */
[----:B------:R-:W2:Y:S01]  /*58b30*/  LDL.LU R15, [R1+0xb4c] ;  /* 0x000b4c00010f7983 */ /* 0x000ea20000300800 */
[----:B0-----:R-:W-:-:S02]  /*58b40*/  MOV R26, R16 ;  /* 0x00000010001a7202 */ /* 0x001fc40000000f00 */
[----:B-1----:R-:W-:Y:S01]  /*58b50*/  MOV R24, R18 ;  /* 0x0000001200187202 */ /* 0x002fe20000000f00 */
[----:B------:R-:W-:Y:S01]  /*58b60*/  IMAD.MOV.U32 R25, RZ, RZ, R17 ;  /* 0x000000ffff197224 */ /* 0x000fe200078e0011 */
[----:B------:R-:W-:Y:S01]  /*58b70*/  MOV R27, R7 ;  /* 0x00000007001b7202 */ /* 0x000fe20000000f00 */
[----:B------:R-:W2:Y:S01]  /*58b80*/  LDL.LU R16, [R1+0xb30] ;  /* 0x000b300001107983 */ /* 0x000ea20000300800 */
[----:B------:R-:W2:Y:S02]  /*58b90*/  LDL.LU R17, [R1+0xb34] ;  /* 0x000b340001117983 */ /* 0x000ea40000300800 */
[----:B------:R-:W2:Y:S02]  /*58ba0*/  LDL.LU R18, [R1+0xb38] ;  /* 0x000b380001127983 */ /* 0x000ea40000300800 */
[----:B------:R-:W2:Y:S02]  /*58bb0*/  LDL.LU R19, [R1+0xb3c] ;  /* 0x000b3c0001137983 */ /* 0x000ea40000300800 */
[----:B----4-:R-:W-:Y:S01]  /*58bc0*/  FMUL R7, R28, R2 ;  /* 0x000000021c077220 */ /* 0x010fe20000400000 */
[----:B---3--:R-:W-:Y:S01]  /*58bd0*/  HMMA.16816.F32.BF16 R24, R20, R8, R24 ;  /* 0x000000081418723c */ /* 0x008fe20000041818 */
[----:B-----5:R-:W-:-:S02]  /*58be0*/  FMUL R4, R29, R4 ;  /* 0x000000041d047220 */ /* 0x020fc40000400000 */
[----:B--2---:R-:W-:Y:S02]  /*58bf0*/  FMUL R5, R29, R5 ;  /* 0x000000051d057220 */ /* 0x004fe40000400000 */
[----:B------:R-:W-:-:S07]  /*58c00*/  FMUL R6, R28, R6 ;  /* 0x000000061c067220 */ /* 0x000fce0000400000 */
[----:B------:R-:W-:Y:S11]  /*58c10*/  HMMA.16816.F32.BF16 R4, R20, R10, R4 ;  /* 0x0000000a1404723c */ /* 0x000ff60000041804 */
[----:B------:R-:W-:Y:S01]  /*58c20*/  STL.64 [R1+0xb60], R24 ;  /* 0x000b601801007387 */ /* 0x000fe20000100a00 */
[----:B------:R0:W-:Y:S03]  /*58c30*/  STL.64 [R1+0xb68], R26 ;  /* 0x000b681a01007387 */ /* 0x0001e60000100a00 */
[----:B0-----:R-:W2:Y:S01]  /*58c40*/  LDL.LU.64 R26, [R1+0x1308] ;  /* 0x00130800011a7983 */ /* 0x001ea20000300a00 */
[----:B------:R-:W2:Y:S07]  /*58c50*/  LDL.LU.64 R24, [R1+0x1300] ;  /* 0x0013000001187983 */ /* 0x000eae0000300a00 */
[----:B------:R-:W-:Y:S01]  /*58c60*/  STL.64 [R1+0xb50], R4 ;  /* 0x000b500401007387 */ /* 0x000fe20000100a00 */
[----:B------:R0:W-:Y:S03]  /*58c70*/  STL.64 [R1+0xb58], R6 ;  /* 0x000b580601007387 */ /* 0x0001e60000100a00 */
[----:B0-----:R-:W3:Y:S01]  /*58c80*/  LDL.LU.64 R6, [R1+0x12f8] ;  /* 0x0012f80001067983 */ /* 0x001ee20000300a00 */
[----:B------:R-:W4:Y:S02]  /*58c90*/  LDL.LU.64 R4, [R1+0x12f0] ;  /* 0x0012f00001047983 */ /* 0x000f240000300a00 */
[----:B------:R-:W-:-:S02]  /*58ca0*/  FMUL R12, R29, R12 ;  /* 0x0000000c1d0c7220 */ /* 0x000fc40000400000 */
[C---:B------:R-:W-:Y:S02]  /*58cb0*/  FMUL R13, R29.reuse, R13 ;  /* 0x0000000d1d0d7220 */ /* 0x040fe40000400000 */
[C---:B------:R-:W-:Y:S02]  /*58cc0*/  FMUL R14, R28.reuse, R14 ;  /* 0x0000000e1c0e7220 */ /* 0x040fe40000400000 */
[C---:B------:R-:W-:Y:S02]  /*58cd0*/  FMUL R15, R28.reuse, R15 ;  /* 0x0000000f1c0f7220 */ /* 0x040fe40000400000 */
[C---:B------:R-:W-:Y:S02]  /*58ce0*/  FMUL R16, R29.reuse, R16 ;  /* 0x000000101d107220 */ /* 0x040fe40000400000 */
[----:B------:R-:W-:Y:S02]  /*58cf0*/  FMUL R17, R29, R17 ;  /* 0x000000111d117220 */ /* 0x000fe40000400000 */
[----:B------:R-:W-:-:S02]  /*58d00*/  FMUL R18, R28, R18 ;  /* 0x000000121c127220 */ /* 0x000fc40000400000 */
[----:B------:R-:W-:Y:S01]  /*58d10*/  FMUL R19, R28, R19 ;  /* 0x000000131c137220 */ /* 0x000fe20000400000 */
[C---:B----4-:R-:W-:Y:S08]  /*58d20*/  HMMA.16816.F32.BF16 R12, R20.reuse, R4, R12 ;  /* 0x00000004140c723c */ /* 0x050ff0000004180c */
[----:B---3--:R-:W-:Y:S11]  /*58d30*/  HMMA.16816.F32.BF16 R20, R20, R6, R16 ;  /* 0x000000061414723c */ /* 0x008ff60000041810 */
[----:B------:R-:W-:Y:S04]  /*58d40*/  @!UPT UIADD3 URZ, URZ, URZ, URZ ;  /* 0x0000003f3f3ff290 */ /* 0x000fe8000fffe03f */
[----:B------:R-:W-:Y:S01]  /*58d50*/  STL.64 [R1+0xb40], R12 ;  /* 0x000b400c01007387 */ /* 0x000fe20000100a00 */
[----:B------:R0:W-:Y:S03]  /*58d60*/  STL.64 [R1+0xb48], R14 ;  /* 0x000b480e01007387 */ /* 0x0001e60000100a00 */
[----:B0-----:R-:W3:Y:S01]  /*58d70*/  LDL.LU.64 R14, [R1+0x12e8] ;  /* 0x0012e800010e7983 */ /* 0x001ee20000300a00 */
[----:B------:R-:W4:Y:S02]  /*58d80*/  LDL.LU.64 R12, [R1+0x12e0] ;  /* 0x0012e000010c7983 */ /* 0x000f240000300a00 */
[----:B------:R-:W5:Y:S02]  /*58d90*/  LDL.LU.64 R18, [R1+0x12d8] ;  /* 0x0012d80001127983 */ /* 0x000f640000300a00 */
[----:B------:R-:W2:Y:S01]  /*58da0*/  LDL.LU.64 R16, [R1+0x12d0] ;  /* 0x0012d00001107983 */ /* 0x000ea20000300a00 */
[----:B------:R0:W-:Y:S01]  /*58db0*/  STL.64 [R1+0xb30], R20 ;  /* 0x000b301401007387 */ /* 0x0001e20000100a00 */
[----:B------:R1:W-:Y:S03]  /*58dc0*/  STL.64 [R1+0xb38], R22 ;  /* 0x000b381601007387 */ /* 0x0003e60000100a00 */
[----:B0-----:R-:W2:Y:S01]  /*58dd0*/  LDL.LU R20, [R1+0xb20] ;  /* 0x000b200001147983 */ /* 0x001ea20000300800 */
[----:B------:R-:W3:Y:S02]  /*58de0*/  LDL.LU R21, [R1+0xb24] ;  /* 0x000b240001157983 */ /* 0x000ee40000300800 */
[----:B-1----:R-:W4:Y:S02]  /*58df0*/  LDL.LU R22, [R1+0xb28] ;  /* 0x000b280001167983 */ /* 0x002f240000300800 */
[----:B------:R-:W5:Y:S02]  /*58e00*/  LDL.LU R23, [R1+0xb2c] ;  /* 0x000b2c0001177983 */ /* 0x000f640000300800 */
[----:B------:R-:W-:-:S04]  /*58e10*/  FMUL R0, R0, 1.4426950216293334961 ;  /* 0x3fb8aa3b00007820 */ /* 0x000fc80000400000 */
[----:B------:R0:W2:Y:S02]  /*58e20*/  MUFU.EX2 R2, R0 ;  /* 0x0000000000027308 */ /* 0x0000a40000000800 */
[----:B0-----:R-:W-:Y:S02]  /*58e30*/  FMUL R0, R3, 1.4426950216293334961 ;  /* 0x3fb8aa3b03007820 */ /* 0x001fe40000400000 */
[----:B------:R-:W5:Y:S04]  /*58e40*/  LDL.LU R3, [R1+0xb0c] ;  /* 0x000b0c0001037983 */ /* 0x000f680000300800 */
[----:B------:R-:W4:Y:S01]  /*58e50*/  MUFU.EX2 R0, R0 ;  /* 0x0000000000007308 */ /* 0x000f220000000800 */
[C---:B--2---:R-:W-:Y:S02]  /*58e60*/  FMUL R20, R2.reuse, R20 ;  /* 0x0000001402147220 */ /* 0x044fe40000400000 */
[----:B---3--:R-:W-:-:S02]  /*58e70*/  FMUL R21, R2, R21 ;  /* 0x0000001502157220 */ /* 0x008fc40000400000 */
[C---:B----4-:R-:W-:Y:S02]  /*58e80*/  FMUL R22, R0.reuse, R22 ;  /* 0x0000001600167220 */ /* 0x050fe40000400000 */
[----:B-----5:R-:W-:-:S07]  /*58e90*/  FMUL R23, R0, R23 ;  /* 0x0000001700177220 */ /* 0x020fce0000400000 */
[----:B------:R-:W-:Y:S11]  /*58ea0*/  HMMA.16816.F32.BF16 R20, R24, R16, R20 ;  /* 0x000000101814723c */ /* 0x000ff60000041814 */
[----:B------:R-:W-:Y:S11]  /*58eb0*/  @!UPT UIADD3 URZ, URZ, URZ, URZ ;  /* 0x0000003f3f3ff290 */ /* 0x000ff6000fffe03f */
[----:B------:R-:W-:Y:S01]  /*58ec0*/  @!UPT UIADD3 URZ, URZ, URZ, URZ ;  /* 0x0000003f3f3ff290 */ /* 0x000fe2000fffe03f */
[----:B------:R0:W-:Y:S01]  /*58ed0*/  STL.64 [R1+0xb20], R20 ;  /* 0x000b201401007387 */ /* 0x0001e20000100a00 */
[----:B------:R1:W-:Y:S03]  /*58ee0*/  STL.64 [R1+0xb28], R22 ;  /* 0x000b281601007387 */ /* 0x0003e60000100a00 */
[----:B0-----:R-:W2:Y:S01]  /*58ef0*/  LDL.LU R20, [R1+0xb10] ;  /* 0x000b100001147983 */ /* 0x001ea20000300800 */
[----:B------:R-:W3:Y:S02]  /*58f00*/  LDL.LU R21, [R1+0xb14] ;  /* 0x000b140001157983 */ /* 0x000ee40000300800 */
[----:B-1----:R-:W4:Y:S02]  /*58f10*/  LDL.LU R22, [R1+0xb18] ;  /* 0x000b180001167983 */ /* 0x002f240000300800 */
[----:B------:R-:W5:Y:S01]  /*58f20*/  LDL.LU R23, [R1+0xb1c] ;  /* 0x000b1c0001177983 */ /* 0x000f620000300800 */
[----:B------:R-:W5:Y:S01]  /*58f30*/  LDL.LU R16, [R1+0xb00] ;  /* 0x000b000001107983 */ /* 0x000f620000300800 */
[----:B------:R-:W5:Y:S02]  /*58f40*/  LDL.LU R17, [R1+0xb04] ;  /* 0x000b040001117983 */ /* 0x000f640000300800 */
[----:B--2---:R-:W-:-:S02]  /*58f50*/  FMUL R20, R2, R20 ;  /* 0x0000001402147220 */ /* 0x004fc40000400000 */
[----:B---3--:R-:W-:Y:S02]  /*58f60*/  FMUL R21, R2, R21 ;  /* 0x0000001502157220 */ /* 0x008fe40000400000 */
[C---:B----4-:R-:W-:Y:S02]  /*58f70*/  FMUL R22, R0.reuse, R22 ;  /* 0x0000001600167220 */ /* 0x050fe40000400000 */
[----:B-----5:R-:W-:-:S07]  /*58f80*/  FMUL R23, R0, R23 ;  /* 0x0000001700177220 */ /* 0x020fce0000400000 */
[----:B------:R-:W-:Y:S01]  /*58f90*/  HMMA.16816.F32.BF16 R20, R24, R18, R20 ;  /* 0x000000121814723c */ /* 0x000fe20000041814 */
[----:B------:R-:W2:Y:S11]  /*58fa0*/  LDL.LU R19, [R1+0xb08] ;  /* 0x000b080001137983 */ /* 0x000eb60000300800 */
[----:B------:R-:W-:Y:S11]  /*58fb0*/  @!UPT UIADD3 URZ, URZ, URZ, URZ ;  /* 0x0000003f3f3ff290 */ /* 0x000ff6000fffe03f */
[----:B------:R0:W-:Y:S01]  /*58fc0*/  STL.64 [R1+0xb10], R20 ;  /* 0x000b101401007387 */ /* 0x0001e20000100a00 */
[----:B------:R1:W-:Y:S03]  /*58fd0*/  STL.64 [R1+0xb18], R22 ;  /* 0x000b181601007387 */ /* 0x0003e60000100a00 */
[----:B0-----:R-:W3:Y:S01]  /*58fe0*/  LDL.LU R20, [R1+0xaf0] ;  /* 0x000af00001147983 */ /* 0x001ee20000300800 */
[----:B------:R-:W4:Y:S02]  /*58ff0*/  LDL.LU R21, [R1+0xaf4] ;  /* 0x000af40001157983 */ /* 0x000f240000300800 */
[----:B-1----:R-:W5:Y:S02]  /*59000*/  LDL.LU R22, [R1+0xaf8] ;  /* 0x000af80001167983 */ /* 0x002f640000300800 */
[----:B------:R-:W3:Y:S02]  /*59010*/  LDL.LU R23, [R1+0xafc] ;  /* 0x000afc0001177983 */ /* 0x000ee40000300800 */
[----:B------:R-:W-:-:S02]  /*59020*/  FMUL R16, R2, R16 ;  /* 0x0000001002107220 */ /* 0x000fc40000400000 */
[----:B------:R-:W-:Y:S02]  /*59030*/  FMUL R17, R2, R17 ;  /* 0x0000001102117220 */ /* 0x000fe40000400000 */
[C---:B--2---:R-:W-:Y:S02]  /*59040*/  FMUL R18, R0.reuse, R19 ;  /* 0x0000001300127220 */ /* 0x044fe40000400000 */
[----:B------:R-:W-:-:S07]  /*59050*/  FMUL R19, R0, R3 ;  /* 0x0000000300137220 */ /* 0x000fce0000400000 */
[----:B------:R-:W-:Y:S01]  /*59060*/  HMMA.16816.F32.BF16 R16, R24, R12, R16 ;  /* 0x0000000c1810723c */ /* 0x000fe20000041810 */
[----:B------:R-:W2:Y:S01]  /*59070*/  LDL.LU R12, [R1+0xae0] ;  /* 0x000ae000010c7983 */ /* 0x000ea20000300800 */
[----:B------:R-:W2:Y:S11]  /*59080*/  LDL.LU R13, [R1+0xae4] ;  /* 0x000ae400010d7983 */ /* 0x000eb60000300800 */
[----:B------:R-:W-:Y:S10]  /*59090*/  @!UPT UIADD3 URZ, URZ, URZ, URZ ;  /* 0x0000003f3f3ff290 */ /* 0x000ff4000fffe03f */
[----:B------:R3:W-:Y:S01]  /*590a0*/  STL.64 [R1+0xb00], R16 ;  /* 0x000b001001007387 */ /* 0x0007e20000100a00 */
[----:B------:R5:W-:Y:S02]  /*590b0*/  STL.64 [R1+0xb08], R18 ;  /* 0x000b081201007387 */ /* 0x000be40000100a00 */
[----:B------:R-:W2:Y:S02]  /*590c0*/  LDL.LU R3, [R1+0xaec] ;  /* 0x000aec0001037983 */ /* 0x000ea40000300800 */
[C---:B---3--:R-:W-:Y:S02]  /*590d0*/  FMUL R16, R2.reuse, R20 ;  /* 0x0000001402107220 */ /* 0x048fe40000400000 */
[----:B----4-:R-:W-:Y:S02]  /*590e0*/  FMUL R17, R2, R21 ;  /* 0x0000001502117220 */ /* 0x010fe40000400000 */
[C---:B-----5:R-:W-:Y:S02]  /*590f0*/  FMUL R18, R0.reuse, R22 ;  /* 0x0000001600127220 */ /* 0x060fe40000400000 */
[----:B------:R-:W-:-:S07]  /*59100*/  FMUL R19, R0, R23 ;  /* 0x0000001700137220 */ /* 0x000fce0000400000 */
[----:B------:R-:W-:Y:S01]  /*59110*/  HMMA.16816.F32.BF16 R20, R24, R14, R16 ;  /* 0x0000000e1814723c */ /* 0x000fe20000041810 */
[----:B------:R-:W3:Y:S01]  /*59120*/  LDL.LU R15, [R1+0xae8] ;  /* 0x000ae800010f7983 */ /* 0x000ee20000300800 */
[----:B------:R-:W4:Y:S11]  /*59130*/  LDL.LU R16, [R1+0xad0] ;  /* 0x000ad00001107983 */ /* 0x000f360000300800 */
[----:B------:R-:W-:Y:S10]  /*59140*/  @!UPT UIADD3 URZ, URZ, URZ, URZ ;  /* 0x0000003f3f3ff290 */ /* 0x000ff4000fffe03f */
[----:B------:R0:W-:Y:S01]  /*59150*/  STL.64 [R1+0xaf0], R20 ;  /* 0x000af01401007387 */ /* 0x0001e20000100a00 */
[----:B------:R1:W-:Y:S02]  /*59160*/  STL.64 [R1+0xaf8], R22 ;  /* 0x000af81601007387 */ /* 0x0003e40000100a00 */
[----:B------:R-:W5:Y:S02]  /*59170*/  LDL.LU R17, [R1+0xad4] ;  /* 0x000ad40001117983 */ /* 0x000f640000300800 */
[----:B------:R-:W4:Y:S01]  /*59180*/  LDL.LU R18, [R1+0xad8] ;  /* 0x000ad80001127983 */ /* 0x000f220000300800 */
[----:B------:R-:W4:Y:S04]  /*59190*/  LDL.LU R19, [R1+0xadc] ;  /* 0x000adc0001137983 */ /* 0x000f280000300800 */
[----:B0-----:R-:W4:Y:S01]  /*591a0*/  LDL.LU R20, [R1+0x738] ;  /* 0x0007380001147983 */ /* 0x001f220000300800 */
[----:B------:R-:W4:Y:S02]  /*591b0*/  LDL.LU R21, [R1+0x734] ;  /* 0x0007340001157983 */ /* 0x000f240000300800 */
[----:B-1----:R-:W4:Y:S02]  /*591c0*/  LDL.LU R22, [R1+0x730] ;  /* 0x0007300001167983 */ /* 0x002f240000300800 */
[----:B------:R-:W4:Y:S02]  /*591d0*/  LDL.LU R23, [R1+0x72c] ;  /* 0x00072c0001177983 */ /* 0x000f240000300800 */
[----:B--2---:R-:W-:-:S02]  /*591e0*/  FMUL R12, R2, R12 ;  /* 0x0000000c020c7220 */ /* 0x004fc40000400000 */
[----:B------:R-:W-:Y:S02]  /*591f0*/  FMUL R13, R2, R13 ;  /* 0x0000000d020d7220 */ /* 0x000fe40000400000 */
[C---:B---3--:R-:W-:Y:S02]  /*59200*/  FMUL R14, R0.reuse, R15 ;  /* 0x0000000f000e7220 */ /* 0x048fe40000400000 */
[----:B------:R-:W-:-:S07]  /*59210*/  FMUL R15, R0, R3 ;  /* 0x00000003000f7220 */ /* 0x000fce0000400000 */
[----:B------:R-:W-:Y:S01]  /*59220*/  HMMA.16816.F32.BF16 R12, R24, R8, R12 ;  /* 0x00000008180c723c */ /* 0x000fe2000004180c */
[----:B------:R-:W2:Y:S01]  /*59230*/  LDL.LU R8, [R1+0xac0] ;  /* 0x000ac00001087983 */ /* 0x000ea20000300800 */
[----:B------:R-:W3:Y:S11]  /*59240*/  LDL.LU R9, [R1+0xac4] ;  /* 0x000ac40001097983 */ /* 0x000ef60000300800 */
[----:B------:R-:W-:Y:S10]  /*59250*/  @!UPT UIADD3 URZ, URZ, URZ, URZ ;  /* 0x0000003f3f3ff290 */ /* 0x000ff4000fffe03f */
[----:B------:R4:W-:Y:S01]  /*59260*/  STL.64 [R1+0xae0], R12 ;  /* 0x000ae00c01007387 */ /* 0x0009e20000100a00 */
[----:B------:R0:W-:Y:S02]  /*59270*/  STL.64 [R1+0xae8], R14 ;  /* 0x000ae80e01007387 */ /* 0x0001e40000100a00 */
[----:B------:R-:W3:Y:S02]  /*59280*/  LDL.LU R3, [R1+0xacc] ;  /* 0x000acc0001037983 */ /* 0x000ee40000300800 */
[C---:B----4-:R-:W-:Y:S02]  /*59290*/  FMUL R12, R2.reuse, R16 ;  /* 0x00000010020c7220 */ /* 0x050fe40000400000 */
[----:B-----5:R-:W-:Y:S02]  /*592a0*/  FMUL R13, R2, R17 ;  /* 0x00000011020d7220 */ /* 0x020fe40000400000 */
[C---:B0-----:R-:W-:Y:S02]  /*592b0*/  FMUL R14, R0.reuse, R18 ;  /* 0x00000012000e7220 */ /* 0x041fe40000400000 */
[----:B------:R-:W-:-:S07]  /*592c0*/  FMUL R15, R0, R19 ;  /* 0x00000013000f7220 */ /* 0x000fce0000400000 */
[----:B------:R-:W-:Y:S01]  /*592d0*/  HMMA.16816.F32.BF16 R16, R24, R10, R12 ;  /* 0x0000000a1810723c */ /* 0x000fe2000004180c */
[----:B------:R-:W4:Y:S01]  /*592e0*/  LDL.LU R12, [R1+0xac8] ;  /* 0x000ac800010c7983 */ /* 0x000f220000300800 */
[----:B------:R-:W5:Y:S11]  /*592f0*/  LDL.LU R13, [R1+0xbb8] ;  /* 0x000bb800010d7983 */ /* 0x000f760000300800 */
[----:B------:R-:W-:Y:S10]  /*59300*/  @!UPT UIADD3 URZ, URZ, URZ, URZ ;  /* 0x0000003f3f3ff290 */ /* 0x000ff4000fffe03f */
[----:B------:R-:W-:Y:S01]  /*59310*/  STL.64 [R1+0xad0], R16 ;  /* 0x000ad01001007387 */ /* 0x000fe20000100a00 */
[----:B------:R0:W-:Y:S02]  /*59320*/  STL.64 [R1+0xad8], R18 ;  /* 0x000ad81201007387 */ /* 0x0001e40000100a00 */
[----:B------:R-:W5:Y:S02]  /*59330*/  LDL.LU R14, [R1+0xbbc] ;  /* 0x000bbc00010e7983 */ /* 0x000f640000300800 */
[----:B------:R-:W5:Y:S01]  /*59340*/  LDL.LU R15, [R1+0x374] ;  /* 0x00037400010f7983 */ /* 0x000f620000300800 */
[----:B0-----:R-:W5:Y:S01]  /*59350*/  LDL.LU R19, [R1+0xc98] ;  /* 0x000c980001137983 */ /* 0x001f620000300800 */
[----:B------:R-:W5:Y:S02]  /*59360*/  LDL.LU R18, [R1+0xc9c] ;  /* 0x000c9c0001127983 */ /* 0x000f640000300800 */
[----:B------:R-:W5:Y:S02]  /*59370*/  LDL.LU R17, [R1+0xca0] ;  /* 0x000ca00001117983 */ /* 0x000f640000300800 */
[----:B------:R-:W5:Y:S02]  /*59380*/  LDL.LU R16, [R1+0xd24] ;  /* 0x000d240001107983 */ /* 0x000f640000300800 */
[----:B--2---:R-:W-:-:S02]  /*59390*/  FMUL R8, R2, R8 ;  /* 0x0000000802087220 */ /* 0x004fc40000400000 */
[----:B---3--:R-:W-:Y:S02]  /*593a0*/  FMUL R9, R2, R9 ;  /* 0x0000000902097220 */ /* 0x008fe40000400000 */
[C---:B------:R-:W-:Y:S02]  /*593b0*/  FMUL R11, R0.reuse, R3 ;  /* 0x00000003000b7220 */ /* 0x040fe40000400000 */
[----:B----4-:R-:W-:-:S07]  /*593c0*/  FMUL R10, R0, R12 ;  /* 0x0000000c000a7220 */ /* 0x010fce0000400000 */
[----:B------:R-:W-:Y:S11]  /*593d0*/  HMMA.16816.F32.BF16 R8, R24, R4, R8 ;  /* 0x000000041808723c */ /* 0x000ff60000041808 */
[----:B------:R-:W-:Y:S11]  /*593e0*/  @!UPT UIADD3 URZ, URZ, URZ, URZ ;  /* 0x0000003f3f3ff290 */ /* 0x000ff6000fffe03f */
[----:B------:R-:W-:Y:S01]  /*593f0*/  @!UPT UIADD3 URZ, URZ, URZ, URZ ;  /* 0x0000003f3f3ff290 */ /* 0x000fe2000fffe03f */
[----:B------:R0:W-:Y:S01]  /*59400*/  STL.64 [R1+0xac0], R8 ;  /* 0x000ac00801007387 */ /* 0x0001e20000100a00 */
[----:B------:R1:W-:Y:S03]  /*59410*/  STL.64 [R1+0xac8], R10 ;  /* 0x000ac80a01007387 */ /* 0x0003e60000100a00 */
[----:B0-----:R-:W2:Y:S01]  /*59420*/  LDL.LU R9, [R1+0x720] ;  /* 0x0007200001097983 */ /* 0x001ea20000300800 */
[----:B-1----:R-:W3:Y:S02]  /*59430*/  LDL.LU R10, [R1+0xbb0] ;  /* 0x000bb000010a7983 */ /* 0x002ee40000300800 */
[----:B------:R-:W4:Y:S02]  /*59440*/  LDL.LU R11, [R1+0xbb4] ;  /* 0x000bb400010b7983 */ /* 0x000f240000300800 */
[----:B------:R-:W-:Y:S02]  /*59450*/  IMAD.MOV.U32 R12, RZ, RZ, 0x10 ;  /* 0x00000010ff0c7424 */ /* 0x000fe400078e00ff */
[----:B-----5:R-:W-:-:S02]  /*59460*/  FFMA R19, R29, R19, R20 ;  /* 0x000000131d137223 */ /* 0x020fc40000000014 */
[----:B------:R-:W-:Y:S02]  /*59470*/  FFMA R18, R28, R18, R21 ;  /* 0x000000121c127223 */ /* 0x000fe40000000015 */
[----:B------:R-:W-:Y:S02]  /*59480*/  IMAD R15, R12, c[0x0][0x1b4], R15 ;  /* 0x00006d000c0f7a24 */ /* 0x000fe400078e020f */
[----:B------:R-:W-:Y:S02]  /*59490*/  FFMA R17, R2, R17, R22 ;  /* 0x0000001102117223 */ /* 0x000fe40000000016 */
[----:B------:R-:W-:Y:S02]  /*594a0*/  FFMA R16, R0, R16, R23 ;  /* 0x0000001000107223 */ /* 0x000fe40000000017 */
[----:B--2---:R-:W-:Y:S02]  /*594b0*/  IMAD R9, R12, c[0x0][0x1a4], R9 ;  /* 0x000069000c097a24 */ /* 0x004fe400078e0209 */
[----:B---3--:R-:W-:-:S02]  /*594c0*/  FMUL R8, R2, R10 ;  /* 0x0000000a02087220 */ /* 0x008fc40000400000 */
[----:B------:R-:W-:Y:S01]  /*594d0*/  FMUL R10, R0, R13 ;  /* 0x0000000d000a7220 */ /* 0x000fe20000400000 */
[----:B------:R4:W-:Y:S02]  /*594e0*/  STL [R1+0x720], R9 ;  /* 0x0007200901007387 */ /* 0x0009e40000100800 */
[----:B----4-:R-:W-:Y:S02]  /*594f0*/  FMUL R9, R2, R11 ;  /* 0x0000000b02097220 */ /* 0x010fe40000400000 */
[----:B------:R-:W-:-:S07]  /*59500*/  FMUL R11, R0, R14 ;  /* 0x0000000e000b7220 */ /* 0x000fce0000400000 */
[----:B------:R-:W-:Y:S01]  /*59510*/  HMMA.16816.F32.BF16 R4, R24, R6, R8 ;  /* 0x000000061804723c */ /* 0x000fe20000041808 */
[----:B------:R-:W-:Y:S01]  /*59520*/  STL [R1+0x374], R15 ;  /* 0x0003740f01007387 */ /* 0x000fe20000100800 */
[----:B------:R-:W-:Y:S02]  /*59530*/  STL [R1+0xc98], R19 ;  /* 0x000c981301007387 */ /* 0x000fe40000100800 */
[----:B------:R-:W-:Y:S02]  /*59540*/  STL [R1+0xc9c], R18 ;  /* 0x000c9c1201007387 */ /* 0x000fe40000100800 */
[----:B------:R-:W2:Y:S01]  /*59550*/  LDL R2, [R1+0xbdc] ;  /* 0x000bdc0001027983 */ /* 0x000ea20000100800 */
[----:B------:R-:W-:Y:S01]  /*59560*/  STL [R1+0xca0], R17 ;  /* 0x000ca01101007387 */ /* 0x000fe20000100800 */
[----:B------:R-:W-:Y:S11]  /*59570*/  STL [R1+0xd24], R16 ;  /* 0x000d241001007387 */ /* 0x000ff60000100800 */
[----:B------:R-:W-:Y:S04]  /*59580*/  @!UPT UIADD3 URZ, URZ, URZ, URZ ;  /* 0x0000003f3f3ff290 */ /* 0x000fe8000fffe03f */
[----:B------:R-:W-:Y:S01]  /*59590*/  STL.64 [R1+0xbb0], R4 ;  /* 0x000bb00401007387 */ /* 0x000fe20000100a00 */
[----:B------:R-:W-:Y:S02]  /*595a0*/  STL.64 [R1+0xbb8], R6 ;  /* 0x000bb80601007387 */ /* 0x000fe40000100a00 */
[----:B------:R-:W3:Y:S01]  /*595b0*/  LDL R0, [R1+0xbd8] ;  /* 0x000bd80001007983 */ /* 0x000ee20000100800 */
[----:B--2---:R0:W-:Y:S04]  /*595c0*/  STL [R1+0x550], R2 ;  /* 0x0005500201007387 */ /* 0x0041e80000100800 */
[----:B0-----:R-:W2:Y:S04]  /*595d0*/  LDL R2, [R1+0xbd4] ;  /* 0x000bd40001027983 */ /* 0x001ea80000100800 */
[----:B---3--:R0:W-:Y:S04]  /*595e0*/  STL [R1+0x554], R0 ;  /* 0x0005540001007387 */ /* 0x0081e80000100800 */
[----:B0-----:R-:W3:Y:S04]  /*595f0*/  LDL R0, [R1+0xbd0] ;  /* 0x000bd00001007983 */ /* 0x001ee80000100800 */
        /* <DEDUP_REMOVED lines=52> */
[----:B------:R-:W0:Y:S04]  /*59940*/  S2R R3, SR_CTAID.X ;  /* 0x0000000000037919 */ /* 0x000e280000002500 */
[----:B--2---:R1:W-:Y:S04]  /*59950*/  STL [R1+0xc18], R2 ;  /* 0x000c180201007387 */ /* 0x0043e80000100800 */
[----:B-1----:R-:W2:Y:S04]  /*59960*/  LDL R2, [R1+0x794] ;  /* 0x0007940001027983 */ /* 0x002ea80000100800 */
[----:B---3--:R1:W-:Y:S04]  /*59970*/  STL [R1+0xc1c], R0 ;  /* 0x000c1c0001007387 */ /* 0x0083e80000100800 */
[----:B-1----:R-:W3:Y:S01]  /*59980*/  LDL R0, [R1+0x78c] ;  /* 0x00078c0001007983 */ /* 0x002ee20000100800 */
[----:B------:R-:W-:Y:S01]  /*59990*/  UIADD3 UR4, UP0, UR4, 0x10, URZ ;  /* 0x0000001004047890 */ /* 0x000fe2000ff1e03f */
[----:B0-----:R-:W-:-:S03]  /*599a0*/  SHF.L.U32 R3, R3, 0x8, RZ ;  /* 0x0000000803037819 */ /* 0x001fc600000006ff */
[----:B------:R-:W-:Y:S01]  /*599b0*/  UIADD3.X UR5, URZ, UR5, URZ, UP0, !UPT ;  /* 0x000000053f057290 */ /* 0x000fe200087fe43f */
[----:B------:R-:W-:-:S04]  /*599c0*/  IADD3 R3, R3, 0x100, RZ ;  /* 0x0000010003037810 */ /* 0x000fc80007ffe0ff */
[----:B------:R-:W-:Y:S01]  /*599d0*/  ISETP.LE.U32.AND P1, PT, R3, UR4, PT ;  /* 0x0000000403007c0c */ /* 0x000fe2000bf23070 */
[----:B------:R-:W-:-:S04]  /*599e0*/  MOV R3, UR5 ;  /* 0x0000000500037c02 */ /* 0x000fc80008000f00 */
[----:B------:R-:W-:Y:S01]  /*599f0*/  ISETP.GE.U32.AND.EX P1, PT, R3, RZ, PT, P1 ;  /* 0x000000ff0300720c */ /* 0x000fe20003f26110 */
[----:B--2---:R0:W-:Y:S04]  /*59a00*/  STL [R1+0xc20], R2 ;  /* 0x000c200201007387 */ /* 0x0041e80000100800 */
[----:B---3--:R0:W-:Y:S08]  /*59a10*/  STL [R1+0xc24], R0 ;  /* 0x000c240001007387 */ /* 0x0081f00000100800 */
[----:B------:R-:W-:Y:S01]  /*59a20*/  @P1 CALL.REL.NOINC `(.L_x_0) ;  /* 0x0000001000001944 */ /* 0x000fe20003c00000 */
[----:B------:R-:W-:Y:S05]  /*59a30*/  BRA `(.L_x_1) ;  /* 0xfffc428000007947 */ /* 0x000fea000383ffff */
.L_x_0:
[----:B0-2---:R-:W2:Y:S04]  /*59a40*/  LDL.LU R2, [R1+0x840] ;  /* 0x0008400001027983 */ /* 0x005ea80000300800 */
[----:B------:R-:W3:Y:S04]  /*59a50*/  LDL.LU R0, [R1+0x844] ;  /* 0x0008440001007983 */ /* 0x000ee80000300800 */
[----:B--2---:R0:W-:Y:S04]  /*59a60*/  STL [R1+0xd28], R2 ;  /* 0x000d280201007387 */ /* 0x0041e80000100800 */
[----:B0-----:R-:W2:Y:S04]  /*59a70*/  LDL.LU R2, [R1+0x848] ;  /* 0x0008480001027983 */ /* 0x001ea80000300800 */
[----:B---3--:R0:W-:Y:S04]  /*59a80*/  STL [R1+0xd10], R0 ;  /* 0x000d100001007387 */ /* 0x0081e80000100800 */
[----:B0-----:R-:W3:Y:S04]  /*59a90*/  LDL.LU R0, [R1+0x84c] ;  /* 0x00084c0001007983 */ /* 0x001ee80000300800 */
        /* <DEDUP_REMOVED lines=1004> */
[----:B------:R-:W4:Y:S04]  /*5d960*/  LDL.LU R3, [R1+0xac4] ;  /* 0x000ac40001037983 */ /* 0x000f280000300800 */
[----:B---3--:R0:W-:Y:S04]  /*5d970*/  STL [R1+0x10d0], R0 ;  /* 0x0010d00001007387 */ /* 0x0081e80000100800 */
[----:B0-----:R-:W3:Y:S04]  /*5d980*/  LDL.LU R0, [R1+0xac8] ;  /* 0x000ac80001007983 */ /* 0x001ee80000300800 */
[----:B----4-:R0:W-:Y:S04]  /*5d990*/  STL [R1+0x10cc], R3 ;  /* 0x0010cc0301007387 */ /* 0x0101e80000100800 */
[----:B--2---:R-:W-:Y:S04]  /*5d9a0*/  STL [R1+0x74], R2 ;  /* 0x0000740201007387 */ /* 0x004fe80000100800 */
[----:B0-----:R-:W2:Y:S01]  /*5d9b0*/  LDL.LU R3, [R1+0xacc] ;  /* 0x000acc0001037983 */ /* 0x001ea20000300800 */
[----:B------:R-:W-:-:S03]  /*5d9c0*/  FSETP.GEU.AND P0, PT, R2, 1.175494350822287508e-38, PT ;  /* 0x008000000200780b */ /* 0x000fc60003f0e000 */
[----:B---3--:R0:W-:Y:S02]  /*5d9d0*/  STL [R1+0x10a8], R0 ;  /* 0x0010a80001007387 */ /* 0x0081e40000100800 */
[----:B0-----:R-:W-:Y:S02]  /*5d9e0*/  FMUL R0, R2, 8388608 ;  /* 0x4b00000002007820 */ /* 0x001fe40000400000 */
[----:B--2---:R0:W-:Y:S04]  /*5d9f0*/  STL [R1+0x10a4], R3 ;  /* 0x0010a40301007387 */ /* 0x0041e80000100800 */
[----:B0-----:R-:W2:Y:S04]  /*5da00*/  LDL.LU R3, [R1+0xc2c] ;  /* 0x000c2c0001037983 */ /* 0x001ea80000300800 */
[----:B------:R-:W3:Y:S04]  /*5da10*/  LDL.LU R5, [R1+0xbb0] ;  /* 0x000bb00001057983 */ /* 0x000ee80000300800 */
[----:B------:R-:W4:Y:S01]  /*5da20*/  LDL.LU R4, [R1+0xbb4] ;  /* 0x000bb40001047983 */ /* 0x000f220000300800 */
[----:B------:R-:W-:-:S03]  /*5da30*/  FSEL R2, R0, R2, !P0 ;  /* 0x0000000200027208 */ /* 0x000fc60004000000 */
[----:B---3--:R-:W-:Y:S04]  /*5da40*/  STL [R1+0x10c8], R5 ;  /* 0x0010c80501007387 */ /* 0x008fe80000100800 */
[----:B--2---:R-:W-:Y:S04]  /*5da50*/  STL [R1+0x6c], R3 ;  /* 0x00006c0301007387 */ /* 0x004fe80000100800 */
[----:B----4-:R0:W-:Y:S04]  /*5da60*/  STL [R1+0x10c4], R4 ;  /* 0x0010c40401007387 */ /* 0x0101e80000100800 */
[----:B0-----:R-:W2:Y:S01]  /*5da70*/  LDL.LU R4, [R1+0xbb8] ;  /* 0x000bb80001047983 */ /* 0x001ea20000300800 */
[C---:B------:R-:W-:Y:S01]  /*5da80*/  FMUL R0, R3.reuse, 8388608 ;  /* 0x4b00000003007820 */ /* 0x040fe20000400000 */
[----:B------:R-:W-:-:S02]  /*5da90*/  FSETP.GEU.AND P2, PT, R3, 1.175494350822287508e-38, PT ;  /* 0x008000000300780b */ /* 0x000fc40003f4e000 */
[----:B------:R0:W-:Y:S02]  /*5daa0*/  STL [R1+0xf4], R2 ;  /* 0x0000f40201007387 */ /* 0x0001e40000100800 */
[----:B------:R-:W-:Y:S02]  /*5dab0*/  FSEL R3, R0, R3, !P2 ;  /* 0x0000000300037208 */ /* 0x000fe40005000000 */
[----:B0-----:R-:W-:Y:S01]  /*5dac0*/  IADD3 R2, R2, -0x3f3504f3, RZ ;  /* 0xc0cafb0d02027810 */ /* 0x001fe20007ffe0ff */
[----:B--2---:R0:W-:Y:S04]  /*5dad0*/  STL [R1+0x10a0], R4 ;  /* 0x0010a00401007387 */ /* 0x0041e80000100800 */
[----:B0-----:R-:W2:Y:S04]  /*5dae0*/  LDL.LU R4, [R1+0xc30] ;  /* 0x000c300001047983 */ /* 0x001ea80000300800 */
[----:B------:R-:W3:Y:S01]  /*5daf0*/  LDL.LU R5, [R1+0xc34] ;  /* 0x000c340001057983 */ /* 0x000ee20000300800 */
[----:B------:R-:W-:-:S04]  /*5db00*/  LOP3.LUT R20, R2, 0xff800000, RZ, 0xc0, !PT ;  /* 0xff80000002147812 */ /* 0x000fc800078ec0ff */
[----:B------:R-:W0:Y:S01]  /*5db10*/  I2F R2, R20 ;  /* 0x0000001400027306 */ /* 0x000e220000201400 */
[----:B--2---:R-:W-:Y:S01]  /*5db20*/  STL [R1+0x64], R4 ;  /* 0x0000640401007387 */ /* 0x004fe20000100800 */
[C---:B------:R-:W-:Y:S01]  /*5db30*/  FMUL R0, R4.reuse, 8388608 ;  /* 0x4b00000004007820 */ /* 0x040fe20000400000 */
[----:B------:R-:W-:Y:S02]  /*5db40*/  FSETP.GEU.AND P5, PT, R4, 1.175494350822287508e-38, PT ;  /* 0x008000000400780b */ /* 0x000fe40003fae000 */
[----:B------:R1:W-:Y:S04]  /*5db50*/  STL [R1+0xf0], R3 ;  /* 0x0000f00301007387 */ /* 0x0003e80000100800 */
[----:B---3--:R-:W-:Y:S04]  /*5db60*/  STL [R1+0x5c], R5 ;  /* 0x00005c0501007387 */ /* 0x008fe80000100800 */
[----:B------:R-:W-:Y:S01]  /*5db70*/  STL [R1+0x1a58], R20 ;  /* 0x001a581401007387 */ /* 0x000fe20000100800 */
[----:B------:R-:W-:-:S02]  /*5db80*/  FSEL R0, R0, R4, !P5 ;  /* 0x0000000400007208 */ /* 0x000fc40006800000 */
[----:B------:R-:W-:Y:S01]  /*5db90*/  FSETP.GEU.AND P6, PT, R5, 1.175494350822287508e-38, PT ;  /* 0x008000000500780b */ /* 0x000fe20003fce000 */
[----:B------:R-:W2:Y:S01]  /*5dba0*/  LDL.LU R6, [R1+0xbbc] ;  /* 0x000bbc0001067983 */ /* 0x000ea20000300800 */
[----:B-1----:R-:W-:-:S03]  /*5dbb0*/  IADD3 R3, R3, -0x3f3504f3, RZ ;  /* 0xc0cafb0d03037810 */ /* 0x002fc60007ffe0ff */
[----:B------:R-:W3:Y:S01]  /*5dbc0*/  LDL.LU R8, [R1+0xc38] ;  /* 0x000c380001087983 */ /* 0x000ee20000300800 */
[----:B------:R-:W-:-:S03]  /*5dbd0*/  FMUL R4, R5, 8388608 ;  /* 0x4b00000005047820 */ /* 0x000fc60000400000 */
[----:B--2---:R1:W-:Y:S04]  /*5dbe0*/  STL [R1+0x1084], R6 ;  /* 0x0010840601007387 */ /* 0x0043e80000100800 */
[----:B---3--:R2:W-:Y:S04]  /*5dbf0*/  STL [R1+0x50], R8 ;  /* 0x0000500801007387 */ /* 0x0085e80000100800 */
[----:B------:R3:W-:Y:S04]  /*5dc00*/  STL [R1+0xe8], R0 ;  /* 0x0000e80001007387 */ /* 0x0007e80000100800 */
[----:B------:R-:W4:Y:S01]  /*5dc10*/  LDL.LU R7, [R1+0xc3c] ;  /* 0x000c3c0001077983 */ /* 0x000f220000300800 */
[----:B-1----:R-:W-:Y:S01]  /*5dc20*/  FSEL R6, R4, R5, !P6 ;  /* 0x0000000504067208 */ /* 0x002fe20007000000 */
[----:B------:R-:W-:Y:S01]  /*5dc30*/  FMUL R5, R8, 8388608 ;  /* 0x4b00000008057820 */ /* 0x000fe20000400000 */
[----:B------:R-:W-:-:S02]  /*5dc40*/  FSEL R4, RZ, -23, P0 ;  /* 0xc1b80000ff047808 */ /* 0x000fc40000000000 */
[----:B------:R-:W-:-:S03]  /*5dc50*/  FSETP.GEU.AND P0, PT, R8, 1.175494350822287508e-38, PT ;  /* 0x008000000800780b */ /* 0x000fc60003f0e000 */
[----:B0-----:R-:W-:Y:S01]  /*5dc60*/  FFMA.FTZ R2, R2, 1.1920928955078125e-07, R4 ;  /* 0x3400000002027823 */ /* 0x001fe20000010004 */
[----:B--2---:R-:W-:Y:S02]  /*5dc70*/  FSEL R8, R5, R8, !P0 ;  /* 0x0000000805087208 */ /* 0x004fe40004000000 */
[----:B------:R-:W-:Y:S02]  /*5dc80*/  LOP3.LUT R19, R3, 0xff800000, RZ, 0xc0, !PT ;  /* 0xff80000003137812 */ /* 0x000fe400078ec0ff */
[----:B------:R-:W-:Y:S02]  /*5dc90*/  IADD3 R3, R0, -0x3f3504f3, RZ ;  /* 0xc0cafb0d00037810 */ /* 0x000fe40007ffe0ff */
[----:B---3--:R-:W0:Y:S01]  /*5dca0*/  I2F R0, R19 ;  /* 0x0000001300007306 */ /* 0x008e220000201400 */
[----:B----4-:R-:W-:Y:S04]  /*5dcb0*/  STL [R1+0x4c], R7 ;  /* 0x00004c0701007387 */ /* 0x010fe80000100800 */
[----:B------:R1:W-:Y:S04]  /*5dcc0*/  STL [R1+0xec], R6 ;  /* 0x0000ec0601007387 */ /* 0x0003e80000100800 */
[----:B------:R-:W-:Y:S04]  /*5dcd0*/  STL [R1+0x5d0], R2 ;  /* 0x0005d00201007387 */ /* 0x000fe80000100800 */
[----:B------:R2:W-:Y:S04]  /*5dce0*/  STL [R1+0xe4], R8 ;  /* 0x0000e40801007387 */ /* 0x0005e80000100800 */
[----:B------:R-:W3:Y:S01]  /*5dcf0*/  LDL.LU R9, [R1+0xc40] ;  /* 0x000c400001097983 */ /* 0x000ee20000300800 */
[----:B------:R-:W-:Y:S01]  /*5dd00*/  FSEL R4, RZ, -23, P2 ;  /* 0xc1b80000ff047808 */ /* 0x000fe20001000000 */
[C---:B------:R-:W-:Y:S01]  /*5dd10*/  FMUL R5, R7.reuse, 8388608 ;  /* 0x4b00000007057820 */ /* 0x040fe20000400000 */
[----:B------:R-:W-:-:S03]  /*5dd20*/  FSETP.GEU.AND P1, PT, R7, 1.175494350822287508e-38, PT ;  /* 0x008000000700780b */ /* 0x000fc60003f2e000 */
[----:B0-----:R-:W-:Y:S01]  /*5dd30*/  FFMA.FTZ R0, R0, 1.1920928955078125e-07, R4 ;  /* 0x3400000000007823 */ /* 0x001fe20000010004 */
[----:B------:R-:W-:Y:S02]  /*5dd40*/  FSEL R5, R5, R7, !P1 ;  /* 0x0000000705057208 */ /* 0x000fe40004800000 */
[----:B-1----:R-:W-:Y:S02]  /*5dd50*/  IADD3 R6, R6, -0x3f3504f3, RZ ;  /* 0xc0cafb0d06067810 */ /* 0x002fe40007ffe0ff */
[----:B------:R0:W-:Y:S02]  /*5dd60*/  STL [R1+0x5cc], R0 ;  /* 0x0005cc0001007387 */ /* 0x0001e40000100800 */
[----:B------:R-:W-:Y:S02]  /*5dd70*/  LOP3.LUT R21, R6, 0xff800000, RZ, 0xc0, !PT ;  /* 0xff80000006157812 */ /* 0x000fe400078ec0ff */
[----:B------:R-:W-:Y:S01]  /*5dd80*/  IADD3 R6, R8, -0x3f3504f3, RZ ;  /* 0xc0cafb0d08067810 */ /* 0x000fe20007ffe0ff */
[----:B---3--:R-:W-:Y:S04]  /*5dd90*/  STL [R1+0x48], R9 ;  /* 0x0000480901007387 */ /* 0x008fe80000100800 */
[----:B------:R-:W-:Y:S04]  /*5dda0*/  STL [R1+0xdc], R5 ;  /* 0x0000dc0501007387 */ /* 0x000fe80000100800 */
[----:B------:R-:W3:Y:S04]  /*5ddb0*/  LDL.LU R7, [R1+0xc44] ;  /* 0x000c440001077983 */ /* 0x000ee80000300800 */
[----:B--2---:R-:W2:Y:S01]  /*5ddc0*/  LDL.LU R8, [R1+0xc48] ;  /* 0x000c480001087983 */ /* 0x004ea20000300800 */
[C---:B0-----:R-:W-:Y:S01]  /*5ddd0*/  FMUL R0, R9.reuse, 8388608 ;  /* 0x4b00000009007820 */ /* 0x041fe20000400000 */
[----:B------:R-:W-:-:S02]  /*5dde0*/  FSETP.GEU.AND P2, PT, R9, 1.175494350822287508e-38, PT ;  /* 0x008000000900780b */ /* 0x000fc40003f4e000 */
[----:B------:R-:W-:Y:S02]  /*5ddf0*/  LOP3.LUT R25, R6, 0xff800000, RZ, 0xc0, !PT ;  /* 0xff80000006197812 */ /* 0x000fe400078ec0ff */
[----:B------:R-:W-:Y:S01]  /*5de00*/  FSEL R6, R0, R9, !P2 ;  /* 0x0000000900067208 */ /* 0x000fe20005000000 */
[----:B---3--:R0:W-:Y:S04]  /*5de10*/  STL [R1+0x44], R7 ;  /* 0x0000440701007387 */ /* 0x0081e80000100800 */
[----:B------:R1:W-:Y:S04]  /*5de20*/  STL [R1+0xe0], R6 ;  /* 0x0000e00601007387 */ /* 0x0003e80000100800 */
[----:B--2---:R2:W-:Y:S04]  /*5de30*/  STL [R1+0x40], R8 ;  /* 0x0000400801007387 */ /* 0x0045e80000100800 */
[----:B------:R-:W3:Y:S04]  /*5de40*/  LDL.LU R10, [R1+0xc4c] ;  /* 0x000c4c00010a7983 */ /* 0x000ee80000300800 */
[----:B------:R-:W4:Y:S01]  /*5de50*/  LDL.LU R12, [R1+0xc50] ;  /* 0x000c5000010c7983 */ /* 0x000f220000300800 */
[----:B------:R-:W-:Y:S01]  /*5de60*/  LOP3.LUT R18, R3, 0xff800000, RZ, 0xc0, !PT ;  /* 0xff80000003127812 */ /* 0x000fe200078ec0ff */
[C---:B------:R-:W-:Y:S01]  /*5de70*/  FMUL R0, R7.reuse, 8388608 ;  /* 0x4b00000007007820 */ /* 0x040fe20000400000 */
[----:B------:R-:W-:Y:S01]  /*5de80*/  FSETP.GEU.AND P3, PT, R7, 1.175494350822287508e-38, PT ;  /* 0x008000000700780b */ /* 0x000fe20003f6e000 */
[----:B------:R-:W-:Y:S03]  /*5de90*/  I2F R2, R21 ;  /* 0x0000001500027306 */ /* 0x000fe60000201400 */
[----:B0-----:R-:W-:-:S05]  /*5dea0*/  FSEL R7, R0, R7, !P3 ;  /* 0x0000000700077208 */ /* 0x001fca0005800000 */
[----:B------:R-:W0:Y:S01]  /*5deb0*/  I2F R3, R18 ;  /* 0x0000001200037306 */ /* 0x000e220000201400 */
[----:B-1----:R-:W-:Y:S01]  /*5dec0*/  IADD3 R6, R6, -0x3f3504f3, RZ ;  /* 0xc0cafb0d06067810 */ /* 0x002fe20007ffe0ff */
[C---:B------:R-:W-:Y:S01]  /*5ded0*/  FMUL R0, R8.reuse, 8388608 ;  /* 0x4b00000008007820 */ /* 0x040fe20000400000 */
[----:B------:R-:W-:Y:S02]  /*5dee0*/  FSETP.GEU.AND P4, PT, R8, 1.175494350822287508e-38, PT ;  /* 0x008000000800780b */ /* 0x000fe40003f8e000 */
[----:B------:R-:W-:Y:S02]  /*5def0*/  LOP3.LUT R23, R6, 0xff800000, RZ, 0xc0, !PT ;  /* 0xff80000006177812 */ /* 0x000fe400078ec0ff */
[----:B------:R-:W-:Y:S02]  /*5df00*/  FSEL R6, RZ, -23, P5 ;  /* 0xc1b80000ff067808 */ /* 0x000fe40002800000 */
[----:B------:R-:W-:-:S03]  /*5df10*/  FSEL R0, R0, R8, !P4 ;  /* 0x0000000800007208 */ /* 0x000fc60006000000 */
[----:B0-----:R-:W-:Y:S01]  /*5df20*/  FFMA.FTZ R6, R3, 1.1920928955078125e-07, R6 ;  /* 0x3400000003067823 */ /* 0x001fe20000010006 */
[----:B---3--:R-:W-:Y:S04]  /*5df30*/  STL [R1+0x3c], R10 ;  /* 0x00003c0a01007387 */ /* 0x008fe80000100800 */
[----:B------:R0:W-:Y:S01]  /*5df40*/  STL [R1+0xd8], R7 ;  /* 0x0000d80701007387 */ /* 0x0001e20000100800 */
[C---:B--2---:R-:W-:Y:S01]  /*5df50*/  FMUL R8, R10.reuse, 8388608 ;  /* 0x4b0000000a087820 */ /* 0x044fe20000400000 */
[----:B------:R-:W-:Y:S02]  /*5df60*/  FSETP.GEU.AND P5, PT, R10, 1.175494350822287508e-38, PT ;  /* 0x008000000a00780b */ /* 0x000fe40003fae000 */
[----:B0-----:R-:W-:-:S04]  /*5df70*/  IADD3 R7, R7, -0x3f3504f3, RZ ;  /* 0xc0cafb0d07077810 */ /* 0x001fc80007ffe0ff */
[----:B------:R-:W-:Y:S02]  /*5df80*/  LOP3.LUT R22, R7, 0xff800000, RZ, 0xc0, !PT ;  /* 0xff80000007167812 */ /* 0x000fe400078ec0ff */
[----:B------:R-:W-:Y:S01]  /*5df90*/  FSEL R7, RZ, -23, P6 ;  /* 0xc1b80000ff077808 */ /* 0x000fe20003000000 */
[----:B----4-:R-:W-:Y:S01]  /*5dfa0*/  STL [R1+0x38], R12 ;  /* 0x0000380c01007387 */ /* 0x010fe20000100800 */
[----:B------:R-:W-:-:S03]  /*5dfb0*/  FSEL R3, R8, R10, !P5 ;  /* 0x0000000a08037208 */ /* 0x000fc60006800000 */
[----:B------:R-:W-:Y:S01]  /*5dfc0*/  FFMA.FTZ R2, R2, 1.1920928955078125e-07, R7 ;  /* 0x3400000002027823 */ /* 0x000fe20000010007 */
[----:B------:R-:W-:Y:S04]  /*5dfd0*/  STL [R1+0xd4], R0 ;  /* 0x0000d40001007387 */ /* 0x000fe80000100800 */
[----:B------:R0:W-:Y:S04]  /*5dfe0*/  STL [R1+0x5c8], R6 ;  /* 0x0005c80601007387 */ /* 0x0001e80000100800 */
[----:B------:R-:W-:Y:S04]  /*5dff0*/  STL [R1+0x5c4], R2 ;  /* 0x0005c40201007387 */ /* 0x000fe80000100800 */
[----:B------:R1:W-:Y:S04]  /*5e000*/  STL [R1+0xd0], R3 ;  /* 0x0000d00301007387 */ /* 0x0003e80000100800 */
[----:B------:R-:W2:Y:S01]  /*5e010*/  LDL.LU R10, [R1+0xc54] ;  /* 0x000c5400010a7983 */ /* 0x000ea20000300800 */
[----:B------:R-:W-:-:S02]  /*5e020*/  IADD3 R4, R5, -0x3f3504f3, RZ ;  /* 0xc0cafb0d05047810 */ /* 0x000fc40007ffe0ff */
[----:B------:R-:W3:Y:S01]  /*5e030*/  I2F R5, R25 ;  /* 0x0000001900057306 */ /* 0x000ee20000201400 */
[C---:B0-----:R-:W-:Y:S01]  /*5e040*/  FMUL R6, R12.reuse, 8388608 ;  /* 0x4b0000000c067820 */ /* 0x041fe20000400000 */
[----:B------:R-:W-:-:S04]  /*5e050*/  FSETP.GEU.AND P6, PT, R12, 1.175494350822287508e-38, PT ;  /* 0x008000000c00780b */ /* 0x000fc80003fce000 */
[----:B------:R-:W-:Y:S02]  /*5e060*/  FSEL R8, R6, R12, !P6 ;  /* 0x0000000c06087208 */ /* 0x000fe40007000000 */
[----:B------:R-:W-:-:S05]  /*5e070*/  FSEL R6, RZ, -23, P0 ;  /* 0xc1b80000ff067808 */ /* 0x000fca0000000000 */
[----:B---3--:R-:W-:Y:S01]  /*5e080*/  FFMA.FTZ R5, R5, 1.1920928955078125e-07, R6 ;  /* 0x3400000005057823 */ /* 0x008fe20000010006 */
[----:B--2---:R-:W-:Y:S04]  /*5e090*/  STL [R1+0x34], R10 ;  /* 0x0000340a01007387 */ /* 0x004fe80000100800 */
[----:B------:R0:W-:Y:S04]  /*5e0a0*/  STL [R1+0xcc], R8 ;  /* 0x0000cc0801007387 */ /* 0x0001e80000100800 */
[----:B------:R-:W-:Y:S04]  /*5e0b0*/  STL [R1+0x5c0], R5 ;  /* 0x0005c00501007387 */ /* 0x000fe80000100800 */
[----:B------:R-:W2:Y:S01]  /*5e0c0*/  LDL.LU R12, [R1+0xc58] ;  /* 0x000c5800010c7983 */ /* 0x000ea20000300800 */
[----:B------:R-:W-:Y:S01]  /*5e0d0*/  LOP3.LUT R24, R4, 0xff800000, RZ, 0xc0, !PT ;  /* 0xff80000004187812 */ /* 0x000fe200078ec0ff */
[----:B------:R-:W-:Y:S01]  /*5e0e0*/  FMUL R7, R10, 8388608 ;  /* 0x4b0000000a077820 */ /* 0x000fe20000400000 */
[----:B------:R-:W-:-:S02]  /*5e0f0*/  IADD3 R9, R0, -0x3f3504f3, RZ ;  /* 0xc0cafb0d00097810 */ /* 0x000fc40007ffe0ff */
[----:B-1----:R-:W-:Y:S01]  /*5e100*/  IADD3 R3, R3, -0x3f3504f3, RZ ;  /* 0xc0cafb0d03037810 */ /* 0x002fe20007ffe0ff */
[----:B------:R-:W1:Y:S01]  /*5e110*/  I2F R4, R24 ;  /* 0x0000001800047306 */ /* 0x000e620000201400 */
[----:B------:R-:W-:Y:S02]  /*5e120*/  FSETP.GEU.AND P0, PT, R10, 1.175494350822287508e-38, PT ;  /* 0x008000000a00780b */ /* 0x000fe40003f0e000 */
[----:B------:R-:W-:Y:S02]  /*5e130*/  LOP3.LUT R29, R9, 0xff800000, RZ, 0xc0, !PT ;  /* 0xff800000091d7812 */ /* 0x000fe400078ec0ff */
[----:B------:R-:W-:Y:S02]  /*5e140*/  LOP3.LUT R28, R3, 0xff800000, RZ, 0xc0, !PT ;  /* 0xff800000031c7812 */ /* 0x000fe400078ec0ff */
[----:B------:R-:W-:Y:S01]  /*5e150*/  FSEL R7, R7, R10, !P0 ;  /* 0x0000000a07077208 */ /* 0x000fe20004000000 */
[----:B------:R-:W3:Y:S08]  /*5e160*/  I2F R11, R23 ;  /* 0x00000017000b7306 */ /* 0x000ef00000201400 */
[----:B------:R-:W4:Y:S01]  /*5e170*/  I2F R0, R22 ;  /* 0x0000001600007306 */ /* 0x000f220000201400 */
[----:B------:R1:W-:Y:S01]  /*5e180*/  STL [R1+0xc8], R7 ;  /* 0x0000c80701007387 */ /* 0x0003e20000100800 */
[----:B0-----:R-:W-:-:S06]  /*5e190*/  IADD3 R8, R8, -0x3f3504f3, RZ ;  /* 0xc0cafb0d08087810 */ /* 0x001fcc0007ffe0ff */
[----:B------:R-:W0:Y:S01]  /*5e1a0*/  I2F R2, R29 ;  /* 0x0000001d00027306 */ /* 0x000e220000201400 */
[----:B------:R-:W-:Y:S02]  /*5e1b0*/  FSEL R9, RZ, -23, P1 ;  /* 0xc1b80000ff097808 */ /* 0x000fe40000800000 */
[----:B-1----:R-:W-:-:S05]  /*5e1c0*/  IADD3 R7, R7, -0x3f3504f3, RZ ;  /* 0xc0cafb0d07077810 */ /* 0x002fca0007ffe0ff */
[----:B------:R-:W1:Y:S01]  /*5e1d0*/  I2F R3, R28 ;  /* 0x0000001c00037306 */ /* 0x000e620000201400 */
[----:B------:R-:W-:Y:S02]  /*5e1e0*/  FSEL R6, RZ, -23, P2 ;  /* 0xc1b80000ff067808 */ /* 0x000fe40001000000 */
[----:B------:R-:W-:Y:S02]  /*5e1f0*/  LOP3.LUT R26, R7, 0xff800000, RZ, 0xc0, !PT ;  /* 0xff800000071a7812 */ /* 0x000fe400078ec0ff */
[----:B------:R-:W-:Y:S01]  /*5e200*/  FSEL R7, RZ, -23, P3 ;  /* 0xc1b80000ff077808 */ /* 0x000fe20001800000 */
[----:B------:R-:W-:Y:S01]  /*5e210*/  FFMA.FTZ R4, R4, 1.1920928955078125e-07, R9 ;  /* 0x3400000004047823 */ /* 0x000fe20000010009 */
[----:B------:R-:W-:Y:S02]  /*5e220*/  LOP3.LUT R27, R8, 0xff800000, RZ, 0xc0, !PT ;  /* 0xff800000081b7812 */ /* 0x000fe400078ec0ff */
[----:B------:R-:W-:Y:S01]  /*5e230*/  FSEL R8, RZ, -23, P4 ;  /* 0xc1b80000ff087808 */ /* 0x000fe20002000000 */
[----:B---3--:R-:W-:Y:S01]  /*5e240*/  FFMA.FTZ R11, R11, 1.1920928955078125e-07, R6 ;  /* 0x340000000b0b7823 */ /* 0x008fe20000010006 */
[----:B------:R-:W-:Y:S01]  /*5e250*/  FSEL R9, RZ, -23, P5 ;  /* 0xc1b80000ff097808 */ /* 0x000fe20002800000 */
[----:B----4-:R-:W-:Y:S01]  /*5e260*/  FFMA.FTZ R6, R0, 1.1920928955078125e-07, R7 ;  /* 0x3400000000067823 */ /* 0x010fe20000010007 */
[----:B------:R-:W-:Y:S01]  /*5e270*/  STL [R1+0x54c], R4 ;  /* 0x00054c0401007387 */ /* 0x000fe20000100800 */
[----:B0-----:R-:W-:-:S02]  /*5e280*/  FFMA.FTZ R0, R2, 1.1920928955078125e-07, R8 ;  /* 0x3400000002007823 */ /* 0x001fc40000010008 */
[----:B-1----:R-:W-:Y:S02]  /*5e290*/  FFMA.FTZ R2, R3, 1.1920928955078125e-07, R9 ;  /* 0x3400000003027823 */ /* 0x002fe40000010009 */
[C---:B--2---:R-:W-:Y:S01]  /*5e2a0*/  FMUL R5, R12.reuse, 8388608 ;  /* 0x4b0000000c057820 */ /* 0x044fe20000400000 */
[----:B------:R-:W-:Y:S01]  /*5e2b0*/  FSETP.GEU.AND P1, PT, R12, 1.175494350822287508e-38, PT ;  /* 0x008000000c00780b */ /* 0x000fe20003f2e000 */
[----:B------:R-:W-:Y:S03]  /*5e2c0*/  STL [R1+0x30], R12 ;  /* 0x0000300c01007387 */ /* 0x000fe60000100800 */
[----:B------:R-:W-:Y:S01]  /*5e2d0*/  FSEL R5, R5, R12, !P1 ;  /* 0x0000000c05057208 */ /* 0x000fe20004800000 */
[----:B------:R-:W-:Y:S04]  /*5e2e0*/  STL [R1+0x548], R11 ;  /* 0x0005480b01007387 */ /* 0x000fe80000100800 */
[----:B------:R0:W-:Y:S04]  /*5e2f0*/  STL [R1+0x544], R6 ;  /* 0x0005440601007387 */ /* 0x0001e80000100800 */
[----:B------:R-:W-:Y:S04]  /*5e300*/  STL [R1+0xc4], R5 ;  /* 0x0000c40501007387 */ /* 0x000fe80000100800 */
[----:B------:R1:W-:Y:S04]  /*5e310*/  STL [R1+0x540], R0 ;  /* 0x0005400001007387 */ /* 0x0003e80000100800 */
[----:B------:R2:W-:Y:S04]  /*5e320*/  STL [R1+0x53c], R2 ;  /* 0x00053c0201007387 */ /* 0x0005e80000100800 */
[----:B0-----:R-:W3:Y:S04]  /*5e330*/  LDL.LU R6, [R1+0xc5c] ;  /* 0x000c5c0001067983 */ /* 0x001ee80000300800 */
[----:B------:R-:W4:Y:S01]  /*5e340*/  LDL.LU R8, [R1+0xc60] ;  /* 0x000c600001087983 */ /* 0x000f220000300800 */
[----:B------:R-:W0:Y:S08]  /*5e350*/  I2F R4, R27 ;  /* 0x0000001b00047306 */ /* 0x000e300000201400 */
[----:B------:R-:W0:Y:S01]  /*5e360*/  I2F R10, R26 ;  /* 0x0000001a000a7306 */ /* 0x000e220000201400 */
[----:B-1----:R-:W-:-:S02]  /*5e370*/  IADD3 R0, R5, -0x3f3504f3, RZ ;  /* 0xc0cafb0d05007810 */ /* 0x002fc40007ffe0ff */
[----:B--2---:R-:W-:Y:S02]  /*5e380*/  FSEL R2, RZ, -23, P6 ;  /* 0xc1b80000ff027808 */ /* 0x004fe40003000000 */
[----:B------:R-:W-:Y:S02]  /*5e390*/  FSEL R3, RZ, -23, P0 ;  /* 0xc1b80000ff037808 */ /* 0x000fe40000000000 */
[----:B------:R-:W-:Y:S01]  /*5e3a0*/  LOP3.LUT R0, R0, 0xff800000, RZ, 0xc0, !PT ;  /* 0xff80000000007812 */ /* 0x000fe200078ec0ff */
[----:B0-----:R-:W-:Y:S02]  /*5e3b0*/  FFMA.FTZ R2, R4, 1.1920928955078125e-07, R2 ;  /* 0x3400000004027823 */ /* 0x001fe40000010002 */
[----:B------:R-:W-:Y:S02]  /*5e3c0*/  FFMA.FTZ R3, R10, 1.1920928955078125e-07, R3 ;  /* 0x340000000a037823 */ /* 0x000fe40000010003 */
[C---:B---3--:R-:W-:Y:S01]  /*5e3d0*/  FMUL R5, R6.reuse, 8388608 ;  /* 0x4b00000006057820 */ /* 0x048fe20000400000 */
[----:B------:R-:W-:Y:S01]  /*5e3e0*/  FSETP.GEU.AND P2, PT, R6, 1.175494350822287508e-38, PT ;  /* 0x008000000600780b */ /* 0x000fe20003f4e000 */
[----:B------:R0:W-:Y:S03]  /*5e3f0*/  STL [R1+0x2c], R6 ;  /* 0x00002c0601007387 */ /* 0x0001e60000100800 */
[----:B------:R-:W-:Y:S01]  /*5e400*/  FSEL R4, R5, R6, !P2 ;  /* 0x0000000605047208 */ /* 0x000fe20005000000 */
[----:B----4-:R-:W-:Y:S04]  /*5e410*/  STL [R1+0x28], R8 ;  /* 0x0000280801007387 */ /* 0x010fe80000100800 */
[----:B------:R-:W-:Y:S04]  /*5e420*/  STL [R1+0x104], R0 ;  /* 0x0001040001007387 */ /* 0x000fe80000100800 */
[----:B------:R1:W-:Y:S04]  /*5e430*/  STL [R1+0x534], R2 ;  /* 0x0005340201007387 */ /* 0x0003e80000100800 */
[----:B------:R2:W-:Y:S04]  /*5e440*/  STL [R1+0x530], R3 ;  /* 0x0005300301007387 */ /* 0x0005e80000100800 */
[----:B------:R-:W3:Y:S04]  /*5e450*/  LDL.LU R7, [R1+0xc64] ;  /* 0x000c640001077983 */ /* 0x000ee80000300800 */
[----:B------:R4:W-:Y:S04]  /*5e460*/  STL [R1+0xb4], R4 ;  /* 0x0000b40401007387 */ /* 0x0009e80000100800 */
[----:B0-----:R-:W4:Y:S01]  /*5e470*/  LDL.LU R6, [R1+0xc68] ;  /* 0x000c680001067983 */ /* 0x001f220000300800 */
[C---:B-1----:R-:W-:Y:S01]  /*5e480*/  FMUL R2, R8.reuse, 8388608 ;  /* 0x4b00000008027820 */ /* 0x042fe20000400000 */
[----:B------:R-:W-:-:S02]  /*5e490*/  FSETP.GEU.AND P5, PT, R8, 1.175494350822287508e-38, PT ;  /* 0x008000000800780b */ /* 0x000fc40003fae000 */
[----:B--2---:R-:W-:Y:S02]  /*5e4a0*/  IADD3 R3, R4, -0x3f3504f3, RZ ;  /* 0xc0cafb0d04037810 */ /* 0x004fe40007ffe0ff */
[----:B------:R-:W-:Y:S02]  /*5e4b0*/  FSEL R5, R2, R8, !P5 ;  /* 0x0000000802057208 */ /* 0x000fe40006800000 */
[----:B------:R-:W-:Y:S01]  /*5e4c0*/  LOP3.LUT R3, R3, 0xff800000, RZ, 0xc0, !PT ;  /* 0xff80000003037812 */ /* 0x000fe200078ec0ff */
[----:B------:R-:W0:Y:S01]  /*5e4d0*/  I2F R0, R0 ;  /* 0x0000000000007306 */ /* 0x000e220000201400 */
[----:B---3--:R-:W-:Y:S04]  /*5e4e0*/  STL [R1+0x24], R7 ;  /* 0x0000240701007387 */ /* 0x008fe80000100800 */
[----:B------:R1:W-:Y:S04]  /*5e4f0*/  STL [R1+0xb8], R5 ;  /* 0x0000b80501007387 */ /* 0x0003e80000100800 */
[----:B----4-:R-:W-:Y:S04]  /*5e500*/  STL [R1+0x20], R6 ;  /* 0x0000200601007387 */ /* 0x010fe80000100800 */
[----:B------:R-:W-:Y:S04]  /*5e510*/  STL [R1+0x100], R3 ;  /* 0x0001000301007387 */ /* 0x000fe80000100800 */
[----:B------:R-:W2:Y:S01]  /*5e520*/  LDL.LU R9, [R1+0xc6c] ;  /* 0x000c6c0001097983 */ /* 0x000ea20000300800 */
[----:B------:R-:W-:Y:S01]  /*5e530*/  FSEL R2, RZ, -23, P1 ;  /* 0xc1b80000ff027808 */ /* 0x000fe20000800000 */
[C---:B------:R-:W-:Y:S01]  /*5e540*/  FMUL R4, R7.reuse, 8388608 ;  /* 0x4b00000007047820 */ /* 0x040fe20000400000 */
[----:B------:R-:W-:-:S03]  /*5e550*/  FSETP.GEU.AND P0, PT, R7, 1.175494350822287508e-38, PT ;  /* 0x008000000700780b */ /* 0x000fc60003f0e000 */
[----:B0-----:R-:W-:Y:S01]  /*5e560*/  FFMA.FTZ R0, R0, 1.1920928955078125e-07, R2 ;  /* 0x3400000000007823 */ /* 0x001fe20000010002 */
[----:B-1----:R-:W-:Y:S02]  /*5e570*/  IADD3 R5, R5, -0x3f3504f3, RZ ;  /* 0xc0cafb0d05057810 */ /* 0x002fe40007ffe0ff */
[----:B------:R-:W-:Y:S02]  /*5e580*/  FSEL R2, R4, R7, !P0 ;  /* 0x0000000704027208 */ /* 0x000fe40004000000 */
[----:B------:R0:W-:Y:S02]  /*5e590*/  STL [R1+0x52c], R0 ;  /* 0x00052c0001007387 */ /* 0x0001e40000100800 */
[----:B0-----:R-:W-:Y:S02]  /*5e5a0*/  LOP3.LUT R0, R5, 0xff800000, RZ, 0xc0, !PT ;  /* 0xff80000005007812 */ /* 0x001fe400078ec0ff */
[----:B--2---:R-:W-:Y:S04]  /*5e5b0*/  STL [R1+0x1c], R9 ;  /* 0x00001c0901007387 */ /* 0x004fe80000100800 */
[----:B------:R0:W-:Y:S04]  /*5e5c0*/  STL [R1+0xb0], R2 ;  /* 0x0000b00201007387 */ /* 0x0001e80000100800 */
[----:B------:R-:W-:Y:S04]  /*5e5d0*/  STL [R1+0xfc], R0 ;  /* 0x0000fc0001007387 */ /* 0x000fe80000100800 */
[----:B------:R-:W2:Y:S01]  /*5e5e0*/  LDL.LU R8, [R1+0xc70] ;  /* 0x000c700001087983 */ /* 0x000ea20000300800 */
[C---:B------:R-:W-:Y:S01]  /*5e5f0*/  FMUL R4, R6.reuse, 8388608 ;  /* 0x4b00000006047820 */ /* 0x040fe20000400000 */
[----:B------:R-:W-:-:S02]  /*5e600*/  FSETP.GEU.AND P4, PT, R6, 1.175494350822287508e-38, PT ;  /* 0x008000000600780b */ /* 0x000fc40003f8e000 */
[----:B0-----:R-:W-:Y:S02]  /*5e610*/  IADD3 R2, R2, -0x3f3504f3, RZ ;  /* 0xc0cafb0d02027810 */ /* 0x001fe40007ffe0ff */
[----:B------:R-:W-:Y:S02]  /*5e620*/  FSEL R6, R4, R6, !P4 ;  /* 0x0000000604067208 */ /* 0x000fe40006000000 */
[----:B------:R-:W-:Y:S01]  /*5e630*/  LOP3.LUT R2, R2, 0xff800000, RZ, 0xc0, !PT ;  /* 0xff80000002027812 */ /* 0x000fe200078ec0ff */
[----:B------:R-:W0:Y:S01]  /*5e640*/  I2F R3, R3 ;  /* 0x0000000300037306 */ /* 0x000e220000201400 */
[----:B--2---:R-:W-:Y:S04]  /*5e650*/  STL [R1+0x18], R8 ;  /* 0x0000180801007387 */ /* 0x004fe80000100800 */
[----:B------:R1:W-:Y:S04]  /*5e660*/  STL [R1+0xac], R6 ;  /* 0x0000ac0601007387 */ /* 0x0003e80000100800 */
[----:B------:R-:W-:Y:S04]  /*5e670*/  STL [R1+0xf8], R2 ;  /* 0x0000f80201007387 */ /* 0x000fe80000100800 */
[----:B------:R-:W2:Y:S01]  /*5e680*/  LDL.LU R7, [R1+0xc74] ;  /* 0x000c740001077983 */ /* 0x000ea20000300800 */
[----:B------:R-:W-:Y:S01]  /*5e690*/  FSEL R4, RZ, -23, P2 ;  /* 0xc1b80000ff047808 */ /* 0x000fe20001000000 */
[C---:B------:R-:W-:Y:S01]  /*5e6a0*/  FMUL R5, R9.reuse, 8388608 ;  /* 0x4b00000009057820 */ /* 0x040fe20000400000 */
[----:B------:R-:W-:-:S02]  /*5e6b0*/  FSETP.GEU.AND P3, PT, R9, 1.175494350822287508e-38, PT ;  /* 0x008000000900780b */ /* 0x000fc40003f6e000 */
[----:B-1----:R-:W-:Y:S01]  /*5e6c0*/  IADD3 R6, R6, -0x3f3504f3, RZ ;  /* 0xc0cafb0d06067810 */ /* 0x002fe20007ffe0ff */
[----:B0-----:R-:W-:Y:S01]  /*5e6d0*/  FFMA.FTZ R3, R3, 1.1920928955078125e-07, R4 ;  /* 0x3400000003037823 */ /* 0x001fe20000010004 */
[----:B------:R-:W-:Y:S02]  /*5e6e0*/  FSEL R4, R5, R9, !P3 ;  /* 0x0000000905047208 */ /* 0x000fe40005800000 */
[----:B------:R-:W-:Y:S02]  /*5e6f0*/  LOP3.LUT R6, R6, 0xff800000, RZ, 0xc0, !PT ;  /* 0xff80000006067812 */ /* 0x000fe400078ec0ff */
[----:B------:R-:W-:Y:S02]  /*5e700*/  STL [R1+0x528], R3 ;  /* 0x0005280301007387 */ /* 0x000fe40000100800 */
[----:B------:R0:W-:Y:S02]  /*5e710*/  I2F R9, R6 ;  /* 0x0000000600097306 */ /* 0x0001e40000201400 */
[----:B--2---:R-:W-:Y:S04]  /*5e720*/  STL [R1+0x14], R7 ;  /* 0x0000140701007387 */ /* 0x004fe80000100800 */
[----:B------:R-:W-:Y:S04]  /*5e730*/  STL [R1+0xa8], R4 ;  /* 0x0000a80401007387 */ /* 0x000fe80000100800 */
[----:B------:R0:W-:Y:S04]  /*5e740*/  STL [R1+0x114], R6 ;  /* 0x0001140601007387 */ /* 0x0001e80000100800 */
[----:B0-----:R-:W2:Y:S01]  /*5e750*/  LDL.LU R6, [R1+0xc78] ;  /* 0x000c780001067983 */ /* 0x001ea20000300800 */
[----:B------:R-:W0:Y:S01]  /*5e760*/  I2F R0, R0 ;  /* 0x0000000000007306 */ /* 0x000e220000201400 */
[C---:B------:R-:W-:Y:S01]  /*5e770*/  FMUL R3, R8.reuse, 8388608 ;  /* 0x4b00000008037820 */ /* 0x040fe20000400000 */
[----:B------:R-:W-:-:S02]  /*5e780*/  FSETP.GEU.AND P6, PT, R8, 1.175494350822287508e-38, PT ;  /* 0x008000000800780b */ /* 0x000fc40003fce000 */
[----:B------:R-:W-:Y:S02]  /*5e790*/  IADD3 R4, R4, -0x3f3504f3, RZ ;  /* 0xc0cafb0d04047810 */ /* 0x000fe40007ffe0ff */
[----:B------:R-:W-:Y:S02]  /*5e7a0*/  FSEL R5, R3, R8, !P6 ;  /* 0x0000000803057208 */ /* 0x000fe40007000000 */
[----:B------:R-:W-:Y:S02]  /*5e7b0*/  FSEL R3, RZ, -23, P5 ;  /* 0xc1b80000ff037808 */ /* 0x000fe40002800000 */
[----:B------:R-:W-:Y:S01]  /*5e7c0*/  LOP3.LUT R8, R4, 0xff800000, RZ, 0xc0, !PT ;  /* 0xff80000004087812 */ /* 0x000fe200078ec0ff */
[C---:B------:R-:W-:Y:S01]  /*5e7d0*/  FMUL R4, R7.reuse, 8388608 ;  /* 0x4b00000007047820 */ /* 0x040fe20000400000 */
[----:B------:R-:W-:Y:S01]  /*5e7e0*/  FSETP.GEU.AND P5, PT, R7, 1.175494350822287508e-38, PT ;  /* 0x008000000700780b */ /* 0x000fe20003fae000 */
[----:B0-----:R-:W-:-:S03]  /*5e7f0*/  FFMA.FTZ R0, R0, 1.1920928955078125e-07, R3 ;  /* 0x3400000000007823 */ /* 0x001fc60000010003 */
[----:B------:R-:W-:Y:S01]  /*5e800*/  FSEL R7, R4, R7, !P5 ;  /* 0x0000000704077208 */ /* 0x000fe20006800000 */
[----:B------:R0:W-:Y:S01]  /*5e810*/  I2F R17, R8 ;  /* 0x0000000800117306 */ /* 0x0001e20000201400 */
[----:B--2---:R-:W-:Y:S04]  /*5e820*/  STL [R1+0x10], R6 ;  /* 0x0000100601007387 */ /* 0x004fe80000100800 */
[----:B------:R1:W-:Y:S04]  /*5e830*/  STL [R1+0xa4], R5 ;  /* 0x0000a40501007387 */ /* 0x0003e80000100800 */
[----:B------:R-:W-:Y:S01]  /*5e840*/  STL [R1+0x110], R8 ;  /* 0x0001100801007387 */ /* 0x000fe20000100800 */
[----:B-1----:R-:W-:-:S03]  /*5e850*/  IADD3 R5, R5, -0x3f3504f3, RZ ;  /* 0xc0cafb0d05057810 */ /* 0x002fc60007ffe0ff */
[----:B------:R1:W-:Y:S04]  /*5e860*/  STL [R1+0x520], R0 ;  /* 0x0005200001007387 */ /* 0x0003e80000100800 */
[----:B------:R2:W-:Y:S01]  /*5e870*/  STL [R1+0xa0], R7 ;  /* 0x0000a00701007387 */ /* 0x0005e20000100800 */
[----:B-1----:R-:W-:-:S05]  /*5e880*/  LOP3.LUT R0, R5, 0xff800000, RZ, 0xc0, !PT ;  /* 0xff80000005007812 */ /* 0x002fca00078ec0ff */
[----:B------:R-:W-:Y:S04]  /*5e890*/  STL [R1+0x10c], R0 ;  /* 0x00010c0001007387 */ /* 0x000fe80000100800 */
[----:B0-----:R-:W3:Y:S01]  /*5e8a0*/  LDL.LU R8, [R1+0xc7c] ;  /* 0x000c7c0001087983 */ /* 0x001ee20000300800 */
[----:B------:R-:W0:Y:S01]  /*5e8b0*/  I2F R2, R2 ;  /* 0x0000000200027306 */ /* 0x000e220000201400 */
[----:B------:R-:W-:Y:S01]  /*5e8c0*/  FSEL R3, RZ, -23, P0 ;  /* 0xc1b80000ff037808 */ /* 0x000fe20000000000 */
[C---:B------:R-:W-:Y:S01]  /*5e8d0*/  FMUL R4, R6.reuse, 8388608 ;  /* 0x4b00000006047820 */ /* 0x040fe20000400000 */
[----:B------:R-:W-:Y:S02]  /*5e8e0*/  FSETP.GEU.AND P2, PT, R6, 1.175494350822287508e-38, PT ;  /* 0x008000000600780b */ /* 0x000fe40003f4e000 */
[----:B------:R-:W-:-:S02]  /*5e8f0*/  IADD3 R5, R7, -0x3f3504f3, RZ ;  /* 0xc0cafb0d07057810 */ /* 0x000fc40007ffe0ff */
[----:B------:R-:W-:Y:S01]  /*5e900*/  FSEL R4, R4, R6, !P2 ;  /* 0x0000000604047208 */ /* 0x000fe20005000000 */
[----:B0-----:R-:W-:Y:S01]  /*5e910*/  FFMA.FTZ R3, R2, 1.1920928955078125e-07, R3 ;  /* 0x3400000002037823 */ /* 0x001fe20000010003 */
[----:B------:R-:W-:-:S04]  /*5e920*/  LOP3.LUT R2, R5, 0xff800000, RZ, 0xc0, !PT ;  /* 0xff80000005027812 */ /* 0x000fc800078ec0ff */
[----:B------:R0:W-:Y:S04]  /*5e930*/  STL [R1+0x51c], R3 ;  /* 0x00051c0301007387 */ /* 0x0001e80000100800 */
[----:B---3--:R-:W-:Y:S04]  /*5e940*/  STL [R1+0xc], R8 ;  /* 0x00000c0801007387 */ /* 0x008fe80000100800 */
[----:B------:R1:W-:Y:S04]  /*5e950*/  STL [R1+0x7c], R4 ;  /* 0x00007c0401007387 */ /* 0x0003e80000100800 */
[----:B------:R-:W-:Y:S04]  /*5e960*/  STL [R1+0x108], R2 ;  /* 0x0001080201007387 */ /* 0x000fe80000100800 */
[----:B--2---:R-:W2:Y:S04]  /*5e970*/  LDL.LU R7, [R1+0xc80] ;  /* 0x000c800001077983 */ /* 0x004ea80000300800 */
[----:B------:R-:W3:Y:S01]  /*5e980*/  LDL.LU R6, [R1+0xc84] ;  /* 0x000c840001067983 */ /* 0x000ee20000300800 */
[C---:B0-----:R-:W-:Y:S01]  /*5e990*/  FMUL R3, R8.reuse, 8388608 ;  /* 0x4b00000008037820 */ /* 0x041fe20000400000 */
[----:B------:R-:W-:-:S02]  /*5e9a0*/  FSETP.GEU.AND P1, PT, R8, 1.175494350822287508e-38, PT ;  /* 0x008000000800780b */ /* 0x000fc40003f2e000 */
[----:B-1----:R-:W-:Y:S02]  /*5e9b0*/  IADD3 R4, R4, -0x3f3504f3, RZ ;  /* 0xc0cafb0d04047810 */ /* 0x002fe40007ffe0ff */
[----:B------:R-:W-:Y:S02]  /*5e9c0*/  FSEL R3, R3, R8, !P1 ;  /* 0x0000000803037208 */ /* 0x000fe40004800000 */
[----:B------:R-:W-:Y:S01]  /*5e9d0*/  LOP3.LUT R8, R4, 0xff800000, RZ, 0xc0, !PT ;  /* 0xff80000004087812 */ /* 0x000fe200078ec0ff */
[----:B--2---:R-:W-:Y:S04]  /*5e9e0*/  STL [R1+0x8], R7 ;  /* 0x0000080701007387 */ /* 0x004fe80000100800 */
[----:B------:R-:W-:Y:S04]  /*5e9f0*/  STL [R1+0x70], R3 ;  /* 0x0000700301007387 */ /* 0x000fe80000100800 */
[----:B---3--:R-:W-:Y:S04]  /*5ea00*/  STL [R1+0x4], R6 ;  /* 0x0000040601007387 */ /* 0x008fe80000100800 */
[----:B------:R0:W-:Y:S04]  /*5ea10*/  STL [R1+0x4a8], R8 ;  /* 0x0004a80801007387 */ /* 0x0001e80000100800 */
[----:B------:R-:W2:Y:S01]  /*5ea20*/  LDL.LU R11, [R1+0xc88] ;  /* 0x000c8800010b7983 */ /* 0x000ea20000300800 */
[C---:B------:R-:W-:Y:S01]  /*5ea30*/  FMUL R4, R7.reuse, 8388608 ;  /* 0x4b00000007047820 */ /* 0x040fe20000400000 */
[----:B------:R-:W-:-:S02]  /*5ea40*/  FSETP.GEU.AND P0, PT, R7, 1.175494350822287508e-38, PT ;  /* 0x008000000700780b */ /* 0x000fc40003f0e000 */
[----:B------:R-:W-:Y:S02]  /*5ea50*/  IADD3 R5, R3, -0x3f3504f3, RZ ;  /* 0xc0cafb0d03057810 */ /* 0x000fe40007ffe0ff */
[----:B------:R-:W-:Y:S02]  /*5ea60*/  FSEL R4, R4, R7, !P0 ;  /* 0x0000000704047208 */ /* 0x000fe40004000000 */
[----:B------:R-:W-:Y:S01]  /*5ea70*/  LOP3.LUT R5, R5, 0xff800000, RZ, 0xc0, !PT ;  /* 0xff80000005057812 */ /* 0x000fe200078ec0ff */
[----:B------:R0:W-:Y:S01]  /*5ea80*/  I2F R16, R8 ;  /* 0x0000000800107306 */ /* 0x0001e20000201400 */
[----:B--2---:R-:W-:Y:S04]  /*5ea90*/  STL [R1], R11 ;  /* 0x0000000b01007387 */ /* 0x004fe80000100800 */
[----:B------:R1:W-:Y:S04]  /*5eaa0*/  STL [R1+0x78], R4 ;  /* 0x0000780401007387 */ /* 0x0003e80000100800 */
[----:B------:R2:W-:Y:S04]  /*5eab0*/  STL [R1+0x4a4], R5 ;  /* 0x0004a40501007387 */ /* 0x0005e80000100800 */
[----:B0-----:R-:W3:Y:S01]  /*5eac0*/  LDL.LU R8, [R1+0xc8c] ;  /* 0x000c8c0001087983 */ /* 0x001ee20000300800 */
[----:B------:R-:W-:Y:S01]  /*5ead0*/  FMUL R3, R6, 8388608 ;  /* 0x4b00000006037820 */ /* 0x000fe20000400000 */
[----:B------:R-:W-:-:S02]  /*5eae0*/  FSEL R10, RZ, -23, P4 ;  /* 0xc1b80000ff0a7808 */ /* 0x000fc40002000000 */
[----:B------:R-:W-:Y:S02]  /*5eaf0*/  FSETP.GEU.AND P4, PT, R6, 1.175494350822287508e-38, PT ;  /* 0x008000000600780b */ /* 0x000fe40003f8e000 */
[----:B-1----:R-:W-:Y:S02]  /*5eb00*/  IADD3 R4, R4, -0x3f3504f3, RZ ;  /* 0xc0cafb0d04047810 */ /* 0x002fe40007ffe0ff */
[----:B------:R-:W-:Y:S02]  /*5eb10*/  FSEL R6, R3, R6, !P4 ;  /* 0x0000000603067208 */ /* 0x000fe40006000000 */
[----:B------:R-:W-:Y:S01]  /*5eb20*/  LOP3.LUT R4, R4, 0xff800000, RZ, 0xc0, !PT ;  /* 0xff80000004047812 */ /* 0x000fe200078ec0ff */
[----:B---3--:R-:W-:Y:S04]  /*5eb30*/  STL [R1+0x80], R8 ;  /* 0x0000800801007387 */ /* 0x008fe80000100800 */
[----:B------:R-:W-:Y:S04]  /*5eb40*/  STL [R1+0x68], R6 ;  /* 0x0000680601007387 */ /* 0x000fe80000100800 */
[----:B------:R-:W-:Y:S04]  /*5eb50*/  STL [R1+0x4a0], R4 ;  /* 0x0004a00401007387 */ /* 0x000fe80000100800 */
[----:B------:R-:W3:Y:S01]  /*5eb60*/  LDL.LU R12, [R1+0xc90] ;  /* 0x000c9000010c7983 */ /* 0x000ee20000300800 */
[----:B------:R2:W-:Y:S01]  /*5eb70*/  I2F R13, R5 ;  /* 0x00000005000d7306 */ /* 0x0005e20000201400 */
[----:B------:R-:W-:-:S02]  /*5eb80*/  FSEL R3, RZ, -23, P3 ;  /* 0xc1b80000ff037808 */ /* 0x000fc40001800000 */
[C---:B------:R-:W-:Y:S02]  /*5eb90*/  FSETP.GEU.AND P3, PT, R11.reuse, 1.175494350822287508e-38, PT ;  /* 0x008000000b00780b */ /* 0x040fe40003f6e000 */
[----:B------:R-:W-:Y:S01]  /*5eba0*/  IADD3 R7, R6, -0x3f3504f3, RZ ;  /* 0xc0cafb0d06077810 */ /* 0x000fe20007ffe0ff */
[----:B--2---:R-:W-:-:S05]  /*5ebb0*/  FMUL R5, R11, 8388608 ;  /* 0x4b0000000b057820 */ /* 0x004fca0000400000 */
[----:B------:R-:W-:Y:S02]  /*5ebc0*/  FSEL R14, R5, R11, !P3 ;  /* 0x0000000b050e7208 */ /* 0x000fe40005800000 */
[----:B------:R-:W-:-:S04]  /*5ebd0*/  LOP3.LUT R11, R7, 0xff800000, RZ, 0xc0, !PT ;  /* 0xff800000070b7812 */ /* 0x000fc800078ec0ff */
[----:B------:R0:W-:Y:S01]  /*5ebe0*/  I2F R15, R11 ;  /* 0x0000000b000f7306 */ /* 0x0001e20000201400 */
[----:B---3--:R-:W-:Y:S04]  /*5ebf0*/  STL [R1+0x88], R12 ;  /* 0x0000880c01007387 */ /* 0x008fe80000100800 */
[----:B------:R-:W-:Y:S04]  /*5ec00*/  STL [R1+0x60], R14 ;  /* 0x0000600e01007387 */ /* 0x000fe80000100800 */
[----:B------:R0:W-:Y:S04]  /*5ec10*/  STL [R1+0x134], R11 ;  /* 0x0001340b01007387 */ /* 0x0001e80000100800 */
[----:B0-----:R-:W2:Y:S01]  /*5ec20*/  LDL.LU R11, [R1+0xc94] ;  /* 0x000c9400010b7983 */ /* 0x001ea20000300800 */
[----:B------:R-:W-:Y:S01]  /*5ec30*/  FMUL R6, R8, 8388608 ;  /* 0x4b00000008067820 */ /* 0x000fe20000400000 */
[----:B------:R-:W-:-:S02]  /*5ec40*/  FSEL R5, RZ, -23, P6 ;  /* 0xc1b80000ff057808 */ /* 0x000fc40003000000 */
[----:B------:R-:W-:Y:S02]  /*5ec50*/  FSETP.GEU.AND P6, PT, R8, 1.175494350822287508e-38, PT ;  /* 0x008000000800780b */ /* 0x000fe40003fce000 */
[----:B------:R-:W-:Y:S02]  /*5ec60*/  IADD3 R7, R14, -0x3f3504f3, RZ ;  /* 0xc0cafb0d0e077810 */ /* 0x000fe40007ffe0ff */
[----:B------:R-:W-:Y:S02]  /*5ec70*/  FSEL R8, R6, R8, !P6 ;  /* 0x0000000806087208 */ /* 0x000fe40007000000 */
[----:B------:R-:W-:Y:S01]  /*5ec80*/  LOP3.LUT R14, R7, 0xff800000, RZ, 0xc0, !PT ;  /* 0xff800000070e7812 */ /* 0x000fe200078ec0ff */
[C---:B------:R-:W-:Y:S01]  /*5ec90*/  FMUL R7, R12.reuse, 8388608 ;  /* 0x4b0000000c077820 */ /* 0x040fe20000400000 */
[----:B------:R-:W-:Y:S02]  /*5eca0*/  FSEL R6, RZ, -23, P5 ;  /* 0xc1b80000ff067808 */ /* 0x000fe40002800000 */
[----:B------:R-:W-:Y:S01]  /*5ecb0*/  FSETP.GEU.AND P5, PT, R12, 1.175494350822287508e-38, PT ;  /* 0x008000000c00780b */ /* 0x000fe20003fae000 */
[----:B------:R-:W-:-:S03]  /*5ecc0*/  FFMA.FTZ R10, R9, 1.1920928955078125e-07, R10 ;  /* 0x34000000090a7823 */ /* 0x000fc6000001000a */
[----:B------:R-:W-:Y:S01]  /*5ecd0*/  FSEL R12, R7, R12, !P5 ;  /* 0x0000000c070c7208 */ /* 0x000fe20006800000 */
[----:B--2---:R-:W-:Y:S04]  /*5ece0*/  STL [R1+0x84], R11 ;  /* 0x0000840b01007387 */ /* 0x004fe80000100800 */
[----:B------:R0:W-:Y:S04]  /*5ecf0*/  STL [R1+0x94], R8 ;  /* 0x0000940801007387 */ /* 0x0001e80000100800 */
[----:B------:R-:W-:Y:S01]  /*5ed00*/  STL [R1+0x4b4], R14 ;  /* 0x0004b40e01007387 */ /* 0x000fe20000100800 */
[----:B0-----:R-:W-:-:S03]  /*5ed10*/  IADD3 R8, R8, -0x3f3504f3, RZ ;  /* 0xc0cafb0d08087810 */ /* 0x001fc60007ffe0ff */
[----:B------:R0:W-:Y:S01]  /*5ed20*/  STL [R1+0x514], R10 ;  /* 0x0005140a01007387 */ /* 0x0001e20000100800 */
[----:B------:R-:W-:-:S03]  /*5ed30*/  LOP3.LUT R8, R8, 0xff800000, RZ, 0xc0, !PT ;  /* 0xff80000008087812 */ /* 0x000fc600078ec0ff */
[----:B------:R1:W-:Y:S04]  /*5ed40*/  STL [R1+0x98], R12 ;  /* 0x0000980c01007387 */ /* 0x0003e80000100800 */
[----:B------:R2:W-:Y:S04]  /*5ed50*/  STL [R1+0x4b0], R8 ;  /* 0x0004b00801007387 */ /* 0x0005e80000100800 */
[----:B------:R-:W3:Y:S01]  /*5ed60*/  LDL.LU R20, [R1+0xc98] ;  /* 0x000c980001147983 */ /* 0x000ee20000300800 */
[----:B------:R-:W4:Y:S01]  /*5ed70*/  I2F R0, R0 ;  /* 0x0000000000007306 */ /* 0x000f220000201400 */
[----:B------:R-:W-:Y:S01]  /*5ed80*/  FMUL R9, R11, 8388608 ;  /* 0x4b0000000b097820 */ /* 0x000fe20000400000 */
[----:B------:R-:W-:-:S02]  /*5ed90*/  FSEL R7, RZ, -23, P2 ;  /* 0xc1b80000ff077808 */ /* 0x000fc40001000000 */
[----:B------:R-:W-:Y:S02]  /*5eda0*/  FSETP.GEU.AND P2, PT, R11, 1.175494350822287508e-38, PT ;  /* 0x008000000b00780b */ /* 0x000fe40003f4e000 */
[----:B0-----:R-:W-:Y:S02]  /*5edb0*/  IADD3 R10, R12, -0x3f3504f3, RZ ;  /* 0xc0cafb0d0c0a7810 */ /* 0x001fe40007ffe0ff */
[----:B------:R-:W0:Y:S01]  /*5edc0*/  I2F R2, R2 ;  /* 0x0000000200027306 */ /* 0x000e220000201400 */
[----:B------:R-:W-:Y:S02]  /*5edd0*/  FSEL R11, R9, R11, !P2 ;  /* 0x0000000b090b7208 */ /* 0x000fe40005000000 */
[----:B-1----:R-:W-:Y:S01]  /*5ede0*/  LOP3.LUT R12, R10, 0xff800000, RZ, 0xc0, !PT ;  /* 0xff8000000a0c7812 */ /* 0x002fe200078ec0ff */
[----:B------:R-:W-:Y:S01]  /*5edf0*/  FFMA.FTZ R3, R17, 1.1920928955078125e-07, R3 ;  /* 0x3400000011037823 */ /* 0x000fe20000010003 */
[----:B------:R-:W-:Y:S01]  /*5ee00*/  FSEL R9, RZ, -23, P1 ;  /* 0xc1b80000ff097808 */ /* 0x000fe20000800000 */
[----:B----4-:R-:W-:-:S02]  /*5ee10*/  FFMA.FTZ R0, R0, 1.1920928955078125e-07, R5 ;  /* 0x3400000000007823 */ /* 0x010fc40000010005 */
[----:B------:R-:W1:Y:S01]  /*5ee20*/  I2F R4, R4 ;  /* 0x0000000400047306 */ /* 0x000e620000201400 */
[----:B------:R-:W-:-:S07]  /*5ee30*/  FFMA.FTZ R5, R16, 1.1920928955078125e-07, R7 ;  /* 0x3400000010057823 */ /* 0x000fce0000010007 */
[----:B------:R-:W4:Y:S08]  /*5ee40*/  I2F R14, R14 ;  /* 0x0000000e000e7306 */ /* 0x000f300000201400 */
[----:B--2---:R-:W2:Y:S01]  /*5ee50*/  I2F R8, R8 ;  /* 0x0000000800087306 */ /* 0x004ea20000201400 */
[----:B---3--:R-:W-:Y:S01]  /*5ee60*/  STL [R1+0x90], R20 ;  /* 0x0000901401007387 */ /* 0x008fe20000100800 */
[C---:B------:R-:W-:Y:S01]  /*5ee70*/  FMUL R10, R20.reuse, 8388608 ;  /* 0x4b000000140a7820 */ /* 0x040fe20000400000 */
[----:B------:R-:W-:-:S02]  /*5ee80*/  FSETP.GEU.AND P1, PT, R20, 1.175494350822287508e-38, PT ;  /* 0x008000001400780b */ /* 0x000fc40003f2e000 */
[----:B------:R-:W-:Y:S04]  /*5ee90*/  STL [R1+0xbc], R11 ;  /* 0x0000bc0b01007387 */ /* 0x000fe80000100800 */
[----:B------:R-:W-:Y:S04]  /*5eea0*/  STL [R1+0x4ac], R12 ;  /* 0x0004ac0c01007387 */ /* 0x000fe80000100800 */
[----:B------:R-:W3:Y:S04]  /*5eeb0*/  LDL R17, [R1+0x590] ;  /* 0x0005900001117983 */ /* 0x000ee80000100800 */
[----:B------:R0:W-:Y:S02]  /*5eec0*/  STL [R1+0x510], R3 ;  /* 0x0005100301007387 */ /* 0x0001e40000100800 */
[----:B0-----:R-:W-:-:S02]  /*5eed0*/  FSEL R3, R10, R20, !P1 ;  /* 0x000000140a037208 */ /* 0x001fc40004800000 */
[----:B------:R-:W3:Y:S04]  /*5eee0*/  LDL.LU R20, [R1+0x1a58] ;  /* 0x001a580001147983 */ /* 0x000ee80000300800 */
[----:B------:R0:W-:Y:S04]  /*5eef0*/  STL [R1+0x50c], R0 ;  /* 0x00050c0001007387 */ /* 0x0001e80000100800 */
[----:B------:R-:W-:Y:S01]  /*5ef00*/  STL [R1+0xc0], R3 ;  /* 0x0000c00301007387 */ /* 0x000fe20000100800 */
[----:B0-----:R-:W-:-:S05]  /*5ef10*/  FFMA.FTZ R0, R2, 1.1920928955078125e-07, R6 ;  /* 0x3400000002007823 */ /* 0x001fca0000010006 */
[----:B------:R0:W-:Y:S04]  /*5ef20*/  STL [R1+0x508], R0 ;  /* 0x0005080001007387 */ /* 0x0001e80000100800 */
[----:B------:R-:W3:Y:S04]  /*5ef30*/  LDL R16, [R1+0xf0] ;  /* 0x0000f00001107983 */ /* 0x000ee80000100800 */
[----:B------:R-:W3:Y:S01]  /*5ef40*/  LDL R7, [R1+0xe8] ;  /* 0x0000e80001077983 */ /* 0x000ee20000100800 */
[----:B0-----:R-:W-:-:S03]  /*5ef50*/  FSEL R0, RZ, -23, P0 ;  /* 0xc1b80000ff007808 */ /* 0x001fc60000000000 */
[----:B------:R0:W-:Y:S01]  /*5ef60*/  STL [R1+0x504], R5 ;  /* 0x0005040501007387 */ /* 0x0001e20000100800 */
[----:B------:R-:W-:Y:S01]  /*5ef70*/  IADD3 R2, R3, -0x3f3504f3, RZ ;  /* 0xc0cafb0d03027810 */ /* 0x000fe20007ffe0ff */
[----:B-1----:R-:W-:Y:S01]  /*5ef80*/  FFMA.FTZ R4, R4, 1.1920928955078125e-07, R0 ;  /* 0x3400000004047823 */ /* 0x002fe20000010000 */
[----:B------:R-:W-:Y:S01]  /*5ef90*/  FSEL R0, RZ, -23, P4 ;  /* 0xc1b80000ff007808 */ /* 0x000fe20002000000 */
[----:B0-----:R-:W-:Y:S02]  /*5efa0*/  FFMA.FTZ R5, R13, 1.1920928955078125e-07, R9 ;  /* 0x340000000d057823 */ /* 0x001fe40000010009 */
[----:B------:R-:W3:Y:S04]  /*5efb0*/  LDL R9, [R1+0xf4] ;  /* 0x0000f40001097983 */ /* 0x000ee80000100800 */
[----:B------:R0:W-:Y:S01]  /*5efc0*/  STL [R1+0x500], R5 ;  /* 0x0005000501007387 */ /* 0x0001e20000100800 */
[----:B------:R-:W-:-:S03]  /*5efd0*/  FFMA.FTZ R10, R15, 1.1920928955078125e-07, R0 ;  /* 0x340000000f0a7823 */ /* 0x000fc60000010000 */
[----:B------:R1:W-:Y:S01]  /*5efe0*/  STL [R1+0x4fc], R4 ;  /* 0x0004fc0401007387 */ /* 0x0003e20000100800 */
[----:B0-----:R-:W-:Y:S02]  /*5eff0*/  LOP3.LUT R5, R2, 0xff800000, RZ, 0xc0, !PT ;  /* 0xff80000002057812 */ /* 0x001fe400078ec0ff */
[----:B------:R-:W-:Y:S02]  /*5f000*/  FSEL R2, RZ, -23, P3 ;  /* 0xc1b80000ff027808 */ /* 0x000fe40001800000 */
[----:B-1----:R-:W-:Y:S01]  /*5f010*/  FSEL R4, RZ, -23, P6 ;  /* 0xc1b80000ff047808 */ /* 0x002fe20003000000 */
[----:B------:R-:W-:Y:S02]  /*5f020*/  STL [R1+0x4c0], R5 ;  /* 0x0004c00501007387 */ /* 0x000fe40000100800 */
[----:B----4-:R-:W-:Y:S02]  /*5f030*/  FFMA.FTZ R2, R14, 1.1920928955078125e-07, R2 ;  /* 0x340000000e027823 */ /* 0x010fe40000010002 */
[----:B--2---:R-:W-:Y:S01]  /*5f040*/  FFMA.FTZ R0, R8, 1.1920928955078125e-07, R4 ;  /* 0x3400000008007823 */ /* 0x004fe20000010004 */
[----:B------:R0:W-:Y:S04]  /*5f050*/  STL [R1+0x4f8], R10 ;  /* 0x0004f80a01007387 */ /* 0x0001e80000100800 */
[----:B0-----:R-:W2:Y:S04]  /*5f060*/  LDL.LU R10, [R1+0xc9c] ;  /* 0x000c9c00010a7983 */ /* 0x001ea80000300800 */
[----:B------:R-:W-:Y:S04]  /*5f070*/  STL [R1+0x4f4], R2 ;  /* 0x0004f40201007387 */ /* 0x000fe80000100800 */
[----:B------:R0:W-:Y:S04]  /*5f080*/  STL [R1+0x4f0], R0 ;  /* 0x0004f00001007387 */ /* 0x0001e80000100800 */
[----:B------:R-:W4:Y:S01]  /*5f090*/  LDL.LU R8, [R1+0xca0] ;  /* 0x000ca00001087983 */ /* 0x000f220000300800 */
[----:B------:R-:W-:Y:S01]  /*5f0a0*/  IADD3 R11, R11, -0x3f3504f3, RZ ;  /* 0xc0cafb0d0b0b7810 */ /* 0x000fe20007ffe0ff */
[----:B------:R-:W1:Y:S03]  /*5f0b0*/  I2F R12, R12 ;  /* 0x0000000c000c7306 */ /* 0x000e660000201400 */
[----:B------:R-:W-:-:S05]  /*5f0c0*/  LOP3.LUT R11, R11, 0xff800000, RZ, 0xc0, !PT ;  /* 0xff8000000b0b7812 */ /* 0x000fca00078ec0ff */
[----:B------:R-:W1:Y:S01]  /*5f0d0*/  I2F R3, R11 ;  /* 0x0000000b00037306 */ /* 0x000e620000201400 */
[----:B------:R-:W-:Y:S02]  /*5f0e0*/  FSEL R6, RZ, -23, P5 ;  /* 0xc1b80000ff067808 */ /* 0x000fe40002800000 */
[----:B0-----:R-:W-:-:S05]  /*5f0f0*/  FSEL R0, RZ, -23, P2 ;  /* 0xc1b80000ff007808 */ /* 0x001fca0001000000 */
[----:B------:R-:W0:Y:S01]  /*5f100*/  I2F R5, R5 ;  /* 0x0000000500057306 */ /* 0x000e220000201400 */
[----:B-1----:R-:W-:Y:S01]  /*5f110*/  FFMA.FTZ R2, R12, 1.1920928955078125e-07, R6 ;  /* 0x340000000c027823 */ /* 0x002fe20000010006 */
[----:B------:R-:W-:-:S04]  /*5f120*/  FSEL R4, RZ, -23, P1 ;  /* 0xc1b80000ff047808 */ /* 0x000fc80000800000 */
[----:B------:R2:W-:Y:S01]  /*5f130*/  STL [R1+0x4ec], R2 ;  /* 0x0004ec0201007387 */ /* 0x0005e20000100800 */
[----:B------:R-:W-:Y:S02]  /*5f140*/  FFMA.FTZ R3, R3, 1.1920928955078125e-07, R0 ;  /* 0x3400000003037823 */ /* 0x000fe40000010000 */
[----:B------:R-:W-:Y:S01]  /*5f150*/  IMAD.MOV.U32 R12, RZ, RZ, 0x3dc6b27f ;  /* 0x3dc6b27fff0c7424 */ /* 0x000fe200078e00ff */
[----:B---3--:R-:W-:Y:S01]  /*5f160*/  IADD3 R6, R16, -R19, RZ ;  /* 0x8000001310067210 */ /* 0x008fe20007ffe0ff */
[C---:B--2---:R-:W-:Y:S01]  /*5f170*/  FMUL R2, R10.reuse, 8388608 ;  /* 0x4b0000000a027820 */ /* 0x044fe20000400000 */
[----:B------:R-:W-:Y:S01]  /*5f180*/  FSETP.GEU.AND P0, PT, R10, 1.175494350822287508e-38, PT ;  /* 0x008000000a00780b */ /* 0x000fe20003f0e000 */
[----:B------:R1:W-:Y:S03]  /*5f190*/  STL [R1+0x8c], R10 ;  /* 0x00008c0a01007387 */ /* 0x0003e60000100800 */
[----:B------:R-:W-:Y:S01]  /*5f1a0*/  FSEL R2, R2, R10, !P0 ;  /* 0x0000000a02027208 */ /* 0x000fe20004000000 */
[C---:B----4-:R-:W-:Y:S01]  /*5f1b0*/  FMUL R0, R8.reuse, 8388608 ;  /* 0x4b00000008007820 */ /* 0x050fe20000400000 */
[----:B------:R-:W-:Y:S01]  /*5f1c0*/  FSETP.GEU.AND P1, PT, R8, 1.175494350822287508e-38, PT ;  /* 0x008000000800780b */ /* 0x000fe20003f2e000 */
[----:B------:R-:W-:Y:S04]  /*5f1d0*/  STL [R1+0x9c], R8 ;  /* 0x00009c0801007387 */ /* 0x000fe80000100800 */
[----:B------:R0:W-:Y:S01]  /*5f1e0*/  STL [R1+0x4e8], R3 ;  /* 0x0004e80301007387 */ /* 0x0001e20000100800 */
[----:B-1----:R-:W-:-:S02]  /*5f1f0*/  FSEL R10, R0, R8, !P1 ;  /* 0x00000008000a7208 */ /* 0x002fc40004800000 */
[----:B------:R-:W-:Y:S01]  /*5f200*/  IADD3 R0, R2, -0x3f3504f3, RZ ;  /* 0xc0cafb0d02007810 */ /* 0x000fe20007ffe0ff */
[----:B------:R-:W-:Y:S01]  /*5f210*/  STL [R1+0x58], R2 ;  /* 0x0000580201007387 */ /* 0x000fe20000100800 */
[----:B0-----:R-:W-:-:S05]  /*5f220*/  FFMA.FTZ R3, R5, 1.1920928955078125e-07, R4 ;  /* 0x3400000005037823 */ /* 0x001fca0000010004 */
[----:B------:R0:W-:Y:S01]  /*5f230*/  STL [R1+0x538], R3 ;  /* 0x0005380301007387 */ /* 0x0001e20000100800 */
[----:B------:R-:W-:-:S03]  /*5f240*/  IMAD.IADD R5, R7, 0x1, -R18 ;  /* 0x0000000107057824 */ /* 0x000fc600078e0a12 */
[----:B------:R1:W-:Y:S04]  /*5f250*/  STL [R1+0x54], R10 ;  /* 0x0000540a01007387 */ /* 0x0003e80000100800 */
[----:B------:R-:W2:Y:S01]  /*5f260*/  LDL R14, [R1+0xec] ;  /* 0x0000ec00010e7983 */ /* 0x000ea20000100800 */
[----:B0-----:R-:W-:-:S04]  /*5f270*/  LOP3.LUT R3, R0, 0xff800000, RZ, 0xc0, !PT ;  /* 0xff80000000037812 */ /* 0x001fc800078ec0ff */
[----:B------:R0:W3:Y:S01]  /*5f280*/  I2F R7, R3 ;  /* 0x0000000300077306 */ /* 0x0000e20000201400 */
[----:B------:R-:W-:Y:S01]  /*5f290*/  IADD3 R2, R9, -R20, RZ ;  /* 0x8000001409027210 */ /* 0x000fe20007ffe0ff */
[----:B------:R0:W-:Y:S01]  /*5f2a0*/  STL [R1+0x4bc], R3 ;  /* 0x0004bc0301007387 */ /* 0x0001e20000100800 */
[----:B------:R-:W-:-:S03]  /*5f2b0*/  FSEL R4, RZ, -23, P0 ;  /* 0xc1b80000ff047808 */ /* 0x000fc60000000000 */
[----:B------:R-:W-:Y:S01]  /*5f2c0*/  FADD R0, R2, -1 ;  /* 0xbf80000002007421 */ /* 0x000fe20000000000 */
[----:B------:R-:W-:-:S04]  /*5f2d0*/  IADD3 R2, R10, -0x3f3504f3, RZ ;  /* 0xc0cafb0d0a027810 */ /* 0x000fc80007ffe0ff */
[----:B-1----:R-:W-:Y:S01]  /*5f2e0*/  LOP3.LUT R10, R2, 0xff800000, RZ, 0xc0, !PT ;  /* 0xff800000020a7812 */ /* 0x002fe200078ec0ff */
[C---:B0-----:R-:W-:Y:S02]  /*5f2f0*/  FFMA.FTZ R3, R0.reuse, R12, -0.16845393180847167969 ;  /* 0xbe2c7f3000037423 */ /* 0x041fe4000001000c */
[----:B---3--:R-:W-:Y:S02]  /*5f300*/  FFMA.FTZ R4, R7, 1.1920928955078125e-07, R4 ;  /* 0x3400000007047823 */ /* 0x008fe40000010004 */
[C---:B------:R-:W-:Y:S01]  /*5f310*/  FFMA.FTZ R3, R0.reuse, R3, 0.1716887056827545166 ;  /* 0x3e2fcf2a00037423 */ /* 0x040fe20000010003 */
[----:B------:R0:W-:Y:S04]  /*5f320*/  STL [R1+0x4b8], R10 ;  /* 0x0004b80a01007387 */ /* 0x0001e80000100800 */
[----:B------:R-:W3:Y:S01]  /*5f330*/  LDL R15, [R1+0xe4] ;  /* 0x0000e400010f7983 */ /* 0x000ee20000100800 */
[----:B------:R-:W-:-:S03]  /*5f340*/  FFMA.FTZ R2, R0, R3, -0.17900948226451873779 ;  /* 0xbe374e4300027423 */ /* 0x000fc60000010003 */
[----:B------:R1:W-:Y:S01]  /*5f350*/  STL [R1+0x524], R4 ;  /* 0x0005240401007387 */ /* 0x0003e20000100800 */
[----:B------:R0:W4:Y:S03]  /*5f360*/  I2F R3, R10 ;  /* 0x0000000a00037306 */ /* 0x0001260000201400 */
[----:B------:R-:W3:Y:S04]  /*5f370*/  LDL R13, [R1+0xdc] ;  /* 0x0000dc00010d7983 */ /* 0x000ee80000100800 */
[----:B------:R-:W3:Y:S04]  /*5f380*/  LDL R16, [R1+0xe0] ;  /* 0x0000e00001107983 */ /* 0x000ee80000100800 */
[----:B0-----:R-:W3:Y:S01]  /*5f390*/  LDL R10, [R1+0xd8] ;  /* 0x0000d800010a7983 */ /* 0x001ee20000100800 */
[----:B------:R-:W-:-:S02]  /*5f3a0*/  FADD R6, R6, -1 ;  /* 0xbf80000006067421 */ /* 0x000fc40000000000 */
[----:B------:R-:W-:Y:S02]  /*5f3b0*/  FADD R5, R5, -1 ;  /* 0xbf80000005057421 */ /* 0x000fe40000000000 */
[CC--:B------:R-:W-:Y:S02]  /*5f3c0*/  FFMA.FTZ R9, R6.reuse, R12.reuse, -0.16845393180847167969 ;  /* 0xbe2c7f3006097423 */ /* 0x0c0fe4000001000c */
[C---:B------:R-:W-:Y:S02]  /*5f3d0*/  FFMA.FTZ R8, R5.reuse, R12, -0.16845393180847167969 ;  /* 0xbe2c7f3005087423 */ /* 0x040fe4000001000c */
[C---:B------:R-:W-:Y:S02]  /*5f3e0*/  FFMA.FTZ R9, R6.reuse, R9, 0.1716887056827545166 ;  /* 0x3e2fcf2a06097423 */ /* 0x040fe40000010009 */
[----:B------:R-:W-:Y:S02]  /*5f3f0*/  FFMA.FTZ R8, R5, R8, 0.1716887056827545166 ;  /* 0x3e2fcf2a05087423 */ /* 0x000fe40000010008 */
[----:B------:R-:W-:-:S02]  /*5f400*/  FFMA.FTZ R9, R6, R9, -0.17900948226451873779 ;  /* 0xbe374e4306097423 */ /* 0x000fc40000010009 */
[C---:B------:R-:W-:Y:S02]  /*5f410*/  FFMA.FTZ R8, R5.reuse, R8, -0.17900948226451873779 ;  /* 0xbe374e4305087423 */ /* 0x040fe40000010008 */
[----:B------:R-:W-:Y:S02]  /*5f420*/  FFMA.FTZ R2, R0, R2, 0.20512372255325317383 ;  /* 0x3e520bf400027423 */ /* 0x000fe40000010002 */
[----:B------:R-:W-:Y:S02]  /*5f430*/  FFMA.FTZ R9, R6, R9, 0.20512372255325317383 ;  /* 0x3e520bf406097423 */ /* 0x000fe40000010009 */
[----:B------:R-:W-:Y:S02]  /*5f440*/  FFMA.FTZ R8, R5, R8, 0.20512372255325317383 ;  /* 0x3e520bf405087423 */ /* 0x000fe40000010008 */
[----:B------:R-:W-:Y:S02]  /*5f450*/  FFMA.FTZ R2, R0, R2, -0.24046532809734344482 ;  /* 0xbe763c8b00027423 */ /* 0x000fe40000010002 */
[----:B------:R-:W-:-:S02]  /*5f460*/  FFMA.FTZ R9, R6, R9, -0.24046532809734344482 ;  /* 0xbe763c8b06097423 */ /* 0x000fc40000010009 */
[C---:B------:R-:W-:Y:S02]  /*5f470*/  FFMA.FTZ R8, R5.reuse, R8, -0.24046532809734344482 ;  /* 0xbe763c8b05087423 */ /* 0x040fe40000010008 */
[----:B------:R-:W-:Y:S02]  /*5f480*/  FFMA.FTZ R2, R0, R2, 0.28857114911079406738 ;  /* 0x3e93bf9900027423 */ /* 0x000fe40000010002 */
[----:B------:R-:W-:Y:S02]  /*5f490*/  FFMA.FTZ R9, R6, R9, 0.28857114911079406738 ;  /* 0x3e93bf9906097423 */ /* 0x000fe40000010009 */
[----:B------:R-:W-:Y:S02]  /*5f4a0*/  FFMA.FTZ R8, R5, R8, 0.28857114911079406738 ;  /* 0x3e93bf9905087423 */ /* 0x000fe40000010008 */
[----:B------:R-:W-:Y:S02]  /*5f4b0*/  FFMA.FTZ R2, R0, R2, -0.36067417263984680176 ;  /* 0xbeb8aa4900027423 */ /* 0x000fe40000010002 */
[----:B------:R-:W-:-:S02]  /*5f4c0*/  FFMA.FTZ R9, R6, R9, -0.36067417263984680176 ;  /* 0xbeb8aa4906097423 */ /* 0x000fc40000010009 */
[C---:B------:R-:W-:Y:S01]  /*5f4d0*/  FFMA.FTZ R8, R5.reuse, R8, -0.36067417263984680176 ;  /* 0xbeb8aa4905087423 */ /* 0x040fe20000010008 */
[----:B-1----:R-:W-:Y:S01]  /*5f4e0*/  FSEL R4, RZ, -23, P1 ;  /* 0xc1b80000ff047808 */ /* 0x002fe20000800000 */
[----:B------:R-:W-:Y:S02]  /*5f4f0*/  FFMA.FTZ R2, R0, R2, 0.48089820146560668945 ;  /* 0x3ef6384a00027423 */ /* 0x000fe40000010002 */
[----:B------:R-:W-:Y:S02]  /*5f500*/  FFMA.FTZ R9, R6, R9, 0.48089820146560668945 ;  /* 0x3ef6384a06097423 */ /* 0x000fe40000010009 */
[----:B------:R-:W-:Y:S02]  /*5f510*/  FFMA.FTZ R8, R5, R8, 0.48089820146560668945 ;  /* 0x3ef6384a05087423 */ /* 0x000fe40000010008 */
[----:B------:R-:W-:Y:S02]  /*5f520*/  FFMA.FTZ R2, R0, R2, -0.72134751081466674805 ;  /* 0xbf38aa3b00027423 */ /* 0x000fe40000010002 */
[----:B------:R-:W-:-:S02]  /*5f530*/  FFMA.FTZ R9, R6, R9, -0.72134751081466674805 ;  /* 0xbf38aa3b06097423 */ /* 0x000fc40000010009 */
[----:B----4-:R-:W-:Y:S02]  /*5f540*/  FFMA.FTZ R3, R3, 1.1920928955078125e-07, R4 ;  /* 0x3400000003037823 */ /* 0x010fe40000010004 */
[C---:B------:R-:W-:Y:S02]  /*5f550*/  FFMA.FTZ R8, R5.reuse, R8, -0.72134751081466674805 ;  /* 0xbf38aa3b05087423 */ /* 0x040fe40000010008 */
[----:B------:R-:W-:Y:S02]  /*5f560*/  FMUL R2, R0, R2 ;  /* 0x0000000200027220 */ /* 0x000fe40000400000 */
[----:B------:R-:W-:Y:S01]  /*5f570*/  FMUL R9, R6, R9 ;  /* 0x0000000906097220 */ /* 0x000fe20000400000 */
[----:B------:R0:W-:Y:S01]  /*5f580*/  STL [R1+0x518], R3 ;  /* 0x0005180301007387 */ /* 0x0001e20000100800 */
[----:B------:R-:W-:Y:S02]  /*5f590*/  FMUL R8, R5, R8 ;  /* 0x0000000805087220 */ /* 0x000fe40000400000 */
[----:B------:R-:W-:-:S02]  /*5f5a0*/  FMUL R2, R0, R2 ;  /* 0x0000000200027220 */ /* 0x000fc40000400000 */
[----:B------:R-:W-:Y:S02]  /*5f5b0*/  FMUL R9, R6, R9 ;  /* 0x0000000906097220 */ /* 0x000fe40000400000 */
[C---:B------:R-:W-:Y:S02]  /*5f5c0*/  FMUL R8, R5.reuse, R8 ;  /* 0x0000000805087220 */ /* 0x040fe40000400000 */
[----:B------:R-:W-:Y:S02]  /*5f5d0*/  FFMA.FTZ R4, R0, 1.4426950216293334961, R2 ;  /* 0x3fb8aa3b00047823 */ /* 0x000fe40000010002 */
[----:B------:R-:W-:Y:S02]  /*5f5e0*/  FFMA.FTZ R0, R6, 1.4426950216293334961, R9 ;  /* 0x3fb8aa3b06007823 */ /* 0x000fe40000010009 */
[----:B------:R-:W-:Y:S01]  /*5f5f0*/  FFMA.FTZ R2, R5, 1.4426950216293334961, R8 ;  /* 0x3fb8aa3b05027823 */ /* 0x000fe20000010008 */
[----:B------:R-:W-:Y:S04]  /*5f600*/  STL [R1+0x4e4], R4 ;  /* 0x0004e40401007387 */ /* 0x000fe80000100800 */
[----:B------:R3:W-:Y:S04]  /*5f610*/  STL [R1+0x4e0], R0 ;  /* 0x0004e00001007387 */ /* 0x0007e80000100800 */
[----:B------:R1:W-:Y:S01]  /*5f620*/  STL [R1+0x4dc], R2 ;  /* 0x0004dc0201007387 */ /* 0x0003e20000100800 */
[----:B--2---:R-:W-:-:S05]  /*5f630*/  IADD3 R7, R14, -R21, RZ ;  /* 0x800000150e077210 */ /* 0x004fca0007ffe0ff */
[----:B------:R-:W-:-:S04]  /*5f640*/  FADD R7, R7, -1 ;  /* 0xbf80000007077421 */ /* 0x000fc80000000000 */
[----:B0-----:R-:W-:-:S04]  /*5f650*/  FFMA.FTZ R3, R7, R12, -0.16845393180847167969 ;  /* 0xbe2c7f3007037423 */ /* 0x001fc8000001000c */
[----:B------:R-:W-:-:S04]  /*5f660*/  FFMA.FTZ R3, R7, R3, 0.1716887056827545166 ;  /* 0x3e2fcf2a07037423 */ /* 0x000fc80000010003 */
[----:B------:R-:W-:-:S04]  /*5f670*/  FFMA.FTZ R3, R7, R3, -0.17900948226451873779 ;  /* 0xbe374e4307037423 */ /* 0x000fc80000010003 */
[----:B------:R-:W-:Y:S01]  /*5f680*/  FFMA.FTZ R6, R7, R3, 0.20512372255325317383 ;  /* 0x3e520bf407067423 */ /* 0x000fe20000010003 */
[----:B---3--:R-:W-:Y:S02]  /*5f690*/  IADD3 R0, R15, -R25, RZ ;  /* 0x800000190f007210 */ /* 0x008fe40007ffe0ff */
[----:B------:R-:W2:Y:S01]  /*5f6a0*/  LDL R15, [R1+0xd4] ;  /* 0x0000d400010f7983 */ /* 0x000ea20000100800 */
[----:B------:R-:W-:-:S03]  /*5f6b0*/  IMAD.IADD R3, R13, 0x1, -R24 ;  /* 0x000000010d037824 */ /* 0x000fc600078e0a18 */
[----:B------:R-:W3:Y:S01]  /*5f6c0*/  LDL R13, [R1+0xd0] ;  /* 0x0000d000010d7983 */ /* 0x000ee20000100800 */
[----:B-1----:R-:W-:-:S03]  /*5f6d0*/  IADD3 R2, R16, -R23, RZ ;  /* 0x8000001710027210 */ /* 0x002fc60007ffe0ff */
[----:B------:R-:W3:Y:S01]  /*5f6e0*/  LDL R16, [R1+0xcc] ;  /* 0x0000cc0001107983 */ /* 0x000ee20000100800 */
[----:B------:R-:W-:-:S03]  /*5f6f0*/  IADD3 R9, R10, -R22, RZ ;  /* 0x800000160a097210 */ /* 0x000fc60007ffe0ff */
[----:B------:R-:W3:Y:S01]  /*5f700*/  LDL R10, [R1+0xc8] ;  /* 0x0000c800010a7983 */ /* 0x000ee20000100800 */
[----:B------:R-:W-:Y:S02]  /*5f710*/  FFMA.FTZ R6, R7, R6, -0.24046532809734344482 ;  /* 0xbe763c8b07067423 */ /* 0x000fe40000010006 */
[----:B------:R-:W-:Y:S02]  /*5f720*/  FADD R0, R0, -1 ;  /* 0xbf80000000007421 */ /* 0x000fe40000000000 */
[----:B------:R-:W-:Y:S02]  /*5f730*/  FADD R3, R3, -1 ;  /* 0xbf80000003037421 */ /* 0x000fe40000000000 */
[----:B------:R-:W-:Y:S02]  /*5f740*/  FFMA.FTZ R6, R7, R6, 0.28857114911079406738 ;  /* 0x3e93bf9907067423 */ /* 0x000fe40000010006 */
[-C--:B------:R-:W-:Y:S02]  /*5f750*/  FFMA.FTZ R4, R0, R12.reuse, -0.16845393180847167969 ;  /* 0xbe2c7f3000047423 */ /* 0x080fe4000001000c */
[----:B------:R-:W-:-:S02]  /*5f760*/  FFMA.FTZ R5, R3, R12, -0.16845393180847167969 ;  /* 0xbe2c7f3003057423 */ /* 0x000fc4000001000c */
[----:B------:R-:W-:Y:S02]  /*5f770*/  FFMA.FTZ R6, R7, R6, -0.36067417263984680176 ;  /* 0xbeb8aa4907067423 */ /* 0x000fe40000010006 */
[C---:B------:R-:W-:Y:S02]  /*5f780*/  FFMA.FTZ R4, R0.reuse, R4, 0.1716887056827545166 ;  /* 0x3e2fcf2a00047423 */ /* 0x040fe40000010004 */
[----:B------:R-:W-:Y:S02]  /*5f790*/  FFMA.FTZ R5, R3, R5, 0.1716887056827545166 ;  /* 0x3e2fcf2a03057423 */ /* 0x000fe40000010005 */
[----:B------:R-:W-:Y:S02]  /*5f7a0*/  FFMA.FTZ R6, R7, R6, 0.48089820146560668945 ;  /* 0x3ef6384a07067423 */ /* 0x000fe40000010006 */
[----:B------:R-:W-:Y:S02]  /*5f7b0*/  FFMA.FTZ R4, R0, R4, -0.17900948226451873779 ;  /* 0xbe374e4300047423 */ /* 0x000fe40000010004 */
[----:B------:R-:W-:-:S02]  /*5f7c0*/  FFMA.FTZ R5, R3, R5, -0.17900948226451873779 ;  /* 0xbe374e4303057423 */ /* 0x000fc40000010005 */
[----:B------:R-:W-:Y:S02]  /*5f7d0*/  FFMA.FTZ R6, R7, R6, -0.72134751081466674805 ;  /* 0xbf38aa3b07067423 */ /* 0x000fe40000010006 */
[C---:B------:R-:W-:Y:S02]  /*5f7e0*/  FFMA.FTZ R4, R0.reuse, R4, 0.20512372255325317383 ;  /* 0x3e520bf400047423 */ /* 0x040fe40000010004 */
[----:B------:R-:W-:Y:S02]  /*5f7f0*/  FFMA.FTZ R5, R3, R5, 0.20512372255325317383 ;  /* 0x3e520bf403057423 */ /* 0x000fe40000010005 */
[----:B------:R-:W-:Y:S02]  /*5f800*/  FMUL R6, R7, R6 ;  /* 0x0000000607067220 */ /* 0x000fe40000400000 */
[----:B------:R-:W-:Y:S02]  /*5f810*/  FFMA.FTZ R4, R0, R4, -0.24046532809734344482 ;  /* 0xbe763c8b00047423 */ /* 0x000fe40000010004 */
[----:B------:R-:W-:-:S02]  /*5f820*/  FFMA.FTZ R5, R3, R5, -0.24046532809734344482 ;  /* 0xbe763c8b03057423 */ /* 0x000fc40000010005 */
[----:B------:R-:W-:Y:S02]  /*5f830*/  FMUL R6, R7, R6 ;  /* 0x0000000607067220 */ /* 0x000fe40000400000 */
[----:B------:R-:W-:Y:S02]  /*5f840*/  FFMA.FTZ R4, R0, R4, 0.28857114911079406738 ;  /* 0x3e93bf9900047423 */ /* 0x000fe40000010004 */
[----:B------:R-:W-:Y:S02]  /*5f850*/  FFMA.FTZ R5, R3, R5, 0.28857114911079406738 ;  /* 0x3e93bf9903057423 */ /* 0x000fe40000010005 */
[----:B------:R-:W-:Y:S02]  /*5f860*/  FFMA.FTZ R6, R7, 1.4426950216293334961, R6 ;  /* 0x3fb8aa3b07067823 */ /* 0x000fe40000010006 */
[----:B------:R-:W-:Y:S02]  /*5f870*/  FADD R2, R2, -1 ;  /* 0xbf80000002027421 */ /* 0x000fe40000000000 */
[----:B------:R-:W-:-:S02]  /*5f880*/  FFMA.FTZ R4, R0, R4, -0.36067417263984680176 ;  /* 0xbeb8aa4900047423 */ /* 0x000fc40000010004 */
[----:B------:R-:W-:Y:S02]  /*5f890*/  FFMA.FTZ R5, R3, R5, -0.36067417263984680176 ;  /* 0xbeb8aa4903057423 */ /* 0x000fe40000010005 */
[----:B------:R-:W-:Y:S01]  /*5f8a0*/  FADD R7, R9, -1 ;  /* 0xbf80000009077421 */ /* 0x000fe20000000000 */
[----:B------:R0:W-:Y:S01]  /*5f8b0*/  STL [R1+0x4d8], R6 ;  /* 0x0004d80601007387 */ /* 0x0001e20000100800 */
[----:B------:R-:W-:Y:S02]  /*5f8c0*/  FFMA.FTZ R8, R2, R12, -0.16845393180847167969 ;  /* 0xbe2c7f3002087423 */ /* 0x000fe4000001000c */
[----:B------:R-:W-:Y:S02]  /*5f8d0*/  FFMA.FTZ R4, R0, R4, 0.48089820146560668945 ;  /* 0x3ef6384a00047423 */ /* 0x000fe40000010004 */
[----:B------:R-:W-:Y:S02]  /*5f8e0*/  FFMA.FTZ R8, R2, R8, 0.1716887056827545166 ;  /* 0x3e2fcf2a02087423 */ /* 0x000fe40000010008 */
[----:B------:R-:W-:-:S02]  /*5f8f0*/  FFMA.FTZ R4, R0, R4, -0.72134751081466674805 ;  /* 0xbf38aa3b00047423 */ /* 0x000fc40000010004 */
[----:B0-----:R-:W-:Y:S02]  /*5f900*/  FFMA.FTZ R6, R3, R5, 0.48089820146560668945 ;  /* 0x3ef6384a03067423 */ /* 0x001fe40000010005 */
[----:B------:R-:W-:Y:S02]  /*5f910*/  FFMA.FTZ R5, R7, R12, -0.16845393180847167969 ;  /* 0xbe2c7f3007057423 */ /* 0x000fe4000001000c */
[----:B------:R-:W-:Y:S02]  /*5f920*/  FFMA.FTZ R6, R3, R6, -0.72134751081466674805 ;  /* 0xbf38aa3b03067423 */ /* 0x000fe40000010006 */
[----:B------:R-:W-:Y:S02]  /*5f930*/  FFMA.FTZ R5, R7, R5, 0.1716887056827545166 ;  /* 0x3e2fcf2a07057423 */ /* 0x000fe40000010005 */
[----:B------:R-:W-:Y:S02]  /*5f940*/  FFMA.FTZ R8, R2, R8, -0.17900948226451873779 ;  /* 0xbe374e4302087423 */ /* 0x000fe40000010008 */
[----:B------:R-:W-:-:S02]  /*5f950*/  FMUL R4, R0, R4 ;  /* 0x0000000400047220 */ /* 0x000fc40000400000 */
[----:B------:R-:W-:Y:S02]  /*5f960*/  FMUL R6, R3, R6 ;  /* 0x0000000603067220 */ /* 0x000fe40000400000 */
[----:B------:R-:W-:Y:S02]  /*5f970*/  FFMA.FTZ R5, R7, R5, -0.17900948226451873779 ;  /* 0xbe374e4307057423 */ /* 0x000fe40000010005 */
[----:B------:R-:W-:Y:S02]  /*5f980*/  FFMA.FTZ R8, R2, R8, 0.20512372255325317383 ;  /* 0x3e520bf402087423 */ /* 0x000fe40000010008 */
[----:B------:R-:W-:Y:S02]  /*5f990*/  FMUL R4, R0, R4 ;  /* 0x0000000400047220 */ /* 0x000fe40000400000 */
[----:B------:R-:W-:Y:S02]  /*5f9a0*/  FMUL R6, R3, R6 ;  /* 0x0000000603067220 */ /* 0x000fe40000400000 */
[----:B------:R-:W-:-:S02]  /*5f9b0*/  FFMA.FTZ R5, R7, R5, 0.20512372255325317383 ;  /* 0x3e520bf407057423 */ /* 0x000fc40000010005 */
[----:B------:R-:W-:Y:S02]  /*5f9c0*/  FFMA.FTZ R8, R2, R8, -0.24046532809734344482 ;  /* 0xbe763c8b02087423 */ /* 0x000fe40000010008 */
[----:B------:R-:W-:Y:S02]  /*5f9d0*/  FFMA.FTZ R4, R0, 1.4426950216293334961, R4 ;  /* 0x3fb8aa3b00047823 */ /* 0x000fe40000010004 */
[----:B------:R-:W-:Y:S02]  /*5f9e0*/  FFMA.FTZ R0, R3, 1.4426950216293334961, R6 ;  /* 0x3fb8aa3b03007823 */ /* 0x000fe40000010006 */
[C---:B------:R-:W-:Y:S02]  /*5f9f0*/  FFMA.FTZ R3, R7.reuse, R5, -0.24046532809734344482 ;  /* 0xbe763c8b07037423 */ /* 0x040fe40000010005 */
[----:B------:R-:W-:Y:S02]  /*5fa00*/  FFMA.FTZ R8, R2, R8, 0.28857114911079406738 ;  /* 0x3e93bf9902087423 */ /* 0x000fe40000010008 */
[----:B------:R-:W-:-:S02]  /*5fa10*/  FFMA.FTZ R3, R7, R3, 0.28857114911079406738 ;  /* 0x3e93bf9907037423 */ /* 0x000fc40000010003 */
[C---:B------:R-:W-:Y:S02]  /*5fa20*/  FFMA.FTZ R8, R2.reuse, R8, -0.36067417263984680176 ;  /* 0xbeb8aa4902087423 */ /* 0x040fe40000010008 */
[C---:B------:R-:W-:Y:S02]  /*5fa30*/  FFMA.FTZ R3, R7.reuse, R3, -0.36067417263984680176 ;  /* 0xbeb8aa4907037423 */ /* 0x040fe40000010003 */
[C---:B------:R-:W-:Y:S02]  /*5fa40*/  FFMA.FTZ R8, R2.reuse, R8, 0.48089820146560668945 ;  /* 0x3ef6384a02087423 */ /* 0x040fe40000010008 */
[C---:B------:R-:W-:Y:S02]  /*5fa50*/  FFMA.FTZ R3, R7.reuse, R3, 0.48089820146560668945 ;  /* 0x3ef6384a07037423 */ /* 0x040fe40000010003 */
[----:B------:R-:W-:Y:S02]  /*5fa60*/  FFMA.FTZ R8, R2, R8, -0.72134751081466674805 ;  /* 0xbf38aa3b02087423 */ /* 0x000fe40000010008 */
[----:B------:R-:W-:-:S02]  /*5fa70*/  FFMA.FTZ R3, R7, R3, -0.72134751081466674805 ;  /* 0xbf38aa3b07037423 */ /* 0x000fc40000010003 */
[C---:B------:R-:W-:Y:S02]  /*5fa80*/  FMUL R8, R2.reuse, R8 ;  /* 0x0000000802087220 */ /* 0x040fe40000400000 */
[C---:B------:R-:W-:Y:S02]  /*5fa90*/  FMUL R3, R7.reuse, R3 ;  /* 0x0000000307037220 */ /* 0x040fe40000400000 */
[----:B------:R-:W-:Y:S01]  /*5faa0*/  FMUL R8, R2, R8 ;  /* 0x0000000802087220 */ /* 0x000fe20000400000 */
[----:B------:R-:W-:Y:S01]  /*5fab0*/  STL [R1+0x4d4], R4 ;  /* 0x0004d40401007387 */ /* 0x000fe20000100800 */
[----:B------:R-:W-:-:S03]  /*5fac0*/  FMUL R3, R7, R3 ;  /* 0x0000000307037220 */ /* 0x000fc60000400000 */
[----:B------:R0:W-:Y:S01]  /*5fad0*/  STL [R1+0x4d0], R0 ;  /* 0x0004d00001007387 */ /* 0x0001e20000100800 */
[----:B------:R-:W-:Y:S02]  /*5fae0*/  FFMA.FTZ R3, R7, 1.4426950216293334961, R3 ;  /* 0x3fb8aa3b07037823 */ /* 0x000fe40000010003 */
[----:B0-----:R-:W-:-:S05]  /*5faf0*/  FFMA.FTZ R0, R2, 1.4426950216293334961, R8 ;  /* 0x3fb8aa3b02007823 */ /* 0x001fca0000010008 */
[----:B------:R0:W-:Y:S04]  /*5fb00*/  STL [R1+0x4cc], R0 ;  /* 0x0004cc0001007387 */ /* 0x0001e80000100800 */
[----:B------:R-:W4:Y:S04]  /*5fb10*/  LDL.LU R18, [R1+0x104] ;  /* 0x0001040001127983 */ /* 0x000f280000300800 */
[----:B------:R1:W-:Y:S04]  /*5fb20*/  STL [R1+0x4c8], R3 ;  /* 0x0004c80301007387 */ /* 0x0003e80000100800 */
[----:B------:R-:W4:Y:S04]  /*5fb30*/  LDL R19, [R1+0xc4] ;  /* 0x0000c40001137983 */ /* 0x000f280000100800 */
[----:B------:R-:W4:Y:S04]  /*5fb40*/  LDL.LU R20, [R1+0x100] ;  /* 0x0001000001147983 */ /* 0x000f280000300800 */
[----:B------:R-:W4:Y:S04]  /*5fb50*/  LDL R12, [R1+0xb4] ;  /* 0x0000b400010c7983 */ /* 0x000f280000100800 */
[----:B------:R-:W4:Y:S01]  /*5fb60*/  LDL.LU R14, [R1+0xfc] ;  /* 0x0000fc00010e7983 */ /* 0x000f220000300800 */
[----:B--2---:R-:W-:-:S03]  /*5fb70*/  IMAD.IADD R4, R15, 0x1, -R29 ;  /* 0x000000010f047824 */ /* 0x004fc600078e0a1d */
[----:B------:R-:W2:Y:S01]  /*5fb80*/  LDL R15, [R1+0xb8] ;  /* 0x0000b800010f7983 */ /* 0x000ea20000100800 */
[----:B------:R-:W-:Y:S01]  /*5fb90*/  FADD R4, R4, -1 ;  /* 0xbf80000004047421 */ /* 0x000fe20000000000 */
[----:B---3--:R-:W-:Y:S02]  /*5fba0*/  IADD3 R6, R13, -R28, RZ ;  /* 0x8000001c0d067210 */ /* 0x008fe40007ffe0ff */
[----:B------:R-:W3:Y:S01]  /*5fbb0*/  LDL.LU R13, [R1+0xf8] ;  /* 0x0000f800010d7983 */ /* 0x000ee20000300800 */
[----:B------:R-:W-:Y:S02]  /*5fbc0*/  IADD3 R5, R16, -R27, RZ ;  /* 0x8000001b10057210 */ /* 0x000fe40007ffe0ff */
[----:B------:R-:W-:Y:S01]  /*5fbd0*/  FADD R6, R6, -1 ;  /* 0xbf80000006067421 */ /* 0x000fe20000000000 */
[----:B------:R-:W3:Y:S01]  /*5fbe0*/  LDL R16, [R1+0xb0] ;  /* 0x0000b00001107983 */ /* 0x000ee20000100800 */
[----:B------:R-:W-:Y:S01]  /*5fbf0*/  IMAD.IADD R2, R10, 0x1, -R26 ;  /* 0x000000010a027824 */ /* 0x000fe200078e0a1a */
[----:B------:R-:W-:Y:S01]  /*5fc00*/  MOV R26, 0x3dc6b27f ;  /* 0x3dc6b27f001a7802 */ /* 0x000fe20000000f00 */
[----:B------:R-:W-:-:S04]  /*5fc10*/  FADD R5, R5, -1 ;  /* 0xbf80000005057421 */ /* 0x000fc80000000000 */
[-C--:B0-----:R-:W-:Y:S02]  /*5fc20*/  FFMA.FTZ R0, R4, R26.reuse, -0.16845393180847167969 ;  /* 0xbe2c7f3004007423 */ /* 0x081fe4000001001a */
[-C--:B------:R-:W-:Y:S02]  /*5fc30*/  FFMA.FTZ R9, R6, R26.reuse, -0.16845393180847167969 ;  /* 0xbe2c7f3006097423 */ /* 0x080fe4000001001a */
[C---:B------:R-:W-:Y:S02]  /*5fc40*/  FFMA.FTZ R8, R5.reuse, R26, -0.16845393180847167969 ;  /* 0xbe2c7f3005087423 */ /* 0x040fe4000001001a */
[----:B------:R-:W-:Y:S02]  /*5fc50*/  FFMA.FTZ R0, R4, R0, 0.1716887056827545166 ;  /* 0x3e2fcf2a04007423 */ /* 0x000fe40000010000 */
[----:B------:R-:W-:Y:S02]  /*5fc60*/  FFMA.FTZ R9, R6, R9, 0.1716887056827545166 ;  /* 0x3e2fcf2a06097423 */ /* 0x000fe40000010009 */
[----:B------:R-:W-:-:S02]  /*5fc70*/  FFMA.FTZ R8, R5, R8, 0.1716887056827545166 ;  /* 0x3e2fcf2a05087423 */ /* 0x000fc40000010008 */
[----:B------:R-:W-:Y:S02]  /*5fc80*/  FFMA.FTZ R0, R4, R0, -0.17900948226451873779 ;  /* 0xbe374e4304007423 */ /* 0x000fe40000010000 */
[----:B------:R-:W-:Y:S02]  /*5fc90*/  FFMA.FTZ R9, R6, R9, -0.17900948226451873779 ;  /* 0xbe374e4306097423 */ /* 0x000fe40000010009 */
[C---:B------:R-:W-:Y:S02]  /*5fca0*/  FFMA.FTZ R8, R5.reuse, R8, -0.17900948226451873779 ;  /* 0xbe374e4305087423 */ /* 0x040fe40000010008 */
[----:B------:R-:W-:Y:S02]  /*5fcb0*/  FFMA.FTZ R0, R4, R0, 0.20512372255325317383 ;  /* 0x3e520bf404007423 */ /* 0x000fe40000010000 */
[----:B------:R-:W-:Y:S02]  /*5fcc0*/  FFMA.FTZ R9, R6, R9, 0.20512372255325317383 ;  /* 0x3e520bf406097423 */ /* 0x000fe40000010009 */
[----:B------:R-:W-:-:S02]  /*5fcd0*/  FFMA.FTZ R8, R5, R8, 0.20512372255325317383 ;  /* 0x3e520bf405087423 */ /* 0x000fc40000010008 */
[----:B------:R-:W-:Y:S02]  /*5fce0*/  FFMA.FTZ R0, R4, R0, -0.24046532809734344482 ;  /* 0xbe763c8b04007423 */ /* 0x000fe40000010000 */
[----:B------:R-:W-:Y:S02]  /*5fcf0*/  FFMA.FTZ R9, R6, R9, -0.24046532809734344482 ;  /* 0xbe763c8b06097423 */ /* 0x000fe40000010009 */
[C---:B------:R-:W-:Y:S02]  /*5fd00*/  FFMA.FTZ R8, R5.reuse, R8, -0.24046532809734344482 ;  /* 0xbe763c8b05087423 */ /* 0x040fe40000010008 */
[----:B------:R-:W-:Y:S02]  /*5fd10*/  FFMA.FTZ R0, R4, R0, 0.28857114911079406738 ;  /* 0x3e93bf9904007423 */ /* 0x000fe40000010000 */
[----:B------:R-:W-:Y:S02]  /*5fd20*/  FFMA.FTZ R9, R6, R9, 0.28857114911079406738 ;  /* 0x3e93bf9906097423 */ /* 0x000fe40000010009 */
[----:B------:R-:W-:-:S02]  /*5fd30*/  FFMA.FTZ R8, R5, R8, 0.28857114911079406738 ;  /* 0x3e93bf9905087423 */ /* 0x000fc40000010008 */
[----:B------:R-:W-:Y:S02]  /*5fd40*/  FFMA.FTZ R0, R4, R0, -0.36067417263984680176 ;  /* 0xbeb8aa4904007423 */ /* 0x000fe40000010000 */
[----:B------:R-:W-:Y:S02]  /*5fd50*/  FFMA.FTZ R9, R6, R9, -0.36067417263984680176 ;  /* 0xbeb8aa4906097423 */ /* 0x000fe40000010009 */
[C---:B------:R-:W-:Y:S02]  /*5fd60*/  FFMA.FTZ R8, R5.reuse, R8, -0.36067417263984680176 ;  /* 0xbeb8aa4905087423 */ /* 0x040fe40000010008 */
[----:B------:R-:W-:Y:S02]  /*5fd70*/  FFMA.FTZ R0, R4, R0, 0.48089820146560668945 ;  /* 0x3ef6384a04007423 */ /* 0x000fe40000010000 */
[----:B------:R-:W-:Y:S02]  /*5fd80*/  FFMA.FTZ R9, R6, R9, 0.48089820146560668945 ;  /* 0x3ef6384a06097423 */ /* 0x000fe40000010009 */
[----:B------:R-:W-:-:S02]  /*5fd90*/  FFMA.FTZ R8, R5, R8, 0.48089820146560668945 ;  /* 0x3ef6384a05087423 */ /* 0x000fc40000010008 */
[----:B------:R-:W-:Y:S02]  /*5fda0*/  FFMA.FTZ R0, R4, R0, -0.72134751081466674805 ;  /* 0xbf38aa3b04007423 */ /* 0x000fe40000010000 */
[----:B------:R-:W-:Y:S02]  /*5fdb0*/  FFMA.FTZ R9, R6, R9, -0.72134751081466674805 ;  /* 0xbf38aa3b06097423 */ /* 0x000fe40000010009 */
[C---:B------:R-:W-:Y:S02]  /*5fdc0*/  FFMA.FTZ R8, R5.reuse, R8, -0.72134751081466674805 ;  /* 0xbf38aa3b05087423 */ /* 0x040fe40000010008 */
[----:B------:R-:W-:Y:S02]  /*5fdd0*/  FMUL R0, R4, R0 ;  /* 0x0000000004007220 */ /* 0x000fe40000400000 */
[----:B------:R-:W-:Y:S02]  /*5fde0*/  FMUL R9, R6, R9 ;  /* 0x0000000906097220 */ /* 0x000fe40000400000 */
[----:B------:R-:W-:-:S02]  /*5fdf0*/  FMUL R8, R5, R8 ;  /* 0x0000000805087220 */ /* 0x000fc40000400000 */
[----:B------:R-:W-:Y:S02]  /*5fe00*/  FMUL R0, R4, R0 ;  /* 0x0000000004007220 */ /* 0x000fe40000400000 */
[----:B------:R-:W-:Y:S02]  /*5fe10*/  FMUL R9, R6, R9 ;  /* 0x0000000906097220 */ /* 0x000fe40000400000 */
[C---:B------:R-:W-:Y:S02]  /*5fe20*/  FMUL R8, R5.reuse, R8 ;  /* 0x0000000805087220 */ /* 0x040fe40000400000 */
[----:B------:R-:W-:Y:S02]  /*5fe30*/  FFMA.FTZ R0, R4, 1.4426950216293334961, R0 ;  /* 0x3fb8aa3b04007823 */ /* 0x000fe40000010000 */
[----:B------:R-:W-:Y:S02]  /*5fe40*/  FFMA.FTZ R10, R6, 1.4426950216293334961, R9 ;  /* 0x3fb8aa3b060a7823 */ /* 0x000fe40000010009 */
[----:B------:R-:W-:Y:S01]  /*5fe50*/  FFMA.FTZ R29, R5, 1.4426950216293334961, R8 ;  /* 0x3fb8aa3b051d7823 */ /* 0x000fe20000010008 */
[----:B------:R4:W-:Y:S04]  /*5fe60*/  STL [R1+0x4c4], R0 ;  /* 0x0004c40001007387 */ /* 0x0009e80000100800 */
[----:B------:R0:W-:Y:S04]  /*5fe70*/  STL [R1+0x1a4c], R10 ;  /* 0x001a4c0a01007387 */ /* 0x0001e80000100800 */
[----:B------:R-:W-:Y:S04]  /*5fe80*/  STL [R1+0x1a48], R29 ;  /* 0x001a481d01007387 */ /* 0x000fe80000100800 */
[----:B------:R-:W3:Y:S04]  /*5fe90*/  LDL.LU R23, [R1+0x114] ;  /* 0x0001140001177983 */ /* 0x000ee80000300800 */
[----:B------:R-:W3:Y:S04]  /*5fea0*/  LDL R24, [R1+0xac] ;  /* 0x0000ac0001187983 */ /* 0x000ee80000100800 */
[----:B------:R-:W3:Y:S04]  /*5feb0*/  LDL.LU R25, [R1+0x110] ;  /* 0x0001100001197983 */ /* 0x000ee80000300800 */
[----:B------:R-:W3:Y:S01]  /*5fec0*/  LDL R21, [R1+0xa8] ;  /* 0x0000a80001157983 */ /* 0x000ee20000100800 */
[----:B------:R-:W-:-:S04]  /*5fed0*/  FADD R2, R2, -1 ;  /* 0xbf80000002027421 */ /* 0x000fc80000000000 */
[----:B-1----:R-:W-:-:S04]  /*5fee0*/  FFMA.FTZ R3, R2, R26, -0.16845393180847167969 ;  /* 0xbe2c7f3002037423 */ /* 0x002fc8000001001a */
[----:B------:R-:W-:-:S04]  /*5fef0*/  FFMA.FTZ R3, R2, R3, 0.1716887056827545166 ;  /* 0x3e2fcf2a02037423 */ /* 0x000fc80000010003 */
[----:B------:R-:W-:-:S04]  /*5ff00*/  FFMA.FTZ R3, R2, R3, -0.17900948226451873779 ;  /* 0xbe374e4302037423 */ /* 0x000fc80000010003 */
[----:B------:R-:W-:-:S04]  /*5ff10*/  FFMA.FTZ R3, R2, R3, 0.20512372255325317383 ;  /* 0x3e520bf402037423 */ /* 0x000fc80000010003 */
[----:B------:R-:W-:-:S04]  /*5ff20*/  FFMA.FTZ R3, R2, R3, -0.24046532809734344482 ;  /* 0xbe763c8b02037423 */ /* 0x000fc80000010003 */
[----:B------:R-:W-:Y:S01]  /*5ff30*/  FFMA.FTZ R3, R2, R3, 0.28857114911079406738 ;  /* 0x3e93bf9902037423 */ /* 0x000fe20000010003 */
[----:B----4-:R-:W-:Y:S02]  /*5ff40*/  IADD3 R0, R19, -R18, RZ ;  /* 0x8000001213007210 */ /* 0x010fe40007ffe0ff */
[----:B------:R-:W4:Y:S03]  /*5ff50*/  LDL.LU R18, [R1+0x10c] ;  /* 0x00010c0001127983 */ /* 0x000f260000300800 */
[----:B------:R-:W-:Y:S01]  /*5ff60*/  FADD R0, R0, -1 ;  /* 0xbf80000000007421 */ /* 0x000fe20000000000 */
[----:B------:R-:W4:Y:S01]  /*5ff70*/  LDL R19, [R1+0xa4] ;  /* 0x0000a40001137983 */ /* 0x000f220000100800 */
[----:B------:R-:W-:Y:S02]  /*5ff80*/  IMAD.IADD R5, R12, 0x1, -R20 ;  /* 0x000000010c057824 */ /* 0x000fe400078e0a14 */
[----:B------:R-:W-:Y:S01]  /*5ff90*/  FFMA.FTZ R7, R0, R26, -0.16845393180847167969 ;  /* 0xbe2c7f3000077423 */ /* 0x000fe2000001001a */
[----:B------:R-:W4:Y:S01]  /*5ffa0*/  LDL.LU R20, [R1+0x108] ;  /* 0x0001080001147983 */ /* 0x000f220000300800 */
[----:B------:R-:W-:-:S04]  /*5ffb0*/  FADD R5, R5, -1 ;  /* 0xbf80000005057421 */ /* 0x000fc80000000000 */
[C---:B------:R-:W-:Y:S02]  /*5ffc0*/  FFMA.FTZ R8, R5.reuse, R26, -0.16845393180847167969 ;  /* 0xbe2c7f3005087423 */ /* 0x040fe4000001001a */
[C---:B------:R-:W-:Y:S02]  /*5ffd0*/  FFMA.FTZ R7, R0.reuse, R7, 0.1716887056827545166 ;  /* 0x3e2fcf2a00077423 */ /* 0x040fe40000010007 */
[C---:B------:R-:W-:Y:S02]  /*5ffe0*/  FFMA.FTZ R8, R5.reuse, R8, 0.1716887056827545166 ;  /* 0x3e2fcf2a05087423 */ /* 0x040fe40000010008 */
[C---:B------:R-:W-:Y:S02]  /*5fff0*/  FFMA.FTZ R7, R0.reuse, R7, -0.17900948226451873779 ;  /* 0xbe374e4300077423 */ /* 0x040fe40000010007 */
[----:B------:R-:W-:Y:S02]  /*60000*/  FFMA.FTZ R8, R5, R8, -0.17900948226451873779 ;  /* 0xbe374e4305087423 */ /* 0x000fe40000010008 */
[----:B------:R-:W-:-:S02]  /*60010*/  FFMA.FTZ R7, R0, R7, 0.20512372255325317383 ;  /* 0x3e520bf400077423 */ /* 0x000fc40000010007 */
[C---:B------:R-:W-:Y:S02]  /*60020*/  FFMA.FTZ R8, R5.reuse, R8, 0.20512372255325317383 ;  /* 0x3e520bf405087423 */ /* 0x040fe40000010008 */
[----:B------:R-:W-:Y:S02]  /*60030*/  FFMA.FTZ R6, R2, R3, -0.36067417263984680176 ;  /* 0xbeb8aa4902067423 */ /* 0x000fe40000010003 */
[C---:B------:R-:W-:Y:S02]  /*60040*/  FFMA.FTZ R7, R0.reuse, R7, -0.24046532809734344482 ;  /* 0xbe763c8b00077423 */ /* 0x040fe40000010007 */
[C---:B------:R-:W-:Y:S02]  /*60050*/  FFMA.FTZ R8, R5.reuse, R8, -0.24046532809734344482 ;  /* 0xbe763c8b05087423 */ /* 0x040fe40000010008 */
[----:B------:R-:W-:Y:S02]  /*60060*/  FFMA.FTZ R7, R0, R7, 0.28857114911079406738 ;  /* 0x3e93bf9900077423 */ /* 0x000fe40000010007 */
[----:B------:R-:W-:-:S02]  /*60070*/  FFMA.FTZ R8, R5, R8, 0.28857114911079406738 ;  /* 0x3e93bf9905087423 */ /* 0x000fc40000010008 */
[----:B------:R-:W-:Y:S02]  /*60080*/  FFMA.FTZ R7, R0, R7, -0.36067417263984680176 ;  /* 0xbeb8aa4900077423 */ /* 0x000fe40000010007 */
[C---:B------:R-:W-:Y:S02]  /*60090*/  FFMA.FTZ R8, R5.reuse, R8, -0.36067417263984680176 ;  /* 0xbeb8aa4905087423 */ /* 0x040fe40000010008 */
[----:B------:R-:W-:Y:S02]  /*600a0*/  FFMA.FTZ R6, R2, R6, 0.48089820146560668945 ;  /* 0x3ef6384a02067423 */ /* 0x000fe40000010006 */
[----:B------:R-:W-:Y:S02]  /*600b0*/  FFMA.FTZ R7, R0, R7, 0.48089820146560668945 ;  /* 0x3ef6384a00077423 */ /* 0x000fe40000010007 */
[----:B------:R-:W-:Y:S02]  /*600c0*/  FFMA.FTZ R8, R5, R8, 0.48089820146560668945 ;  /* 0x3ef6384a05087423 */ /* 0x000fe40000010008 */
[----:B------:R-:W-:-:S02]  /*600d0*/  FFMA.FTZ R6, R2, R6, -0.72134751081466674805 ;  /* 0xbf38aa3b02067423 */ /* 0x000fc40000010006 */
[----:B------:R-:W-:Y:S02]  /*600e0*/  FFMA.FTZ R7, R0, R7, -0.72134751081466674805 ;  /* 0xbf38aa3b00077423 */ /* 0x000fe40000010007 */
[C---:B------:R-:W-:Y:S02]  /*600f0*/  FFMA.FTZ R8, R5.reuse, R8, -0.72134751081466674805 ;  /* 0xbf38aa3b05087423 */ /* 0x040fe40000010008 */
[----:B------:R-:W-:Y:S02]  /*60100*/  FMUL R6, R2, R6 ;  /* 0x0000000602067220 */ /* 0x000fe40000400000 */
[----:B------:R-:W-:Y:S02]  /*60110*/  FMUL R7, R0, R7 ;  /* 0x0000000700077220 */ /* 0x000fe40000400000 */
[----:B------:R-:W-:Y:S02]  /*60120*/  FMUL R8, R5, R8 ;  /* 0x0000000805087220 */ /* 0x000fe40000400000 */
[----:B------:R-:W-:-:S02]  /*60130*/  FMUL R6, R2, R6 ;  /* 0x0000000602067220 */ /* 0x000fc40000400000 */
[----:B------:R-:W-:Y:S02]  /*60140*/  FMUL R7, R0, R7 ;  /* 0x0000000700077220 */ /* 0x000fe40000400000 */
[----:B------:R-:W-:Y:S02]  /*60150*/  FMUL R8, R5, R8 ;  /* 0x0000000805087220 */ /* 0x000fe40000400000 */
[----:B------:R-:W-:Y:S01]  /*60160*/  FFMA.FTZ R12, R2, 1.4426950216293334961, R6 ;  /* 0x3fb8aa3b020c7823 */ /* 0x000fe20000010006 */
[----:B--2---:R-:W-:-:S05]  /*60170*/  IADD3 R4, R15, -R14, RZ ;  /* 0x8000000e0f047210 */ /* 0x004fca0007ffe0ff */
[----:B------:R-:W-:-:S04]  /*60180*/  FADD R4, R4, -1 ;  /* 0xbf80000004047421 */ /* 0x000fc80000000000 */
[----:B------:R-:W-:-:S04]  /*60190*/  FFMA.FTZ R9, R4, R26, -0.16845393180847167969 ;  /* 0xbe2c7f3004097423 */ /* 0x000fc8000001001a */
[----:B------:R-:W-:-:S04]  /*601a0*/  FFMA.FTZ R9, R4, R9, 0.1716887056827545166 ;  /* 0x3e2fcf2a04097423 */ /* 0x000fc80000010009 */
[----:B------:R-:W-:Y:S01]  /*601b0*/  FFMA.FTZ R9, R4, R9, -0.17900948226451873779 ;  /* 0xbe374e4304097423 */ /* 0x000fe20000010009 */
[----:B---3--:R-:W-:Y:S02]  /*601c0*/  IADD3 R3, R16, -R13, RZ ;  /* 0x8000000d10037210 */ /* 0x008fe40007ffe0ff */
[----:B------:R-:W2:Y:S01]  /*601d0*/  LDL R16, [R1+0xa0] ;  /* 0x0000a00001107983 */ /* 0x000ea20000100800 */
[----:B------:R-:W-:-:S04]  /*601e0*/  FFMA.FTZ R9, R4, R9, 0.20512372255325317383 ;  /* 0x3e520bf404097423 */ /* 0x000fc80000010009 */
[----:B------:R-:W-:-:S04]  /*601f0*/  FFMA.FTZ R9, R4, R9, -0.24046532809734344482 ;  /* 0xbe763c8b04097423 */ /* 0x000fc80000010009 */
[----:B------:R-:W-:-:S04]  /*60200*/  FFMA.FTZ R9, R4, R9, 0.28857114911079406738 ;  /* 0x3e93bf9904097423 */ /* 0x000fc80000010009 */
[----:B------:R-:W-:-:S04]  /*60210*/  FFMA.FTZ R9, R4, R9, -0.36067417263984680176 ;  /* 0xbeb8aa4904097423 */ /* 0x000fc80000010009 */
[----:B------:R-:W-:-:S04]  /*60220*/  FFMA.FTZ R9, R4, R9, 0.48089820146560668945 ;  /* 0x3ef6384a04097423 */ /* 0x000fc80000010009 */
[----:B------:R-:W-:-:S04]  /*60230*/  FFMA.FTZ R9, R4, R9, -0.72134751081466674805 ;  /* 0xbf38aa3b04097423 */ /* 0x000fc80000010009 */
[----:B------:R-:W-:Y:S02]  /*60240*/  FMUL R9, R4, R9 ;  /* 0x0000000904097220 */ /* 0x000fe40000400000 */
[----:B------:R-:W-:Y:S02]  /*60250*/  FFMA.FTZ R13, R0, 1.4426950216293334961, R7 ;  /* 0x3fb8aa3b000d7823 */ /* 0x000fe40000010007 */
[C---:B------:R-:W-:Y:S02]  /*60260*/  FMUL R9, R4.reuse, R9 ;  /* 0x0000000904097220 */ /* 0x040fe40000400000 */
[----:B------:R-:W-:Y:S02]  /*60270*/  FFMA.FTZ R14, R5, 1.4426950216293334961, R8 ;  /* 0x3fb8aa3b050e7823 */ /* 0x000fe40000010008 */
[----:B------:R-:W-:Y:S01]  /*60280*/  FFMA.FTZ R15, R4, 1.4426950216293334961, R9 ;  /* 0x3fb8aa3b040f7823 */ /* 0x000fe20000010009 */
[----:B------:R-:W-:Y:S04]  /*60290*/  STL [R1+0x1a50], R12 ;  /* 0x001a500c01007387 */ /* 0x000fe80000100800 */
[----:B------:R1:W-:Y:S04]  /*602a0*/  STL [R1+0x1a44], R13 ;  /* 0x001a440d01007387 */ /* 0x0003e80000100800 */
[----:B------:R-:W-:Y:S04]  /*602b0*/  STL [R1+0x1a40], R14 ;  /* 0x001a400e01007387 */ /* 0x000fe80000100800 */
[----:B------:R3:W-:Y:S04]  /*602c0*/  STL [R1+0x1a54], R15 ;  /* 0x001a540f01007387 */ /* 0x0007e80000100800 */
[----:B0-----:R-:W3:Y:S04]  /*602d0*/  LDL.LU R10, [R1+0x4a8] ;  /* 0x0004a800010a7983 */ /* 0x001ee80000300800 */
[----:B------:R-:W3:Y:S04]  /*602e0*/  LDL R27, [R1+0x7c] ;  /* 0x00007c00011b7983 */ /* 0x000ee80000100800 */
[----:B------:R-:W3:Y:S04]  /*602f0*/  LDL.LU R28, [R1+0x4a4] ;  /* 0x0004a400011c7983 */ /* 0x000ee80000300800 */
[----:B------:R-:W3:Y:S01]  /*60300*/  LDL R22, [R1+0x70] ;  /* 0x0000700001167983 */ /* 0x000ee20000100800 */
[----:B------:R-:W-:-:S03]  /*60310*/  IMAD.IADD R0, R24, 0x1, -R23 ;  /* 0x0000000118007824 */ /* 0x000fc600078e0a17 */
[----:B------:R-:W3:Y:S04]  /*60320*/  LDL.LU R23, [R1+0x4a0] ;  /* 0x0004a00001177983 */ /* 0x000ee80000300800 */
[----:B------:R-:W3:Y:S01]  /*60330*/  LDL R24, [R1+0x78] ;  /* 0x0000780001187983 */ /* 0x000ee20000100800 */
[----:B------:R-:W-:-:S03]  /*60340*/  IADD3 R5, R21, -R25, RZ ;  /* 0x8000001915057210 */ /* 0x000fc60007ffe0ff */
[----:B------:R-:W3:Y:S04]  /*60350*/  LDL.LU R25, [R1+0x134] ;  /* 0x0001340001197983 */ /* 0x000ee80000300800 */
[----:B------:R-:W3:Y:S01]  /*60360*/  LDL R21, [R1+0x68] ;  /* 0x0000680001157983 */ /* 0x000ee20000100800 */
[----:B------:R-:W-:-:S04]  /*60370*/  FADD R3, R3, -1 ;  /* 0xbf80000003037421 */ /* 0x000fc80000000000 */
[----:B------:R-:W-:-:S04]  /*60380*/  FFMA.FTZ R2, R3, R26, -0.16845393180847167969 ;  /* 0xbe2c7f3003027423 */ /* 0x000fc8000001001a */
[----:B------:R-:W-:-:S04]  /*60390*/  FFMA.FTZ R2, R3, R2, 0.1716887056827545166 ;  /* 0x3e2fcf2a03027423 */ /* 0x000fc80000010002 */
[----:B------:R-:W-:-:S04]  /*603a0*/  FFMA.FTZ R2, R3, R2, -0.17900948226451873779 ;  /* 0xbe374e4303027423 */ /* 0x000fc80000010002 */
[----:B------:R-:W-:-:S04]  /*603b0*/  FFMA.FTZ R2, R3, R2, 0.20512372255325317383 ;  /* 0x3e520bf403027423 */ /* 0x000fc80000010002 */
[----:B------:R-:W-:-:S04]  /*603c0*/  FFMA.FTZ R2, R3, R2, -0.24046532809734344482 ;  /* 0xbe763c8b03027423 */ /* 0x000fc80000010002 */
[----:B------:R-:W-:-:S04]  /*603d0*/  FFMA.FTZ R2, R3, R2, 0.28857114911079406738 ;  /* 0x3e93bf9903027423 */ /* 0x000fc80000010002 */
[----:B------:R-:W-:Y:S02]  /*603e0*/  FFMA.FTZ R2, R3, R2, -0.36067417263984680176 ;  /* 0xbeb8aa4903027423 */ /* 0x000fe40000010002 */
[----:B------:R-:W-:Y:S02]  /*603f0*/  FADD R5, R5, -1 ;  /* 0xbf80000005057421 */ /* 0x000fe40000000000 */
[----:B------:R-:W-:Y:S02]  /*60400*/  FFMA.FTZ R2, R3, R2, 0.48089820146560668945 ;  /* 0x3ef6384a03027423 */ /* 0x000fe40000010002 */
[----:B------:R-:W-:Y:S01]  /*60410*/  FFMA.FTZ R6, R5, R26, -0.16845393180847167969 ;  /* 0xbe2c7f3005067423 */ /* 0x000fe2000001001a */
[----:B----4-:R-:W-:Y:S01]  /*60420*/  IADD3 R4, R19, -R18, RZ ;  /* 0x8000001213047210 */ /* 0x010fe20007ffe0ff */
[----:B------:R-:W-:-:S04]  /*60430*/  FFMA.FTZ R7, R3, R2, -0.72134751081466674805 ;  /* 0xbf38aa3b03077423 */ /* 0x000fc80000010002 */
[----:B------:R-:W-:Y:S02]  /*60440*/  FADD R4, R4, -1 ;  /* 0xbf80000004047421 */ /* 0x000fe40000000000 */
[----:B------:R-:W-:Y:S02]  /*60450*/  FADD R0, R0, -1 ;  /* 0xbf80000000007421 */ /* 0x000fe40000000000 */
[C---:B------:R-:W-:Y:S02]  /*60460*/  FFMA.FTZ R8, R4.reuse, R26, -0.16845393180847167969 ;  /* 0xbe2c7f3004087423 */ /* 0x040fe4000001001a */
[----:B------:R-:W-:Y:S02]  /*60470*/  FMUL R7, R3, R7 ;  /* 0x0000000703077220 */ /* 0x000fe40000400000 */
[----:B------:R-:W-:Y:S02]  /*60480*/  FFMA.FTZ R6, R5, R6, 0.1716887056827545166 ;  /* 0x3e2fcf2a05067423 */ /* 0x000fe40000010006 */
[----:B------:R-:W-:-:S02]  /*60490*/  FFMA.FTZ R8, R4, R8, 0.1716887056827545166 ;  /* 0x3e2fcf2a04087423 */ /* 0x000fc40000010008 */
[----:B------:R-:W-:Y:S02]  /*604a0*/  FFMA.FTZ R9, R0, R26, -0.16845393180847167969 ;  /* 0xbe2c7f3000097423 */ /* 0x000fe4000001001a */
[----:B------:R-:W-:Y:S02]  /*604b0*/  FMUL R7, R3, R7 ;  /* 0x0000000703077220 */ /* 0x000fe40000400000 */
[C---:B------:R-:W-:Y:S02]  /*604c0*/  FFMA.FTZ R6, R5.reuse, R6, -0.17900948226451873779 ;  /* 0xbe374e4305067423 */ /* 0x040fe40000010006 */
[----:B------:R-:W-:Y:S02]  /*604d0*/  FFMA.FTZ R8, R4, R8, -0.17900948226451873779 ;  /* 0xbe374e4304087423 */ /* 0x000fe40000010008 */
[----:B------:R-:W-:Y:S02]  /*604e0*/  FFMA.FTZ R9, R0, R9, 0.1716887056827545166 ;  /* 0x3e2fcf2a00097423 */ /* 0x000fe40000010009 */
[----:B------:R-:W-:-:S02]  /*604f0*/  FFMA.FTZ R6, R5, R6, 0.20512372255325317383 ;  /* 0x3e520bf405067423 */ /* 0x000fc40000010006 */
[----:B------:R-:W-:Y:S02]  /*60500*/  FFMA.FTZ R8, R4, R8, 0.20512372255325317383 ;  /* 0x3e520bf404087423 */ /* 0x000fe40000010008 */
[----:B------:R-:W-:Y:S02]  /*60510*/  FFMA.FTZ R9, R0, R9, -0.17900948226451873779 ;  /* 0xbe374e4300097423 */ /* 0x000fe40000010009 */
[C---:B------:R-:W-:Y:S02]  /*60520*/  FFMA.FTZ R6, R5.reuse, R6, -0.24046532809734344482 ;  /* 0xbe763c8b05067423 */ /* 0x040fe40000010006 */
[----:B------:R-:W-:Y:S02]  /*60530*/  FFMA.FTZ R8, R4, R8, -0.24046532809734344482 ;  /* 0xbe763c8b04087423 */ /* 0x000fe40000010008 */
[----:B------:R-:W-:Y:S02]  /*60540*/  FFMA.FTZ R9, R0, R9, 0.20512372255325317383 ;  /* 0x3e520bf400097423 */ /* 0x000fe40000010009 */
[----:B------:R-:W-:-:S02]  /*60550*/  FFMA.FTZ R6, R5, R6, 0.28857114911079406738 ;  /* 0x3e93bf9905067423 */ /* 0x000fc40000010006 */
[----:B------:R-:W-:Y:S02]  /*60560*/  FFMA.FTZ R8, R4, R8, 0.28857114911079406738 ;  /* 0x3e93bf9904087423 */ /* 0x000fe40000010008 */
[----:B------:R-:W-:Y:S02]  /*60570*/  FFMA.FTZ R9, R0, R9, -0.24046532809734344482 ;  /* 0xbe763c8b00097423 */ /* 0x000fe40000010009 */
[C---:B------:R-:W-:Y:S02]  /*60580*/  FFMA.FTZ R6, R5.reuse, R6, -0.36067417263984680176 ;  /* 0xbeb8aa4905067423 */ /* 0x040fe40000010006 */
[----:B------:R-:W-:Y:S02]  /*60590*/  FFMA.FTZ R8, R4, R8, -0.36067417263984680176 ;  /* 0xbeb8aa4904087423 */ /* 0x000fe40000010008 */
[----:B------:R-:W-:Y:S02]  /*605a0*/  FFMA.FTZ R9, R0, R9, 0.28857114911079406738 ;  /* 0x3e93bf9900097423 */ /* 0x000fe40000010009 */
[----:B------:R-:W-:-:S02]  /*605b0*/  FFMA.FTZ R6, R5, R6, 0.48089820146560668945 ;  /* 0x3ef6384a05067423 */ /* 0x000fc40000010006 */
[----:B------:R-:W-:Y:S02]  /*605c0*/  FFMA.FTZ R8, R4, R8, 0.48089820146560668945 ;  /* 0x3ef6384a04087423 */ /* 0x000fe40000010008 */
[----:B------:R-:W-:Y:S02]  /*605d0*/  FFMA.FTZ R9, R0, R9, -0.36067417263984680176 ;  /* 0xbeb8aa4900097423 */ /* 0x000fe40000010009 */
[C---:B------:R-:W-:Y:S02]  /*605e0*/  FFMA.FTZ R6, R5.reuse, R6, -0.72134751081466674805 ;  /* 0xbf38aa3b05067423 */ /* 0x040fe40000010006 */
[----:B------:R-:W-:Y:S02]  /*605f0*/  FFMA.FTZ R8, R4, R8, -0.72134751081466674805 ;  /* 0xbf38aa3b04087423 */ /* 0x000fe40000010008 */
[----:B------:R-:W-:Y:S02]  /*60600*/  FFMA.FTZ R9, R0, R9, 0.48089820146560668945 ;  /* 0x3ef6384a00097423 */ /* 0x000fe40000010009 */
[----:B------:R-:W-:-:S02]  /*60610*/  FMUL R6, R5, R6 ;  /* 0x0000000605067220 */ /* 0x000fc40000400000 */
[----:B------:R-:W-:Y:S02]  /*60620*/  FMUL R8, R4, R8 ;  /* 0x0000000804087220 */ /* 0x000fe40000400000 */
[----:B------:R-:W-:Y:S02]  /*60630*/  FFMA.FTZ R9, R0, R9, -0.72134751081466674805 ;  /* 0xbf38aa3b00097423 */ /* 0x000fe40000010009 */
[C---:B------:R-:W-:Y:S02]  /*60640*/  FMUL R6, R5.reuse, R6 ;  /* 0x0000000605067220 */ /* 0x040fe40000400000 */
[----:B------:R-:W-:Y:S02]  /*60650*/  FMUL R8, R4, R8 ;  /* 0x0000000804087220 */ /* 0x000fe40000400000 */
[----:B------:R-:W-:Y:S02]  /*60660*/  FMUL R9, R0, R9 ;  /* 0x0000000900097220 */ /* 0x000fe40000400000 */
[----:B------:R-:W-:-:S02]  /*60670*/  FFMA.FTZ R18, R5, 1.4426950216293334961, R6 ;  /* 0x3fb8aa3b05127823 */ /* 0x000fc40000010006 */
[----:B------:R-:W-:Y:S02]  /*60680*/  FFMA.FTZ R19, R4, 1.4426950216293334961, R8 ;  /* 0x3fb8aa3b04137823 */ /* 0x000fe40000010008 */
[----:B------:R-:W-:Y:S02]  /*60690*/  FMUL R9, R0, R9 ;  /* 0x0000000900097220 */ /* 0x000fe40000400000 */
[----:B--2---:R-:W-:-:S04]  /*606a0*/  IMAD.IADD R2, R16, 0x1, -R20 ;  /* 0x0000000110027824 */ /* 0x004fc800078e0a14 */
[----:B------:R-:W-:Y:S02]  /*606b0*/  FADD R2, R2, -1 ;  /* 0xbf80000002027421 */ /* 0x000fe40000000000 */
[----:B------:R-:W-:Y:S02]  /*606c0*/  FFMA.FTZ R16, R3, 1.4426950216293334961, R7 ;  /* 0x3fb8aa3b03107823 */ /* 0x000fe40000010007 */
[----:B------:R-:W-:-:S04]  /*606d0*/  FFMA.FTZ R3, R2, R26, -0.16845393180847167969 ;  /* 0xbe2c7f3002037423 */ /* 0x000fc8000001001a */
[----:B------:R-:W-:-:S04]  /*606e0*/  FFMA.FTZ R3, R2, R3, 0.1716887056827545166 ;  /* 0x3e2fcf2a02037423 */ /* 0x000fc80000010003 */
[----:B------:R-:W-:-:S04]  /*606f0*/  FFMA.FTZ R3, R2, R3, -0.17900948226451873779 ;  /* 0xbe374e4302037423 */ /* 0x000fc80000010003 */
[----:B------:R-:W-:-:S04]  /*60700*/  FFMA.FTZ R3, R2, R3, 0.20512372255325317383 ;  /* 0x3e520bf402037423 */ /* 0x000fc80000010003 */
[----:B------:R-:W-:-:S04]  /*60710*/  FFMA.FTZ R3, R2, R3, -0.24046532809734344482 ;  /* 0xbe763c8b02037423 */ /* 0x000fc80000010003 */
[----:B------:R-:W-:-:S04]  /*60720*/  FFMA.FTZ R3, R2, R3, 0.28857114911079406738 ;  /* 0x3e93bf9902037423 */ /* 0x000fc80000010003 */
[C---:B------:R-:W-:Y:S01]  /*60730*/  FFMA.FTZ R3, R2.reuse, R3, -0.36067417263984680176 ;  /* 0xbeb8aa4902037423 */ /* 0x040fe20000010003 */
[----:B------:R0:W-:Y:S03]  /*60740*/  STL [R1+0x1a3c], R16 ;  /* 0x001a3c1001007387 */ /* 0x0001e60000100800 */
[C---:B------:R-:W-:Y:S01]  /*60750*/  FFMA.FTZ R3, R2.reuse, R3, 0.48089820146560668945 ;  /* 0x3ef6384a02037423 */ /* 0x040fe20000010003 */
[----:B-1----:R-:W2:Y:S03]  /*60760*/  LDL.LU R13, [R1+0x4b4] ;  /* 0x0004b400010d7983 */ /* 0x002ea60000300800 */
[----:B------:R-:W-:Y:S01]  /*60770*/  FFMA.FTZ R6, R2, R3, -0.72134751081466674805 ;  /* 0xbf38aa3b02067423 */ /* 0x000fe20000010003 */
[----:B------:R-:W2:Y:S04]  /*60780*/  LDL R12, [R1+0x60] ;  /* 0x00006000010c7983 */ /* 0x000ea80000100800 */
[----:B------:R-:W4:Y:S01]  /*60790*/  LDL.LU R29, [R1+0x4b0] ;  /* 0x0004b000011d7983 */ /* 0x000f220000300800 */
[----:B------:R-:W-:Y:S01]  /*607a0*/  MOV R20, R17 ;  /* 0x0000001100147202 */ /* 0x000fe20000000f00 */
[----:B------:R-:W-:Y:S01]  /*607b0*/  FFMA.FTZ R17, R0, 1.4426950216293334961, R9 ;  /* 0x3fb8aa3b00117823 */ /* 0x000fe20000010009 */
[----:B---3--:R-:W-:-:S02]  /*607c0*/  IADD3 R4, R27, -R10, RZ ;  /* 0x8000000a1b047210 */ /* 0x008fc40007ffe0ff */
[----:B------:R-:W4:Y:S01]  /*607d0*/  LDL R10, [R1+0x94] ;  /* 0x00009400010a7983 */ /* 0x000f220000100800 */
[----:B------:R-:W-:-:S03]  /*607e0*/  IMAD.IADD R3, R22, 0x1, -R28 ;  /* 0x0000000116037824 */ /* 0x000fc600078e0a1c */
[----:B------:R-:W3:Y:S01]  /*607f0*/  LDL.LU R28, [R1+0x4ac] ;  /* 0x0004ac00011c7983 */ /* 0x000ee20000300800 */
[----:B------:R-:W-:-:S03]  /*60800*/  IADD3 R0, R24, -R23, RZ ;  /* 0x8000001718007210 */ /* 0x000fc60007ffe0ff */
[----:B------:R-:W3:Y:S01]  /*60810*/  LDL R24, [R1+0xbc] ;  /* 0x0000bc0001187983 */ /* 0x000ee20000100800 */
[----:B------:R-:W-:-:S03]  /*60820*/  IADD3 R5, R21, -R25, RZ ;  /* 0x8000001915057210 */ /* 0x000fc60007ffe0ff */
[----:B------:R-:W3:Y:S01]  /*60830*/  LDL R25, [R1+0x98] ;  /* 0x0000980001197983 */ /* 0x000ee20000100800 */
[C---:B------:R-:W-:Y:S02]  /*60840*/  FMUL R6, R2.reuse, R6 ;  /* 0x0000000602067220 */ /* 0x040fe40000400000 */
[----:B------:R-:W-:Y:S02]  /*60850*/  FADD R3, R3, -1 ;  /* 0xbf80000003037421 */ /* 0x000fe40000000000 */
[----:B------:R-:W-:Y:S02]  /*60860*/  FMUL R6, R2, R6 ;  /* 0x0000000602067220 */ /* 0x000fe40000400000 */
[----:B------:R-:W-:Y:S02]  /*60870*/  FADD R0, R0, -1 ;  /* 0xbf80000000007421 */ /* 0x000fe40000000000 */
[----:B------:R-:W-:Y:S02]  /*60880*/  IMAD.MOV.U32 R23, RZ, RZ, R20 ;  /* 0x000000ffff177224 */ /* 0x000fe400078e0014 */
[----:B------:R-:W-:-:S02]  /*60890*/  FFMA.FTZ R8, R3, R26, -0.16845393180847167969 ;  /* 0xbe2c7f3003087423 */ /* 0x000fc4000001001a */
[----:B------:R-:W-:Y:S02]  /*608a0*/  FFMA.FTZ R20, R2, 1.4426950216293334961, R6 ;  /* 0x3fb8aa3b02147823 */ /* 0x000fe40000010006 */
[----:B------:R-:W-:Y:S02]  /*608b0*/  FFMA.FTZ R6, R0, R26, -0.16845393180847167969 ;  /* 0xbe2c7f3000067423 */ /* 0x000fe4000001001a */
[----:B------:R-:W-:Y:S02]  /*608c0*/  FADD R2, R5, -1 ;  /* 0xbf80000005027421 */ /* 0x000fe40000000000 */
[----:B------:R-:W-:Y:S02]  /*608d0*/  FFMA.FTZ R5, R3, R8, 0.1716887056827545166 ;  /* 0x3e2fcf2a03057423 */ /* 0x000fe40000010008 */
[----:B------:R-:W-:Y:S02]  /*608e0*/  FADD R4, R4, -1 ;  /* 0xbf80000004047421 */ /* 0x000fe40000000000 */
[----:B------:R-:W-:-:S02]  /*608f0*/  FFMA.FTZ R6, R0, R6, 0.1716887056827545166 ;  /* 0x3e2fcf2a00067423 */ /* 0x000fc40000010006 */
[-C--:B------:R-:W-:Y:S02]  /*60900*/  FFMA.FTZ R8, R2, R26.reuse, -0.16845393180847167969 ;  /* 0xbe2c7f3002087423 */ /* 0x080fe4000001001a */
[C---:B------:R-:W-:Y:S02]  /*60910*/  FFMA.FTZ R5, R3.reuse, R5, -0.17900948226451873779 ;  /* 0xbe374e4303057423 */ /* 0x040fe40000010005 */
[----:B------:R-:W-:Y:S02]  /*60920*/  FFMA.FTZ R7, R4, R26, -0.16845393180847167969 ;  /* 0xbe2c7f3004077423 */ /* 0x000fe4000001001a */
[----:B------:R-:W-:Y:S02]  /*60930*/  FFMA.FTZ R6, R0, R6, -0.17900948226451873779 ;  /* 0xbe374e4300067423 */ /* 0x000fe40000010006 */
[----:B------:R-:W-:Y:S02]  /*60940*/  FFMA.FTZ R8, R2, R8, 0.1716887056827545166 ;  /* 0x3e2fcf2a02087423 */ /* 0x000fe40000010008 */
[----:B------:R-:W-:-:S02]  /*60950*/  FFMA.FTZ R5, R3, R5, 0.20512372255325317383 ;  /* 0x3e520bf403057423 */ /* 0x000fc40000010005 */
[----:B------:R-:W-:Y:S02]  /*60960*/  FFMA.FTZ R7, R4, R7, 0.1716887056827545166 ;  /* 0x3e2fcf2a04077423 */ /* 0x000fe40000010007 */
[----:B------:R-:W-:Y:S02]  /*60970*/  FFMA.FTZ R6, R0, R6, 0.20512372255325317383 ;  /* 0x3e520bf400067423 */ /* 0x000fe40000010006 */
[----:B------:R-:W-:Y:S02]  /*60980*/  FFMA.FTZ R8, R2, R8, -0.17900948226451873779 ;  /* 0xbe374e4302087423 */ /* 0x000fe40000010008 */
[----:B------:R-:W-:Y:S02]  /*60990*/  FFMA.FTZ R5, R3, R5, -0.24046532809734344482 ;  /* 0xbe763c8b03057423 */ /* 0x000fe40000010005 */
[----:B------:R-:W-:Y:S02]  /*609a0*/  FFMA.FTZ R7, R4, R7, -0.17900948226451873779 ;  /* 0xbe374e4304077423 */ /* 0x000fe40000010007 */
[----:B------:R-:W-:-:S02]  /*609b0*/  FFMA.FTZ R6, R0, R6, -0.24046532809734344482 ;  /* 0xbe763c8b00067423 */ /* 0x000fc40000010006 */
[----:B------:R-:W-:Y:S02]  /*609c0*/  FFMA.FTZ R8, R2, R8, 0.20512372255325317383 ;  /* 0x3e520bf402087423 */ /* 0x000fe40000010008 */
[C---:B------:R-:W-:Y:S02]  /*609d0*/  FFMA.FTZ R5, R3.reuse, R5, 0.28857114911079406738 ;  /* 0x3e93bf9903057423 */ /* 0x040fe40000010005 */
[----:B------:R-:W-:Y:S02]  /*609e0*/  FFMA.FTZ R7, R4, R7, 0.20512372255325317383 ;  /* 0x3e520bf404077423 */ /* 0x000fe40000010007 */
[----:B------:R-:W-:Y:S02]  /*609f0*/  FFMA.FTZ R6, R0, R6, 0.28857114911079406738 ;  /* 0x3e93bf9900067423 */ /* 0x000fe40000010006 */
[----:B------:R-:W-:Y:S02]  /*60a00*/  FFMA.FTZ R8, R2, R8, -0.24046532809734344482 ;  /* 0xbe763c8b02087423 */ /* 0x000fe40000010008 */
[----:B------:R-:W-:-:S02]  /*60a10*/  FFMA.FTZ R5, R3, R5, -0.36067417263984680176 ;  /* 0xbeb8aa4903057423 */ /* 0x000fc40000010005 */
[----:B------:R-:W-:Y:S02]  /*60a20*/  FFMA.FTZ R7, R4, R7, -0.24046532809734344482 ;  /* 0xbe763c8b04077423 */ /* 0x000fe40000010007 */
[----:B------:R-:W-:Y:S02]  /*60a30*/  FFMA.FTZ R6, R0, R6, -0.36067417263984680176 ;  /* 0xbeb8aa4900067423 */ /* 0x000fe40000010006 */
[----:B------:R-:W-:Y:S02]  /*60a40*/  FFMA.FTZ R8, R2, R8, 0.28857114911079406738 ;  /* 0x3e93bf9902087423 */ /* 0x000fe40000010008 */
[----:B------:R-:W-:Y:S02]  /*60a50*/  FFMA.FTZ R5, R3, R5, 0.48089820146560668945 ;  /* 0x3ef6384a03057423 */ /* 0x000fe40000010005 */
[----:B------:R-:W-:Y:S02]  /*60a60*/  FFMA.FTZ R7, R4, R7, 0.28857114911079406738 ;  /* 0x3e93bf9904077423 */ /* 0x000fe40000010007 */
[----:B------:R-:W-:-:S02]  /*60a70*/  FFMA.FTZ R6, R0, R6, 0.48089820146560668945 ;  /* 0x3ef6384a00067423 */ /* 0x000fc40000010006 */
[----:B------:R-:W-:Y:S02]  /*60a80*/  FFMA.FTZ R8, R2, R8, -0.36067417263984680176 ;  /* 0xbeb8aa4902087423 */ /* 0x000fe40000010008 */
[C---:B------:R-:W-:Y:S02]  /*60a90*/  FFMA.FTZ R5, R3.reuse, R5, -0.72134751081466674805 ;  /* 0xbf38aa3b03057423 */ /* 0x040fe40000010005 */
[----:B------:R-:W-:Y:S02]  /*60aa0*/  FFMA.FTZ R7, R4, R7, -0.36067417263984680176 ;  /* 0xbeb8aa4904077423 */ /* 0x000fe40000010007 */
[----:B------:R-:W-:Y:S02]  /*60ab0*/  FFMA.FTZ R6, R0, R6, -0.72134751081466674805 ;  /* 0xbf38aa3b00067423 */ /* 0x000fe40000010006 */
[----:B------:R-:W-:Y:S02]  /*60ac0*/  FFMA.FTZ R8, R2, R8, 0.48089820146560668945 ;  /* 0x3ef6384a02087423 */ /* 0x000fe40000010008 */
[----:B------:R-:W-:-:S02]  /*60ad0*/  FMUL R5, R3, R5 ;  /* 0x0000000503057220 */ /* 0x000fc40000400000 */
[----:B------:R-:W-:Y:S02]  /*60ae0*/  FFMA.FTZ R7, R4, R7, 0.48089820146560668945 ;  /* 0x3ef6384a04077423 */ /* 0x000fe40000010007 */
[----:B------:R-:W-:Y:S02]  /*60af0*/  FMUL R6, R0, R6 ;  /* 0x0000000600067220 */ /* 0x000fe40000400000 */
[----:B------:R-:W-:Y:S02]  /*60b00*/  FFMA.FTZ R8, R2, R8, -0.72134751081466674805 ;  /* 0xbf38aa3b02087423 */ /* 0x000fe40000010008 */
[----:B------:R-:W-:Y:S02]  /*60b10*/  FMUL R5, R3, R5 ;  /* 0x0000000503057220 */ /* 0x000fe40000400000 */
[----:B------:R-:W-:Y:S02]  /*60b20*/  FFMA.FTZ R7, R4, R7, -0.72134751081466674805 ;  /* 0xbf38aa3b04077423 */ /* 0x000fe40000010007 */
[----:B------:R-:W-:-:S02]  /*60b30*/  FMUL R6, R0, R6 ;  /* 0x0000000600067220 */ /* 0x000fc40000400000 */
[----:B------:R-:W-:Y:S02]  /*60b40*/  FMUL R8, R2, R8 ;  /* 0x0000000802087220 */ /* 0x000fe40000400000 */
[----:B------:R-:W-:Y:S02]  /*60b50*/  FFMA.FTZ R22, R3, 1.4426950216293334961, R5 ;  /* 0x3fb8aa3b03167823 */ /* 0x000fe40000010005 */
[----:B------:R-:W-:Y:S02]  /*60b60*/  FMUL R7, R4, R7 ;  /* 0x0000000704077220 */ /* 0x000fe40000400000 */
[----:B------:R-:W-:Y:S02]  /*60b70*/  FFMA.FTZ R27, R0, 1.4426950216293334961, R6 ;  /* 0x3fb8aa3b001b7823 */ /* 0x000fe40000010006 */
[----:B------:R-:W-:Y:S02]  /*60b80*/  FMUL R8, R2, R8 ;  /* 0x0000000802087220 */ /* 0x000fe40000400000 */
[----:B------:R-:W-:-:S04]  /*60b90*/  FMUL R7, R4, R7 ;  /* 0x0000000704077220 */ /* 0x000fc80000400000 */
[----:B------:R-:W-:Y:S01]  /*60ba0*/  FFMA.FTZ R21, R4, 1.4426950216293334961, R7 ;  /* 0x3fb8aa3b04157823 */ /* 0x000fe20000010007 */
[----:B------:R1:W-:Y:S04]  /*60bb0*/  STL [R1+0x1a38], R22 ;  /* 0x001a381601007387 */ /* 0x0003e80000100800 */
[----:B------:R-:W-:Y:S01]  /*60bc0*/  STL [R1+0x1a34], R27 ;  /* 0x001a341b01007387 */ /* 0x000fe20000100800 */
[----:B--2---:R-:W-:-:S05]  /*60bd0*/  IADD3 R3, R12, -R13, RZ ;  /* 0x8000000d0c037210 */ /* 0x004fca0007ffe0ff */
[----:B------:R-:W-:Y:S01]  /*60be0*/  FADD R3, R3, -1 ;  /* 0xbf80000003037421 */ /* 0x000fe20000000000 */
[----:B----4-:R-:W-:-:S03]  /*60bf0*/  IADD3 R0, R10, -R29, RZ ;  /* 0x8000001d0a007210 */ /* 0x010fc60007ffe0ff */
[----:B------:R-:W-:-:S04]  /*60c00*/  FFMA.FTZ R4, R3, R26, -0.16845393180847167969 ;  /* 0xbe2c7f3003047423 */ /* 0x000fc8000001001a */
[----:B------:R-:W-:-:S04]  /*60c10*/  FFMA.FTZ R4, R3, R4, 0.1716887056827545166 ;  /* 0x3e2fcf2a03047423 */ /* 0x000fc80000010004 */
[----:B------:R-:W-:-:S04]  /*60c20*/  FFMA.FTZ R4, R3, R4, -0.17900948226451873779 ;  /* 0xbe374e4303047423 */ /* 0x000fc80000010004 */
[----:B------:R-:W-:-:S04]  /*60c30*/  FFMA.FTZ R4, R3, R4, 0.20512372255325317383 ;  /* 0x3e520bf403047423 */ /* 0x000fc80000010004 */
[----:B------:R-:W-:Y:S01]  /*60c40*/  FFMA.FTZ R4, R3, R4, -0.24046532809734344482 ;  /* 0xbe763c8b03047423 */ /* 0x000fe20000010004 */
[----:B---3--:R-:W-:Y:S01]  /*60c50*/  IADD3 R24, R24, -R11, RZ ;  /* 0x8000000b18187210 */ /* 0x008fe20007ffe0ff */
[----:B------:R-:W-:Y:S02]  /*60c60*/  IMAD.IADD R25, R25, 0x1, -R28 ;  /* 0x0000000119197824 */ /* 0x000fe400078e0a1c */
[----:B------:R-:W-:Y:S02]  /*60c70*/  FFMA.FTZ R28, R2, 1.4426950216293334961, R8 ;  /* 0x3fb8aa3b021c7823 */ /* 0x000fe40000010008 */
[----:B------:R-:W-:Y:S02]  /*60c80*/  FADD R25, R25, -1 ;  /* 0xbf80000019197421 */ /* 0x000fe40000000000 */
[----:B------:R-:W-:Y:S02]  /*60c90*/  FADD R2, R0, -1 ;  /* 0xbf80000000027421 */ /* 0x000fe40000000000 */
[----:B------:R-:W-:-:S02]  /*60ca0*/  FFMA.FTZ R6, R25, R26, -0.16845393180847167969 ;  /* 0xbe2c7f3019067423 */ /* 0x000fc4000001001a */
[----:B------:R-:W-:Y:S02]  /*60cb0*/  FADD R24, R24, -1 ;  /* 0xbf80000018187421 */ /* 0x000fe40000000000 */
[----:B------:R-:W-:Y:S02]  /*60cc0*/  FFMA.FTZ R5, R2, R26, -0.16845393180847167969 ;  /* 0xbe2c7f3002057423 */ /* 0x000fe4000001001a */
[C---:B------:R-:W-:Y:S02]  /*60cd0*/  FFMA.FTZ R6, R25.reuse, R6, 0.1716887056827545166 ;  /* 0x3e2fcf2a19067423 */ /* 0x040fe40000010006 */
[----:B------:R-:W-:Y:S02]  /*60ce0*/  FFMA.FTZ R0, R24, R26, -0.16845393180847167969 ;  /* 0xbe2c7f3018007423 */ /* 0x000fe4000001001a */
[----:B------:R-:W-:Y:S02]  /*60cf0*/  FFMA.FTZ R5, R2, R5, 0.1716887056827545166 ;  /* 0x3e2fcf2a02057423 */ /* 0x000fe40000010005 */
[----:B------:R-:W-:-:S02]  /*60d00*/  FFMA.FTZ R6, R25, R6, -0.17900948226451873779 ;  /* 0xbe374e4319067423 */ /* 0x000fc40000010006 */
[----:B------:R-:W-:Y:S02]  /*60d10*/  FFMA.FTZ R0, R24, R0, 0.1716887056827545166 ;  /* 0x3e2fcf2a18007423 */ /* 0x000fe40000010000 */
[----:B------:R-:W-:Y:S02]  /*60d20*/  FFMA.FTZ R5, R2, R5, -0.17900948226451873779 ;  /* 0xbe374e4302057423 */ /* 0x000fe40000010005 */
[C---:B------:R-:W-:Y:S02]  /*60d30*/  FFMA.FTZ R6, R25.reuse, R6, 0.20512372255325317383 ;  /* 0x3e520bf419067423 */ /* 0x040fe40000010006 */
[----:B------:R-:W-:Y:S02]  /*60d40*/  FFMA.FTZ R0, R24, R0, -0.17900948226451873779 ;  /* 0xbe374e4318007423 */ /* 0x000fe40000010000 */
[----:B------:R-:W-:Y:S02]  /*60d50*/  FFMA.FTZ R5, R2, R5, 0.20512372255325317383 ;  /* 0x3e520bf402057423 */ /* 0x000fe40000010005 */
[----:B------:R-:W-:-:S02]  /*60d60*/  FFMA.FTZ R6, R25, R6, -0.24046532809734344482 ;  /* 0xbe763c8b19067423 */ /* 0x000fc40000010006 */
[----:B------:R-:W-:Y:S02]  /*60d70*/  FFMA.FTZ R0, R24, R0, 0.20512372255325317383 ;  /* 0x3e520bf418007423 */ /* 0x000fe40000010000 */
[----:B------:R-:W-:Y:S02]  /*60d80*/  FFMA.FTZ R5, R2, R5, -0.24046532809734344482 ;  /* 0xbe763c8b02057423 */ /* 0x000fe40000010005 */
[----:B------:R-:W-:Y:S02]  /*60d90*/  FFMA.FTZ R4, R3, R4, 0.28857114911079406738 ;  /* 0x3e93bf9903047423 */ /* 0x000fe40000010004 */
[----:B------:R-:W-:Y:S02]  /*60da0*/  FFMA.FTZ R6, R25, R6, 0.28857114911079406738 ;  /* 0x3e93bf9919067423 */ /* 0x000fe40000010006 */
[----:B------:R-:W-:Y:S02]  /*60db0*/  FFMA.FTZ R0, R24, R0, -0.24046532809734344482 ;  /* 0xbe763c8b18007423 */ /* 0x000fe40000010000 */
[----:B------:R-:W-:-:S02]  /*60dc0*/  FFMA.FTZ R5, R2, R5, 0.28857114911079406738 ;  /* 0x3e93bf9902057423 */ /* 0x000fc40000010005 */
[----:B------:R-:W-:Y:S02]  /*60dd0*/  FFMA.FTZ R4, R3, R4, -0.36067417263984680176 ;  /* 0xbeb8aa4903047423 */ /* 0x000fe40000010004 */
[----:B------:R-:W-:Y:S02]  /*60de0*/  FFMA.FTZ R6, R25, R6, -0.36067417263984680176 ;  /* 0xbeb8aa4919067423 */ /* 0x000fe40000010006 */
[----:B------:R-:W-:Y:S02]  /*60df0*/  FFMA.FTZ R0, R24, R0, 0.28857114911079406738 ;  /* 0x3e93bf9918007423 */ /* 0x000fe40000010000 */
[----:B------:R-:W-:Y:S02]  /*60e00*/  FFMA.FTZ R5, R2, R5, -0.36067417263984680176 ;  /* 0xbeb8aa4902057423 */ /* 0x000fe40000010005 */
[----:B------:R-:W-:Y:S02]  /*60e10*/  FFMA.FTZ R4, R3, R4, 0.48089820146560668945 ;  /* 0x3ef6384a03047423 */ /* 0x000fe40000010004 */
[----:B------:R-:W-:Y:S01]  /*60e20*/  FFMA.FTZ R6, R25, R6, 0.48089820146560668945 ;  /* 0x3ef6384a19067423 */ /* 0x000fe20000010006 */
[----:B------:R2:W-:Y:S01]  /*60e30*/  STL [R1+0x1a30], R28 ;  /* 0x001a301c01007387 */ /* 0x0005e20000100800 */
[----:B------:R-:W-:-:S02]  /*60e40*/  FFMA.FTZ R0, R24, R0, -0.36067417263984680176 ;  /* 0xbeb8aa4918007423 */ /* 0x000fc40000010000 */
[----:B------:R-:W-:Y:S01]  /*60e50*/  FFMA.FTZ R5, R2, R5, 0.48089820146560668945 ;  /* 0x3ef6384a02057423 */ /* 0x000fe20000010005 */
[----:B------:R-:W3:Y:S01]  /*60e60*/  LDL.LU R15, [R1+0x4e4] ;  /* 0x0004e400010f7983 */ /* 0x000ee20000300800 */
[----:B------:R-:W-:Y:S02]  /*60e70*/  FFMA.FTZ R4, R3, R4, -0.72134751081466674805 ;  /* 0xbf38aa3b03047423 */ /* 0x000fe40000010004 */
[----:B------:R-:W-:Y:S01]  /*60e80*/  FFMA.FTZ R6, R25, R6, -0.72134751081466674805 ;  /* 0xbf38aa3b19067423 */ /* 0x000fe20000010006 */
[----:B------:R-:W4:Y:S01]  /*60e90*/  LDL.LU R12, [R1+0x4e0] ;  /* 0x0004e000010c7983 */ /* 0x000f220000300800 */
[----:B------:R-:W-:Y:S02]  /*60ea0*/  FFMA.FTZ R0, R24, R0, 0.48089820146560668945 ;  /* 0x3ef6384a18007423 */ /* 0x000fe40000010000 */
[----:B------:R-:W-:Y:S01]  /*60eb0*/  FFMA.FTZ R5, R2, R5, -0.72134751081466674805 ;  /* 0xbf38aa3b02057423 */ /* 0x000fe20000010005 */
[----:B------:R-:W3:Y:S01]  /*60ec0*/  LDL.LU R13, [R1+0x5c8] ;  /* 0x0005c800010d7983 */ /* 0x000ee20000300800 */
[----:B------:R-:W-:-:S03]  /*60ed0*/  FMUL R4, R3, R4 ;  /* 0x0000000403047220 */ /* 0x000fc60000400000 */
[----:B------:R-:W3:Y:S01]  /*60ee0*/  LDL.LU R14, [R1+0x5c4] ;  /* 0x0005c400010e7983 */ /* 0x000ee20000300800 */
[----:B------:R-:W-:-:S03]  /*60ef0*/  FMUL R6, R25, R6 ;  /* 0x0000000619067220 */ /* 0x000fc60000400000 */
[----:B------:R-:W3:Y:S01]  /*60f00*/  LDL.LU R10, [R1+0x4d4] ;  /* 0x0004d400010a7983 */ /* 0x000ee20000300800 */
[----:B------:R-:W-:Y:S02]  /*60f10*/  FFMA.FTZ R0, R24, R0, -0.72134751081466674805 ;  /* 0xbf38aa3b18007423 */ /* 0x000fe40000010000 */
[----:B------:R-:W-:Y:S01]  /*60f20*/  FMUL R5, R2, R5 ;  /* 0x0000000502057220 */ /* 0x000fe20000400000 */
[----:B------:R-:W3:Y:S01]  /*60f30*/  LDL.LU R7, [R1+0x4cc] ;  /* 0x0004cc0001077983 */ /* 0x000ee20000300800 */
[----:B------:R-:W-:-:S03]  /*60f40*/  FMUL R4, R3, R4 ;  /* 0x0000000403047220 */ /* 0x000fc60000400000 */
[----:B0-----:R-:W3:Y:S01]  /*60f50*/  LDL.LU R16, [R1+0x548] ;  /* 0x0005480001107983 */ /* 0x001ee20000300800 */
[----:B------:R-:W-:-:S03]  /*60f60*/  FMUL R6, R25, R6 ;  /* 0x0000000619067220 */ /* 0x000fc60000400000 */
[----:B------:R-:W3:Y:S01]  /*60f70*/  LDL.LU R8, [R1+0x4c8] ;  /* 0x0004c80001087983 */ /* 0x000ee20000300800 */
[----:B------:R-:W-:-:S03]  /*60f80*/  FMUL R0, R24, R0 ;  /* 0x0000000018007220 */ /* 0x000fc60000400000 */
[----:B-1----:R-:W3:Y:S01]  /*60f90*/  LDL.LU R22, [R1+0x544] ;  /* 0x0005440001167983 */ /* 0x002ee20000300800 */
[----:B------:R-:W-:Y:S01]  /*60fa0*/  FMUL R5, R2, R5 ;  /* 0x0000000502057220 */ /* 0x000fe20000400000 */
[----:B--2---:R-:W-:Y:S02]  /*60fb0*/  MOV R28, R23 ;  /* 0x00000017001c7202 */ /* 0x004fe40000000f00 */
[----:B------:R-:W2:Y:S01]  /*60fc0*/  LDL.LU R27, [R1+0x4c4] ;  /* 0x0004c400011b7983 */ /* 0x000ea20000300800 */
[----:B------:R-:W-:-:S03]  /*60fd0*/  FFMA.FTZ R23, R3, 1.4426950216293334961, R4 ;  /* 0x3fb8aa3b03177823 */ /* 0x000fc60000010004 */
[----:B------:R-:W2:Y:S01]  /*60fe0*/  LDL.LU R9, [R1+0x540] ;  /* 0x0005400001097983 */ /* 0x000ea20000300800 */
[----:B------:R-:W-:-:S03]  /*60ff0*/  FFMA.FTZ R25, R25, 1.4426950216293334961, R6 ;  /* 0x3fb8aa3b19197823 */ /* 0x000fc60000010006 */
[----:B------:R-:W2:Y:S01]  /*61000*/  LDL.LU R29, [R1+0x53c] ;  /* 0x00053c00011d7983 */ /* 0x000ea20000300800 */
[----:B------:R-:W-:-:S03]  /*61010*/  FMUL R0, R24, R0 ;  /* 0x0000000018007220 */ /* 0x000fc60000400000 */
[----:B------:R-:W2:Y:S01]  /*61020*/  LDL.LU R11, [R1+0x534] ;  /* 0x00053400010b7983 */ /* 0x000ea20000300800 */
[----:B------:R-:W-:-:S03]  /*61030*/  FFMA.FTZ R26, R2, 1.4426950216293334961, R5 ;  /* 0x3fb8aa3b021a7823 */ /* 0x000fc60000010005 */
[----:B------:R-:W3:Y:S04]  /*61040*/  LDL.LU R3, [R1+0x4dc] ;  /* 0x0004dc0001037983 */ /* 0x000ee80000300800 */
[----:B------:R-:W2:Y:S04]  /*61050*/  LDL.LU R4, [R1+0x4d8] ;  /* 0x0004d80001047983 */ /* 0x000ea80000300800 */
[----:B------:R-:W4:Y:S01]  /*61060*/  LDL.LU R2, [R1+0x5cc] ;  /* 0x0005cc0001027983 */ /* 0x000f220000300800 */
[----:B------:R-:W-:-:S03]  /*61070*/  FFMA.FTZ R24, R24, 1.4426950216293334961, R0 ;  /* 0x3fb8aa3b18187823 */ /* 0x000fc60000010000 */
[----:B------:R-:W2:Y:S04]  /*61080*/  LDL.LU R5, [R1+0x5c0] ;  /* 0x0005c00001057983 */ /* 0x000ea80000300800 */
[----:B------:R-:W2:Y:S04]  /*61090*/  LDL.LU R6, [R1+0x54c] ;  /* 0x00054c0001067983 */ /* 0x000ea80000300800 */
[----:B------:R0:W-:Y:S04]  /*610a0*/  STL [R1+0x1a2c], R25 ;  /* 0x001a2c1901007387 */ /* 0x0001e80000100800 */
[----:B0-----:R-:W2:Y:S04]  /*610b0*/  LDL.LU R25, [R1+0x4d0] ;  /* 0x0004d00001197983 */ /* 0x001ea80000300800 */
[----:B------:R-:W2:Y:S04]  /*610c0*/  LDL.LU R0, [R1+0x5d0] ;  /* 0x0005d00001007983 */ /* 0x000ea80000300800 */
[----:B------:R0:W-:Y:S04]  /*610d0*/  STL [R1+0x1a28], R24 ;  /* 0x001a281801007387 */ /* 0x0001e80000100800 */
[----:B0-----:R-:W2:Y:S01]  /*610e0*/  LDL R24, [R1+0x570] ;  /* 0x0005700001187983 */ /* 0x001ea20000100800 */
[----:B---3--:R-:W-:-:S02]  /*610f0*/  FADD R3, R13, R3 ;  /* 0x000000030d037221 */ /* 0x008fc40000000000 */
[----:B----4-:R-:W-:Y:S02]  /*61100*/  FADD R2, R2, R12 ;  /* 0x0000000c02027221 */ /* 0x010fe40000000000 */
[----:B--2---:R-:W-:Y:S02]  /*61110*/  FADD R4, R14, R4 ;  /* 0x000000040e047221 */ /* 0x004fe40000000000 */
[----:B------:R-:W-:Y:S02]  /*61120*/  FADD R5, R5, R10 ;  /* 0x0000000a05057221 */ /* 0x000fe40000000000 */
[----:B------:R-:W-:Y:S02]  /*61130*/  FADD R0, R0, R15 ;  /* 0x0000000f00007221 */ /* 0x000fe40000000000 */
[----:B------:R-:W2:Y:S04]  /*61140*/  LDL.LU R15, [R1+0x1a54] ;  /* 0x001a5400010f7983 */ /* 0x000ea80000300800 */
[----:B------:R-:W3:Y:S04]  /*61150*/  LDL.LU R12, [R1+0x1a50] ;  /* 0x001a5000010c7983 */ /* 0x000ee80000300800 */
[----:B------:R-:W3:Y:S04]  /*61160*/  LDL.LU R13, [R1+0x530] ;  /* 0x00053000010d7983 */ /* 0x000ee80000300800 */
[----:B------:R0:W-:Y:S04]  /*61170*/  STL [R1+0x1a24], R3 ;  /* 0x001a240301007387 */ /* 0x0001e80000100800 */
[----:B0-----:R-:W4:Y:S04]  /*61180*/  LDL R3, [R1+0x314] ;  /* 0x0003140001037983 */ /* 0x001f280000100800 */
[----:B------:R-:W2:Y:S04]  /*61190*/  LDL.LU R14, [R1+0x52c] ;  /* 0x00052c00010e7983 */ /* 0x000ea80000300800 */
[----:B------:R-:W2:Y:S01]  /*611a0*/  LDL.LU R10, [R1+0x1a4c] ;  /* 0x001a4c00010a7983 */ /* 0x000ea20000300800 */
[----:B------:R-:W-:-:S02]  /*611b0*/  FADD R6, R6, R25 ;  /* 0x0000001906067221 */ /* 0x000fc40000000000 */
[----:B------:R-:W-:Y:S01]  /*611c0*/  FADD R7, R16, R7 ;  /* 0x0000000710077221 */ /* 0x000fe20000000000 */
[----:B------:R-:W3:Y:S01]  /*611d0*/  LDL.LU R25, [R1+0x528] ;  /* 0x0005280001197983 */ /* 0x000ee20000300800 */
[----:B------:R-:W-:-:S03]  /*611e0*/  FADD R8, R22, R8 ;  /* 0x0000000816087221 */ /* 0x000fc60000000000 */
[----:B------:R0:W-:Y:S01]  /*611f0*/  STL [R1+0x1a20], R6 ;  /* 0x001a200601007387 */ /* 0x0001e20000100800 */
[----:B------:R-:W-:-:S03]  /*61200*/  FADD R9, R9, R27 ;  /* 0x0000001b09097221 */ /* 0x000fc60000000000 */
[----:B0-----:R-:W3:Y:S04]  /*61210*/  LDL.LU R6, [R1+0x18] ;  /* 0x0000180001067983 */ /* 0x001ee80000300800 */
[----:B------:R-:W3:Y:S04]  /*61220*/  LDL.LU R16, [R1+0x520] ;  /* 0x0005200001107983 */ /* 0x000ee80000300800 */
[----:B------:R4:W-:Y:S04]  /*61230*/  STL [R1+0x1a1c], R7 ;  /* 0x001a1c0701007387 */ /* 0x0009e80000100800 */
[----:B------:R-:W3:Y:S01]  /*61240*/  LDL R22, [R1+0xf4] ;  /* 0x0000f40001167983 */ /* 0x000ee20000100800 */
[----:B----4-:R-:W-:-:S03]  /*61250*/  IMAD.MOV.U32 R7, RZ, RZ, R3 ;  /* 0x000000ffff077224 */ /* 0x010fc600078e0003 */
[----:B------:R-:W4:Y:S04]  /*61260*/  LDL.LU R3, [R1+0xf0] ;  /* 0x0000f00001037983 */ /* 0x000f280000300800 */
[----:B------:R0:W-:Y:S01]  /*61270*/  STL [R1+0x1a18], R8 ;  /* 0x001a180801007387 */ /* 0x0001e20000100800 */
[----:B--2---:R-:W-:-:S03]  /*61280*/  FADD R10, R29, R10 ;  /* 0x0000000a1d0a7221 */ /* 0x004fc60000000000 */
[----:B0-----:R-:W2:Y:S04]  /*61290*/  LDL.LU R8, [R1+0x51c] ;  /* 0x00051c0001087983 */ /* 0x001ea80000300800 */
[----:B------:R-:W2:Y:S04]  /*612a0*/  LDL.LU R27, [R1+0x514] ;  /* 0x00051400011b7983 */ /* 0x000ea80000300800 */
[----:B------:R0:W-:Y:S04]  /*612b0*/  STL [R1+0x1a14], R9 ;  /* 0x001a140901007387 */ /* 0x0001e80000100800 */
[----:B0-----:R-:W2:Y:S04]  /*612c0*/  LDL R9, [R1+0x740] ;  /* 0x0007400001097983 */ /* 0x001ea80000100800 */
[----:B------:R-:W2:Y:S01]  /*612d0*/  LDL.LU R29, [R1+0x1a48] ;  /* 0x001a4800011d7983 */ /* 0x000ea20000300800 */
[----:B---3--:R-:W-:-:S03]  /*612e0*/  FADD R12, R13, R12 ;  /* 0x0000000c0d0c7221 */ /* 0x008fc60000000000 */
[----:B------:R0:W-:Y:S04]  /*612f0*/  STL [R1+0x1a10], R10 ;  /* 0x001a100a01007387 */ /* 0x0001e80000100800 */
[----:B0-----:R-:W3:Y:S01]  /*61300*/  LDL R10, [R1+0x3f0] ;  /* 0x0003f000010a7983 */ /* 0x001ee20000100800 */
[----:B--2---:R-:W-:-:S03]  /*61310*/  FADD R11, R11, R29 ;  /* 0x0000001d0b0b7221 */ /* 0x004fc60000000000 */
[----:B------:R-:W2:Y:S04]  /*61320*/  LDL R29, [R1+0x748] ;  /* 0x00074800011d7983 */ /* 0x000ea80000100800 */
[----:B------:R0:W-:Y:S04]  /*61330*/  STL [R1+0x1a0c], R11 ;  /* 0x001a0c0b01007387 */ /* 0x0001e80000100800 */
[----:B0-----:R-:W2:Y:S04]  /*61340*/  LDL R11, [R1+0x678] ;  /* 0x00067800010b7983 */ /* 0x001ea80000100800 */
[----:B------:R-:W2:Y:S04]  /*61350*/  LDL.LU R13, [R1+0x1a44] ;  /* 0x001a4400010d7983 */ /* 0x000ea80000300800 */
[----:B------:R0:W-:Y:S04]  /*61360*/  STL [R1+0x1a08], R12 ;  /* 0x001a080c01007387 */ /* 0x0001e80000100800 */
[----:B0-----:R-:W3:Y:S01]  /*61370*/  LDL.LU R12, [R1+0x124] ;  /* 0x00012400010c7983 */ /* 0x001ee20000300800 */
[----:B--2---:R-:W-:-:S03]  /*61380*/  FADD R13, R14, R13 ;  /* 0x0000000d0e0d7221 */ /* 0x004fc60000000000 */
[----:B------:R-:W2:Y:S04]  /*61390*/  LDL.LU R14, [R1+0x1a40] ;  /* 0x001a4000010e7983 */ /* 0x000ea80000300800 */
[----:B------:R0:W-:Y:S01]  /*613a0*/  STL [R1+0x1a04], R13 ;  /* 0x001a040d01007387 */ /* 0x0001e20000100800 */
[----:B------:R-:W-:-:S03]  /*613b0*/  FADD R15, R16, R15 ;  /* 0x0000000f100f7221 */ /* 0x000fc60000000000 */
[----:B0-----:R-:W3:Y:S01]  /*613c0*/  LDL.LU R13, [R1+0x50c] ;  /* 0x00050c00010d7983 */ /* 0x001ee20000300800 */
[----:B--2---:R-:W-:-:S03]  /*613d0*/  FADD R14, R25, R14 ;  /* 0x0000000e190e7221 */ /* 0x004fc60000000000 */
[----:B------:R-:W2:Y:S04]  /*613e0*/  LDL.LU R25, [R1+0x508] ;  /* 0x0005080001197983 */ /* 0x000ea80000300800 */
[----:B------:R0:W-:Y:S04]  /*613f0*/  STL [R1+0x1a00], R14 ;  /* 0x001a000e01007387 */ /* 0x0001e80000100800 */
[----:B0-----:R-:W2:Y:S04]  /*61400*/  LDL.LU R14, [R1+0x128] ;  /* 0x00012800010e7983 */ /* 0x001ea80000300800 */
[----:B------:R-:W2:Y:S01]  /*61410*/  LDL.LU R16, [R1+0x1a3c] ;  /* 0x001a3c0001107983 */ /* 0x000ea20000300800 */
[----:B------:R-:W-:-:S03]  /*61420*/  ISETP.GE.U32.AND P1, PT, R22, 0x7f800000, PT ;  /* 0x7f8000001600780c */ /* 0x000fc60003f26070 */
[----:B------:R-:W-:Y:S04]  /*61430*/  STL [R1+0x19fc], R15 ;  /* 0x0019fc0f01007387 */ /* 0x000fe80000100800 */
[----:B------:R-:W3:Y:S01]  /*61440*/  LDL.LU R22, [R1+0x504] ;  /* 0x0005040001167983 */ /* 0x000ee20000300800 */
[----:B--2---:R-:W-:-:S03]  /*61450*/  FADD R16, R8, R16 ;  /* 0x0000001008107221 */ /* 0x004fc60000000000 */
[----:B------:R-:W2:Y:S04]  /*61460*/  LDL.LU R8, [R1+0x500] ;  /* 0x0005000001087983 */ /* 0x000ea80000300800 */
[----:B------:R0:W-:Y:S04]  /*61470*/  STL [R1+0x19f8], R16 ;  /* 0x0019f81001007387 */ /* 0x0001e80000100800 */
[----:B0-----:R-:W2:Y:S01]  /*61480*/  LDL.LU R16, [R1+0x510] ;  /* 0x0005100001107983 */ /* 0x001ea20000300800 */
[----:B------:R-:W-:Y:S01]  /*61490*/  FADD R17, R27, R17 ;  /* 0x000000111b117221 */ /* 0x000fe20000000000 */
[----:B---3--:R-:W-:-:S02]  /*614a0*/  MOV R15, R12 ;  /* 0x0000000c000f7202 */ /* 0x008fc40000000f00 */
[----:B------:R-:W-:Y:S01]  /*614b0*/  MOV R12, R9 ;  /* 0x00000009000c7202 */ /* 0x000fe20000000f00 */
[----:B------:R-:W-:Y:S01]  /*614c0*/  IMAD.MOV.U32 R9, RZ, RZ, R28 ;  /* 0x000000ffff097224 */ /* 0x000fe200078e001c */
[----:B------:R-:W3:Y:S01]  /*614d0*/  LDL R27, [R1+0xe8] ;  /* 0x0000e800011b7983 */ /* 0x000ee20000100800 */
[----:B------:R-:W-:-:S03]  /*614e0*/  FADD R19, R13, R19 ;  /* 0x000000130d137221 */ /* 0x000fc60000000000 */
[----:B------:R-:W3:Y:S04]  /*614f0*/  LDL.LU R28, [R1+0x4fc] ;  /* 0x0004fc00011c7983 */ /* 0x000ee80000300800 */
[----:B------:R0:W-:Y:S01]  /*61500*/  STL [R1+0x19f4], R17 ;  /* 0x0019f41101007387 */ /* 0x0001e20000100800 */
[----:B------:R-:W-:Y:S01]  /*61510*/  MOV R13, R6 ;  /* 0x00000006000d7202 */ /* 0x000fe20000000f00 */
[----:B------:R-:W-:Y:S01]  /*61520*/  FADD R20, R25, R20 ;  /* 0x0000001419147221 */ /* 0x000fe20000000000 */
[----:B0-----:R-:W-:Y:S02]  /*61530*/  MOV R17, R7 ;  /* 0x0000000700117202 */ /* 0x001fe40000000f00 */
[----:B------:R-:W3:Y:S01]  /*61540*/  LDL.LU R7, [R1+0xe4] ;  /* 0x0000e40001077983 */ /* 0x000ee20000300800 */
[----:B------:R-:W-:-:S02]  /*61550*/  FADD R21, R22, R21 ;  /* 0x0000001516157221 */ /* 0x000fc40000000000 */
[----:B--2---:R-:W-:-:S05]  /*61560*/  FADD R18, R16, R18 ;  /* 0x0000001210127221 */ /* 0x004fca0000000000 */
[----:B------:R0:W-:Y:S01]  /*61570*/  STL [R1+0x19f0], R18 ;  /* 0x0019f01201007387 */ /* 0x0001e20000100800 */
[----:B------:R-:W-:Y:S02]  /*61580*/  MOV R16, R14 ;  /* 0x0000000e00107202 */ /* 0x000fe40000000f00 */
[----:B------:R-:W-:Y:S01]  /*61590*/  MOV R14, R24 ;  /* 0x00000018000e7202 */ /* 0x000fe20000000f00 */
[----:B0-----:R-:W-:Y:S02]  /*615a0*/  IMAD.MOV.U32 R18, RZ, RZ, R29 ;  /* 0x000000ffff127224 */ /* 0x001fe400078e001d */
[----:B------:R-:W2:Y:S04]  /*615b0*/  LDL.LU R29, [R1+0x4f4] ;  /* 0x0004f400011d7983 */ /* 0x000ea80000300800 */
[----:B------:R-:W2:Y:S04]  /*615c0*/  LDL.LU R6, [R1+0xec] ;  /* 0x0000ec0001067983 */ /* 0x000ea80000300800 */
[----:B------:R0:W-:Y:S04]  /*615d0*/  STL [R1+0x19ec], R19 ;  /* 0x0019ec1301007387 */ /* 0x0001e80000100800 */
[----:B0-----:R-:W2:Y:S04]  /*615e0*/  LDL.LU R19, [R1+0x4f8] ;  /* 0x0004f80001137983 */ /* 0x001ea80000300800 */
[----:B------:R-:W2:Y:S04]  /*615f0*/  LDL.LU R25, [R1+0x4f0] ;  /* 0x0004f00001197983 */ /* 0x000ea80000300800 */
[----:B------:R-:W2:Y:S04]  /*61600*/  LDL.LU R24, [R1+0x4ec] ;  /* 0x0004ec0001187983 */ /* 0x000ea80000300800 */
[----:B------:R0:W-:Y:S04]  /*61610*/  STL [R1+0x19e8], R20 ;  /* 0x0019e81401007387 */ /* 0x0001e80000100800 */
[----:B0-----:R-:W2:Y:S04]  /*61620*/  LDL.LU R20, [R1+0xdc] ;  /* 0x0000dc0001147983 */ /* 0x001ea80000300800 */
[----:B------:R-:W2:Y:S01]  /*61630*/  LDL.LU R22, [R1+0x1a38] ;  /* 0x001a380001167983 */ /* 0x000ea20000300800 */
[----:B---3--:R-:W-:-:S03]  /*61640*/  ISETP.GE.U32.AND P4, PT, R27, 0x7f800000, PT ;  /* 0x7f8000001b00780c */ /* 0x008fc60003f86070 */
[----:B------:R0:W-:Y:S02]  /*61650*/  STL [R1+0x19e4], R21 ;  /* 0x0019e41501007387 */ /* 0x0001e40000100800 */
[----:B0-----:R-:W-:Y:S02]  /*61660*/  IMAD.MOV.U32 R21, RZ, RZ, R9 ;  /* 0x000000ffff157224 */ /* 0x001fe400078e0009 */
[----:B--2---:R-:W-:Y:S02]  /*61670*/  FADD R22, R8, R22 ;  /* 0x0000001608167221 */ /* 0x004fe40000000000 */
[----:B------:R-:W2:Y:S04]  /*61680*/  LDL.LU R8, [R1+0xe0] ;  /* 0x0000e00001087983 */ /* 0x000ea80000300800 */
[----:B------:R-:W3:Y:S04]  /*61690*/  LDL.LU R9, [R1+0xd8] ;  /* 0x0000d80001097983 */ /* 0x000ee80000300800 */
[----:B------:R-:W2:Y:S02]  /*616a0*/  LDL.LU R27, [R1+0x1a34] ;  /* 0x001a3400011b7983 */ /* 0x000ea40000300800 */
[----:B--2---:R-:W-:-:S02]  /*616b0*/  FADD R27, R28, R27 ;  /* 0x0000001b1c1b7221 */ /* 0x004fc40000000000 */
[----:B------:R-:W2:Y:S01]  /*616c0*/  LDL.LU R28, [R1+0x1a30] ;  /* 0x001a3000011c7983 */ /* 0x000ea20000300800 */
[----:B------:R-:W-:-:S03]  /*616d0*/  FADD R29, R29, R23 ;  /* 0x000000171d1d7221 */ /* 0x000fc60000000000 */
[----:B------:R0:W-:Y:S01]  /*616e0*/  STL [R1+0x19e0], R27 ;  /* 0x0019e01b01007387 */ /* 0x0001e20000100800 */
[----:B------:R-:W-:-:S03]  /*616f0*/  FADD R26, R25, R26 ;  /* 0x0000001a191a7221 */ /* 0x000fc60000000000 */
[----:B0-----:R-:W3:Y:S01]  /*61700*/  LDL R27, [R1+0x768] ;  /* 0x00076800011b7983 */ /* 0x001ee20000100800 */
[----:B--2---:R-:W-:Y:S01]  /*61710*/  FADD R28, R19, R28 ;  /* 0x0000001c131c7221 */ /* 0x004fe20000000000 */
[----:B------:R-:W-:Y:S02]  /*61720*/  MOV R19, R10 ;  /* 0x0000000a00137202 */ /* 0x000fe40000000f00 */
[----:B------:R-:W2:Y:S04]  /*61730*/  LDL.LU R10, [R1+0xd4] ;  /* 0x0000d400010a7983 */ /* 0x000ea80000300800 */
[----:B------:R0:W-:Y:S04]  /*61740*/  STL [R1+0x19dc], R28 ;  /* 0x0019dc1c01007387 */ /* 0x0001e80000100800 */
[----:B0-----:R-:W2:Y:S04]  /*61750*/  LDL.LU R28, [R1+0xe8] ;  /* 0x0000e800011c7983 */ /* 0x001ea80000300800 */
[----:B------:R0:W-:Y:S04]  /*61760*/  STL [R1+0x19d8], R29 ;  /* 0x0019d81d01007387 */ /* 0x0001e80000100800 */
[----:B0-----:R-:W2:Y:S04]  /*61770*/  LDL R29, [R1+0x738] ;  /* 0x00073800011d7983 */ /* 0x001ea80000100800 */
[----:B------:R-:W2:Y:S04]  /*61780*/  LDL.LU R25, [R1+0x1a2c] ;  /* 0x001a2c0001197983 */ /* 0x000ea80000300800 */
[----:B------:R0:W-:Y:S04]  /*61790*/  STL [R1+0x54c], R26 ;  /* 0x00054c1a01007387 */ /* 0x0001e80000100800 */
[----:B0-----:R-:W3:Y:S01]  /*617a0*/  LDL.LU R26, [R1+0xf4] ;  /* 0x0000f400011a7983 */ /* 0x001ee20000300800 */
[----:B--2---:R-:W-:-:S03]  /*617b0*/  FADD R25, R24, R25 ;  /* 0x0000001918197221 */ /* 0x004fc60000000000 */
[----:B------:R-:W2:Y:S04]  /*617c0*/  LDL.LU R24, [R1+0x1a28] ;  /* 0x001a280001187983 */ /* 0x000ea80000300800 */
[----:B------:R0:W-:Y:S04]  /*617d0*/  STL [R1+0x125c], R25 ;  /* 0x00125c1901007387 */ /* 0x0001e80000100800 */
[----:B0-----:R-:W2:Y:S01]  /*617e0*/  LDL.LU R25, [R1+0x4e8] ;  /* 0x0004e80001197983 */ /* 0x001ea20000300800 */
[----:B----4-:R-:W-:Y:S02]  /*617f0*/  ISETP.GE.U32.AND P0, PT, R3, 0x7f800000, PT ;  /* 0x7f8000000300780c */ /* 0x010fe40003f06070 */
[----:B------:R-:W-:-:S02]  /*61800*/  @P1 MOV R23, 0x7f800000 ;  /* 0x7f80000000171802 */ /* 0x000fc40000000f00 */
[----:B---3--:R-:W-:-:S03]  /*61810*/  FSETP.NEU.AND P5, PT, R26, RZ, PT ;  /* 0x000000ff1a00720b */ /* 0x008fc60003fad000 */
[----:B------:R-:W-:Y:S01]  /*61820*/  @P1 FFMA.FTZ R0, R26, R23, +INF ;  /* 0x7f8000001a001423 */ /* 0x000fe20000010017 */
[----:B------:R-:W-:Y:S02]  /*61830*/  MOV R26, R12 ;  /* 0x0000000c001a7202 */ /* 0x000fe40000000f00 */
[----:B------:R-:W-:Y:S01]  /*61840*/  FSETP.NEU.AND P1, PT, R3, RZ, PT ;  /* 0x000000ff0300720b */ /* 0x000fe20003f2d000 */
[----:B--2---:R-:W-:Y:S02]  /*61850*/  FADD R24, R25, R24 ;  /* 0x0000001819187221 */ /* 0x004fe40000000000 */
[----:B------:R-:W-:-:S03]  /*61860*/  IMAD.MOV.U32 R25, RZ, RZ, R21 ;  /* 0x000000ffff197224 */ /* 0x000fc600078e0015 */
[----:B------:R0:W-:Y:S01]  /*61870*/  STL [R1+0x1260], R24 ;  /* 0x0012601801007387 */ /* 0x0001e20000100800 */
[----:B------:R-:W-:-:S03]  /*61880*/  MOV R21, R11 ;  /* 0x0000000b00157202 */ /* 0x000fc60000000f00 */
[----:B------:R-:W2:Y:S04]  /*61890*/  LDL.LU R11, [R1+0xd0] ;  /* 0x0000d000010b7983 */ /* 0x000ea80000300800 */
[----:B------:R-:W3:Y:S01]  /*618a0*/  LDL.LU R12, [R1+0xcc] ;  /* 0x0000cc00010c7983 */ /* 0x000ee20000300800 */
[----:B0-----:R-:W-:-:S04]  /*618b0*/  @P0 IMAD.MOV.U32 R24, RZ, RZ, 0x7f800000 ;  /* 0x7f800000ff180424 */ /* 0x001fc800078e00ff */
[----:B------:R-:W-:Y:S02]  /*618c0*/  @P0 FFMA.FTZ R2, R3, R24, +INF ;  /* 0x7f80000003020423 */ /* 0x000fe40000010018 */
[----:B------:R0:W4:Y:S01]  /*618d0*/  LDL.LU R3, [R1+0x1a24] ;  /* 0x001a240001037983 */ /* 0x0001220000300800 */
[----:B------:R-:W-:Y:S02]  /*618e0*/  ISETP.GE.U32.AND P2, PT, R6, 0x7f800000, PT ;  /* 0x7f8000000600780c */ /* 0x000fe40003f46070 */
[----:B------:R-:W-:Y:S02]  /*618f0*/  @P4 MOV R23, 0x7f800000 ;  /* 0x7f80000000174802 */ /* 0x000fe40000000f00 */
[----:B------:R-:W-:Y:S02]  /*61900*/  FSETP.NEU.AND P0, PT, R28, RZ, PT ;  /* 0x000000ff1c00720b */ /* 0x000fe40003f0d000 */
[----:B------:R-:W-:Y:S02]  /*61910*/  ISETP.GE.U32.AND P6, PT, R7, 0x7f800000, PT ;  /* 0x7f8000000700780c */ /* 0x000fe40003fc6070 */
[----:B------:R-:W-:-:S02]  /*61920*/  MOV R24, R29 ;  /* 0x0000001d00187202 */ /* 0x000fc40000000f00 */
[----:B------:R-:W-:Y:S01]  /*61930*/  MOV R29, R13 ;  /* 0x0000000d001d7202 */ /* 0x000fe20000000f00 */
[----:B----4-:R-:W-:Y:S01]  /*61940*/  @P4 FFMA.FTZ R3, R28, R23, +INF ;  /* 0x7f8000001c034423 */ /* 0x010fe20000010017 */
[----:B------:R-:W-:Y:S02]  /*61950*/  FSEL R23, R0, -INF , P5 ;  /* 0xff80000000177808 */ /* 0x000fe40002800000 */
[----:B------:R-:W-:Y:S02]  /*61960*/  FSEL R0, R2, -INF , P1 ;  /* 0xff80000002007808 */ /* 0x000fe40000800000 */
[----:B------:R-:W-:Y:S01]  /*61970*/  FSEL R3, R3, -INF , P0 ;  /* 0xff80000003037808 */ /* 0x000fe20000000000 */
[----:B------:R1:W-:Y:S01]  /*61980*/  STL [R1+0x11e8], R23 ;  /* 0x0011e81701007387 */ /* 0x0003e20000100800 */
[----:B------:R-:W-:-:S03]  /*61990*/  IMAD.MOV.U32 R28, RZ, RZ, R14 ;  /* 0x000000ffff1c7224 */ /* 0x000fc600078e000e */
[----:B------:R4:W-:Y:S01]  /*619a0*/  STL [R1+0x1200], R0 ;  /* 0x0012000001007387 */ /* 0x0009e20000100800 */
[----:B------:R-:W-:-:S03]  /*619b0*/  FSETP.NEU.AND P4, PT, R6, RZ, PT ;  /* 0x000000ff0600720b */ /* 0x000fc60003f8d000 */
[----:B------:R-:W2:Y:S01]  /*619c0*/  LDL.LU R13, [R1+0xc8] ;  /* 0x0000c800010d7983 */ /* 0x000ea20000300800 */
[----:B-1----:R-:W-:-:S03]  /*619d0*/  @P2 MOV R23, 0x7f800000 ;  /* 0x7f80000000172802 */ /* 0x002fc60000000f00 */
[----:B------:R-:W2:Y:S02]  /*619e0*/  LDL.LU R14, [R1+0xc4] ;  /* 0x0000c400010e7983 */ /* 0x000ea40000300800 */
[----:B------:R-:W-:Y:S02]  /*619f0*/  @P2 FFMA.FTZ R4, R6, R23, +INF ;  /* 0x7f80000006042423 */ /* 0x000fe40000010017 */
[----:B------:R-:W-:Y:S04]  /*61a00*/  STL [R1+0x1204], R3 ;  /* 0x0012040301007387 */ /* 0x000fe80000100800 */
[----:B------:R0:W2:Y:S01]  /*61a10*/  LDL.LU R6, [R1+0x1a20] ;  /* 0x001a200001067983 */ /* 0x0000a20000300800 */
[----:B------:R-:W-:Y:S01]  /*61a20*/  @P6 IMAD.MOV.U32 R2, RZ, RZ, 0x7f800000 ;  /* 0x7f800000ff026424 */ /* 0x000fe200078e00ff */
[----:B------:R-:W-:-:S02]  /*61a30*/  MOV R23, R15 ;  /* 0x0000000f00177202 */ /* 0x000fc40000000f00 */
[----:B------:R-:W3:Y:S01]  /*61a40*/  LDL.LU R15, [R1+0xb4] ;  /* 0x0000b400010f7983 */ /* 0x000ee20000300800 */
[C---:B------:R-:W-:Y:S01]  /*61a50*/  FSETP.NEU.AND P2, PT, R7.reuse, RZ, PT ;  /* 0x000000ff0700720b */ /* 0x040fe20003f4d000 */
[----:B------:R-:W-:Y:S02]  /*61a60*/  @P6 FFMA.FTZ R5, R7, R2, +INF ;  /* 0x7f80000007056423 */ /* 0x000fe40000010002 */
[----:B------:R0:W3:Y:S01]  /*61a70*/  LDL.LU R7, [R1+0x1a1c] ;  /* 0x001a1c0001077983 */ /* 0x0000e20000300800 */
[----:B------:R-:W-:Y:S02]  /*61a80*/  ISETP.GE.U32.AND P3, PT, R20, 0x7f800000, PT ;  /* 0x7f8000001400780c */ /* 0x000fe40003f66070 */
[----:B------:R-:W-:-:S11]  /*61a90*/  ISETP.GE.U32.AND P1, PT, R8, 0x7f800000, PT ;  /* 0x7f8000000800780c */ /* 0x000fd60003f26070 */
[----:B----4-:R-:W-:Y:S02]  /*61aa0*/  @P3 MOV R0, 0x7f800000 ;  /* 0x7f80000000003802 */ /* 0x010fe40000000f00 */
[----:B------:R-:W-:Y:S02]  /*61ab0*/  FSEL R2, R5, -INF , P2 ;  /* 0xff80000005027808 */ /* 0x000fe40001000000 */
[----:B------:R-:W-:Y:S02]  /*61ac0*/  FSETP.NEU.AND P6, PT, R20, RZ, PT ;  /* 0x000000ff1400720b */ /* 0x000fe40003fcd000 */
[----:B------:R-:W-:Y:S02]  /*61ad0*/  MOV R5, R29 ;  /* 0x0000001d00057202 */ /* 0x000fe40000000f00 */
[----:B------:R-:W-:Y:S01]  /*61ae0*/  MOV R29, R28 ;  /* 0x0000001c001d7202 */ /* 0x000fe20000000f00 */
[----:B------:R-:W-:Y:S01]  /*61af0*/  IMAD.MOV.U32 R28, RZ, RZ, R18 ;  /* 0x000000ffff1c7224 */ /* 0x000fe200078e0012 */
[----:B------:R-:W-:Y:S01]  /*61b00*/  FSETP.NEU.AND P2, PT, R8, RZ, PT ;  /* 0x000000ff0800720b */ /* 0x000fe20003f4d000 */
[----:B--2---:R-:W-:Y:S01]  /*61b10*/  @P3 FFMA.FTZ R6, R20, R0, +INF ;  /* 0x7f80000014063423 */ /* 0x004fe20000010000 */
[----:B------:R-:W-:Y:S01]  /*61b20*/  FSEL R0, R4, -INF , P4 ;  /* 0xff80000004007808 */ /* 0x000fe20002000000 */
[----:B------:R-:W-:Y:S01]  /*61b30*/  IMAD.MOV.U32 R4, RZ, RZ, R19 ;  /* 0x000000ffff047224 */ /* 0x000fe200078e0013 */
[----:B------:R-:W-:-:S03]  /*61b40*/  MOV R19, R16 ;  /* 0x0000001000137202 */ /* 0x000fc60000000f00 */
[----:B------:R1:W-:Y:S01]  /*61b50*/  STL [R1+0x1270], R0 ;  /* 0x0012700001007387 */ /* 0x0003e20000100800 */
[----:B------:R-:W-:-:S03]  /*61b60*/  MOV R20, R17 ;  /* 0x0000001100147202 */ /* 0x000fc60000000f00 */
[----:B------:R-:W2:Y:S04]  /*61b70*/  LDL.LU R16, [R1+0xb8] ;  /* 0x0000b80001107983 */ /* 0x000ea80000300800 */
[----:B------:R-:W4:Y:S01]  /*61b80*/  LDL.LU R17, [R1+0xb0] ;  /* 0x0000b00001117983 */ /* 0x000f220000300800 */
[----:B-1----:R-:W-:-:S03]  /*61b90*/  @P1 IMAD.MOV.U32 R0, RZ, RZ, 0x7f800000 ;  /* 0x7f800000ff001424 */ /* 0x002fc600078e00ff */
[----:B------:R1:W-:Y:S01]  /*61ba0*/  STL [R1+0x1278], R2 ;  /* 0x0012780201007387 */ /* 0x0003e20000100800 */
[----:B---3--:R-:W-:-:S03]  /*61bb0*/  @P1 FFMA.FTZ R7, R8, R0, +INF ;  /* 0x7f80000008071423 */ /* 0x008fc60000010000 */
[----:B------:R-:W3:Y:S04]  /*61bc0*/  LDL.LU R18, [R1+0xac] ;  /* 0x0000ac0001127983 */ /* 0x000ee80000300800 */
[----:B------:R0:W2:Y:S01]  /*61bd0*/  LDL.LU R8, [R1+0x1a18] ;  /* 0x001a180001087983 */ /* 0x0000a20000300800 */
[C---:B------:R-:W-:Y:S02]  /*61be0*/  ISETP.GE.U32.AND P5, PT, R9.reuse, 0x7f800000, PT ;  /* 0x7f8000000900780c */ /* 0x040fe40003fa6070 */
[----:B------:R-:W-:Y:S01]  /*61bf0*/  FSETP.NEU.AND P1, PT, R9, RZ, PT ;  /* 0x000000ff0900720b */ /* 0x000fe20003f2d000 */
[----:B------:R-:W3:Y:S10]  /*61c00*/  LDL R0, [R1+0x6e8] ;  /* 0x0006e80001007983 */ /* 0x000ef40000100800 */
[----:B-1----:R-:W-:-:S02]  /*61c10*/  @P5 MOV R2, 0x7f800000 ;  /* 0x7f80000000025802 */ /* 0x002fc40000000f00 */
[----:B------:R-:W-:-:S03]  /*61c20*/  ISETP.GE.U32.AND P0, PT, R10, 0x7f800000, PT ;  /* 0x7f8000000a00780c */ /* 0x000fc60003f06070 */
[----:B--2---:R-:W-:Y:S02]  /*61c30*/  @P5 FFMA.FTZ R8, R9, R2, +INF ;  /* 0x7f80000009085423 */ /* 0x004fe40000010002 */
[----:B------:R0:W2:Y:S08]  /*61c40*/  LDL.LU R9, [R1+0x1a14] ;  /* 0x001a140001097983 */ /* 0x0000b00000300800 */
[----:B------:R-:W-:-:S02]  /*61c50*/  @P0 MOV R3, 0x7f800000 ;  /* 0x7f80000000030802 */ /* 0x000fc40000000f00 */
[----:B------:R-:W-:Y:S02]  /*61c60*/  FSETP.NEU.AND P5, PT, R10, RZ, PT ;  /* 0x000000ff0a00720b */ /* 0x000fe40003fad000 */
[----:B------:R-:W-:Y:S02]  /*61c70*/  ISETP.GE.U32.AND P3, PT, R11, 0x7f800000, PT ;  /* 0x7f8000000b00780c */ /* 0x000fe40003f66070 */
[----:B------:R-:W-:Y:S01]  /*61c80*/  FSEL R2, R6, -INF , P6 ;  /* 0xff80000006027808 */ /* 0x000fe20003000000 */
[----:B---3--:R-:W-:Y:S01]  /*61c90*/  IMAD.MOV.U32 R6, RZ, RZ, R0 ;  /* 0x000000ffff067224 */ /* 0x008fe200078e0000 */
[----:B------:R-:W-:Y:S01]  /*61ca0*/  FSEL R0, R7, -INF , P2 ;  /* 0xff80000007007808 */ /* 0x000fe20001000000 */
[----:B--2---:R-:W-:Y:S02]  /*61cb0*/  @P0 FFMA.FTZ R9, R10, R3, +INF ;  /* 0x7f8000000a090423 */ /* 0x004fe40000010003 */
[----:B------:R0:W2:Y:S01]  /*61cc0*/  LDL.LU R10, [R1+0x1a10] ;  /* 0x001a1000010a7983 */ /* 0x0000a20000300800 */
[----:B------:R-:W-:-:S03]  /*61cd0*/  FSEL R8, R8, -INF , P1 ;  /* 0xff80000008087808 */ /* 0x000fc60000800000 */
[----:B------:R-:W-:Y:S01]  /*61ce0*/  STL [R1+0x127c], R2 ;  /* 0x00127c0201007387 */ /* 0x000fe20000100800 */
[----:B------:R-:W-:Y:S01]  /*61cf0*/  MOV R3, R27 ;  /* 0x0000001b00037202 */ /* 0x000fe20000000f00 */
[----:B------:R-:W-:Y:S02]  /*61d00*/  IMAD.MOV.U32 R27, RZ, RZ, R19 ;  /* 0x000000ffff1b7224 */ /* 0x000fe400078e0013 */
[----:B------:R1:W-:Y:S01]  /*61d10*/  STL [R1+0x1280], R0 ;  /* 0x0012800001007387 */ /* 0x0003e20000100800 */
[----:B------:R-:W-:-:S03]  /*61d20*/  MOV R7, R20 ;  /* 0x0000001400077202 */ /* 0x000fc60000000f00 */
[----:B------:R-:W3:Y:S01]  /*61d30*/  LDL.LU R19, [R1+0xa8] ;  /* 0x0000a80001137983 */ /* 0x000ee20000300800 */
[----:B------:R-:W-:-:S03]  /*61d40*/  FSETP.NEU.AND P1, PT, R11, RZ, PT ;  /* 0x000000ff0b00720b */ /* 0x000fc60003f2d000 */
[----:B------:R-:W3:Y:S01]  /*61d50*/  LDL.LU R20, [R1+0xa4] ;  /* 0x0000a40001147983 */ /* 0x000ee20000300800 */
[----:B-1----:R-:W-:-:S03]  /*61d60*/  @P3 MOV R0, 0x7f800000 ;  /* 0x7f80000000003802 */ /* 0x002fc60000000f00 */
[----:B------:R1:W-:Y:S04]  /*61d70*/  STL [R1+0x1284], R8 ;  /* 0x0012840801007387 */ /* 0x0003e80000100800 */
[----:B-1----:R-:W3:Y:S01]  /*61d80*/  LDL R8, [R1+0x7f4] ;  /* 0x0007f40001087983 */ /* 0x002ee20000100800 */
[----:B--2---:R-:W-:-:S03]  /*61d90*/  @P3 FFMA.FTZ R10, R11, R0, +INF ;  /* 0x7f8000000b0a3423 */ /* 0x004fc60000010000 */
[----:B------:R0:W2:Y:S01]  /*61da0*/  LDL.LU R11, [R1+0x1a0c] ;  /* 0x001a0c00010b7983 */ /* 0x0000a20000300800 */
[C---:B------:R-:W-:Y:S02]  /*61db0*/  ISETP.GE.U32.AND P4, PT, R12.reuse, 0x7f800000, PT ;  /* 0x7f8000000c00780c */ /* 0x040fe40003f86070 */
[----:B------:R-:W-:-:S11]  /*61dc0*/  FSETP.NEU.AND P3, PT, R12, RZ, PT ;  /* 0x000000ff0c00720b */ /* 0x000fd60003f6d000 */
[----:B------:R-:W-:Y:S02]  /*61dd0*/  @P4 MOV R2, 0x7f800000 ;  /* 0x7f80000000024802 */ /* 0x000fe40000000f00 */
[----:B------:R-:W-:-:S03]  /*61de0*/  ISETP.GE.U32.AND P0, PT, R13, 0x7f800000, PT ;  /* 0x7f8000000d00780c */ /* 0x000fc60003f06070 */
[----:B--2---:R-:W-:Y:S02]  /*61df0*/  @P4 FFMA.FTZ R11, R12, R2, +INF ;  /* 0x7f8000000c0b4423 */ /* 0x004fe40000010002 */
[----:B------:R0:W2:Y:S01]  /*61e00*/  LDL.LU R12, [R1+0x1a08] ;  /* 0x001a0800010c7983 */ /* 0x0000a20000300800 */
[----:B------:R-:W-:Y:S01]  /*61e10*/  FSEL R0, R9, -INF , P5 ;  /* 0xff80000009007808 */ /* 0x000fe20002800000 */
[----:B---3--:R-:W-:-:S04]  /*61e20*/  IMAD.MOV.U32 R9, RZ, RZ, R8 ;  /* 0x000000ffff097224 */ /* 0x008fc800078e0008 */
[----:B------:R1:W-:Y:S01]  /*61e30*/  STL [R1+0x1288], R0 ;  /* 0x0012880001007387 */ /* 0x0003e20000100800 */
[----:B------:R-:W-:Y:S01]  /*61e40*/  MOV R8, R21 ;  /* 0x0000001500087202 */ /* 0x000fe20000000f00 */
[----:B------:R-:W-:Y:S02]  /*61e50*/  @P0 IMAD.MOV.U32 R2, RZ, RZ, 0x7f800000 ;  /* 0x7f800000ff020424 */ /* 0x000fe400078e00ff */
[----:B------:R-:W3:Y:S01]  /*61e60*/  LDL.LU R21, [R1+0xa0] ;  /* 0x0000a00001157983 */ /* 0x000ee20000300800 */
[----:B-1----:R-:W-:Y:S02]  /*61e70*/  FSEL R0, R10, -INF , P1 ;  /* 0xff8000000a007808 */ /* 0x002fe40000800000 */
[----:B------:R-:W-:Y:S02]  /*61e80*/  MOV R10, R3 ;  /* 0x00000003000a7202 */ /* 0x000fe40000000f00 */
[----:B------:R-:W-:Y:S01]  /*61e90*/  FSEL R3, R11, -INF , P3 ;  /* 0xff8000000b037808 */ /* 0x000fe20001800000 */
[----:B------:R1:W-:Y:S01]  /*61ea0*/  STL [R1+0x128c], R0 ;  /* 0x00128c0001007387 */ /* 0x0003e20000100800 */
[----:B------:R-:W-:-:S02]  /*61eb0*/  MOV R11, R27 ;  /* 0x0000001b000b7202 */ /* 0x000fc40000000f00 */
[C---:B------:R-:W-:Y:S01]  /*61ec0*/  FSETP.NEU.AND P4, PT, R13.reuse, RZ, PT ;  /* 0x000000ff0d00720b */ /* 0x040fe20003f8d000 */
[----:B------:R-:W3:Y:S04]  /*61ed0*/  LDL.LU R27, [R1+0x70] ;  /* 0x00007000011b7983 */ /* 0x000ee80000300800 */
[----:B------:R0:W-:Y:S01]  /*61ee0*/  STL [R1+0x1294], R3 ;  /* 0x0012940301007387 */ /* 0x0001e20000100800 */
[----:B--2---:R-:W-:-:S03]  /*61ef0*/  @P0 FFMA.FTZ R12, R13, R2, +INF ;  /* 0x7f8000000d0c0423 */ /* 0x004fc60000010002 */
[----:B------:R2:W2:Y:S01]  /*61f00*/  LDL.LU R13, [R1+0x1a04] ;  /* 0x001a0400010d7983 */ /* 0x0004a20000300800 */
[C---:B------:R-:W-:Y:S02]  /*61f10*/  ISETP.GE.U32.AND P6, PT, R14.reuse, 0x7f800000, PT ;  /* 0x7f8000000e00780c */ /* 0x040fe40003fc6070 */
[----:B------:R-:W-:Y:S02]  /*61f20*/  MOV R2, R28 ;  /* 0x0000001c00027202 */ /* 0x000fe40000000f00 */
[----:B------:R-:W3:Y:S01]  /*61f30*/  LDL.LU R28, [R1+0x78] ;  /* 0x00007800011c7983 */ /* 0x000ee20000300800 */
[----:B------:R-:W-:-:S08]  /*61f40*/  FSETP.NEU.AND P0, PT, R14, RZ, PT ;  /* 0x000000ff0e00720b */ /* 0x000fd00003f0d000 */
[----:B-1----:R-:W-:Y:S02]  /*61f50*/  @P6 MOV R0, 0x7f800000 ;  /* 0x7f80000000006802 */ /* 0x002fe40000000f00 */
[----:B------:R-:W-:-:S03]  /*61f60*/  ISETP.GE.U32.AND P2, PT, R15, 0x7f800000, PT ;  /* 0x7f8000000f00780c */ /* 0x000fc60003f46070 */
[----:B--2---:R-:W-:Y:S02]  /*61f70*/  @P6 FFMA.FTZ R13, R14, R0, +INF ;  /* 0x7f8000000e0d6423 */ /* 0x004fe40000010000 */
[----:B------:R1:W2:Y:S08]  /*61f80*/  LDL.LU R14, [R1+0x1a00] ;  /* 0x001a0000010e7983 */ /* 0x0002b00000300800 */
[----:B0-----:R-:W-:Y:S01]  /*61f90*/  @P2 IMAD.MOV.U32 R3, RZ, RZ, 0x7f800000 ;  /* 0x7f800000ff032424 */ /* 0x001fe200078e00ff */
[----:B------:R-:W-:-:S02]  /*61fa0*/  MOV R0, R29 ;  /* 0x0000001d00007202 */ /* 0x000fc40000000f00 */
[----:B------:R-:W3:Y:S01]  /*61fb0*/  LDL.LU R29, [R1+0x68] ;  /* 0x00006800011d7983 */ /* 0x000ee20000300800 */
[C---:B------:R-:W-:Y:S02]  /*61fc0*/  FSETP.NEU.AND P6, PT, R15.reuse, RZ, PT ;  /* 0x000000ff0f00720b */ /* 0x040fe40003fcd000 */
[----:B------:R-:W-:Y:S01]  /*61fd0*/  ISETP.GE.U32.AND P1, PT, R16, 0x7f800000, PT ;  /* 0x7f8000001000780c */ /* 0x000fe20003f26070 */
[----:B--2---:R-:W-:Y:S02]  /*61fe0*/  @P2 FFMA.FTZ R14, R15, R3, +INF ;  /* 0x7f8000000f0e2423 */ /* 0x004fe40000010003 */
[----:B------:R1:W2:Y:S01]  /*61ff0*/  LDL.LU R15, [R1+0x19fc] ;  /* 0x0019fc00010f7983 */ /* 0x0002a20000300800 */
[----:B------:R-:W-:Y:S01]  /*62000*/  FSEL R3, R12, -INF , P4 ;  /* 0xff8000000c037808 */ /* 0x000fe20002000000 */
[----:B------:R-:W-:-:S08]  /*62010*/  IMAD.MOV.U32 R12, RZ, RZ, R0 ;  /* 0x000000ffff0c7224 */ /* 0x000fd000078e0000 */
[----:B------:R-:W-:Y:S01]  /*62020*/  @P1 MOV R0, 0x7f800000 ;  /* 0x7f80000000001802 */ /* 0x000fe20000000f00 */
[----:B------:R0:W-:Y:S01]  /*62030*/  STL [R1+0x1290], R3 ;  /* 0x0012900301007387 */ /* 0x0001e20000100800 */
[----:B------:R-:W-:Y:S02]  /*62040*/  FSETP.NEU.AND P2, PT, R16, RZ, PT ;  /* 0x000000ff1000720b */ /* 0x000fe40003f4d000 */
[----:B0-----:R-:W-:-:S05]  /*62050*/  FSEL R3, R13, -INF , P0 ;  /* 0xff8000000d037808 */ /* 0x001fca0000000000 */
[----:B------:R0:W-:Y:S01]  /*62060*/  STL [R1+0x129c], R3 ;  /* 0x00129c0301007387 */ /* 0x0001e20000100800 */
[----:B--2---:R-:W-:-:S03]  /*62070*/  @P1 FFMA.FTZ R15, R16, R0, +INF ;  /* 0x7f800000100f1423 */ /* 0x004fc60000010000 */
[----:B------:R1:W2:Y:S01]  /*62080*/  LDL.LU R16, [R1+0x19f8] ;  /* 0x0019f80001107983 */ /* 0x0002a20000300800 */
[C---:B----4-:R-:W-:Y:S02]  /*62090*/  ISETP.GE.U32.AND P5, PT, R17.reuse, 0x7f800000, PT ;  /* 0x7f8000001100780c */ /* 0x050fe40003fa6070 */
[----:B------:R-:W-:Y:S01]  /*620a0*/  MOV R13, R2 ;  /* 0x00000002000d7202 */ /* 0x000fe20000000f00 */
[----:B------:R-:W4:Y:S01]  /*620b0*/  LDL R0, [R1+0x440] ;  /* 0x0004400001007983 */ /* 0x000f220000100800 */
[----:B------:R-:W-:-:S09]  /*620c0*/  FSETP.NEU.AND P1, PT, R17, RZ, PT ;  /* 0x000000ff1100720b */ /* 0x000fd20003f2d000 */
[----:B------:R-:W-:Y:S01]  /*620d0*/  @P5 IMAD.MOV.U32 R2, RZ, RZ, 0x7f800000 ;  /* 0x7f800000ff025424 */ /* 0x000fe200078e00ff */
[----:B------:R-:W-:-:S03]  /*620e0*/  ISETP.GE.U32.AND P3, PT, R18, 0x7f800000, PT ;  /* 0x7f8000001200780c */ /* 0x000fc60003f66070 */
[----:B--2---:R-:W-:Y:S02]  /*620f0*/  @P5 FFMA.FTZ R16, R17, R2, +INF ;  /* 0x7f80000011105423 */ /* 0x004fe40000010002 */
[----:B------:R1:W2:Y:S08]  /*62100*/  LDL.LU R17, [R1+0x19f4] ;  /* 0x0019f40001117983 */ /* 0x0002b00000300800 */
[----:B0-----:R-:W-:-:S02]  /*62110*/  @P3 MOV R3, 0x7f800000 ;  /* 0x7f80000000033802 */ /* 0x001fc40000000f00 */
[C---:B------:R-:W-:Y:S01]  /*62120*/  FSETP.NEU.AND P5, PT, R18.reuse, RZ, PT ;  /* 0x000000ff1200720b */ /* 0x040fe20003fad000 */
[----:B------:R-:W3:Y:S01]  /*62130*/  LDL R2, [R1+0x3e4] ;  /* 0x0003e40001027983 */ /* 0x000ee20000100800 */
[----:B------:R-:W-:Y:S01]  /*62140*/  ISETP.GE.U32.AND P4, PT, R19, 0x7f800000, PT ;  /* 0x7f8000001300780c */ /* 0x000fe20003f86070 */
[----:B--2---:R-:W-:Y:S02]  /*62150*/  @P3 FFMA.FTZ R17, R18, R3, +INF ;  /* 0x7f80000012113423 */ /* 0x004fe40000010003 */
[----:B------:R1:W2:Y:S04]  /*62160*/  LDL.LU R18, [R1+0x19f0] ;  /* 0x0019f00001127983 */ /* 0x0002a80000300800 */
[----:B------:R-:W2:Y:S01]  /*62170*/  LDL R3, [R1+0x84] ;  /* 0x0000840001037983 */ /* 0x000ea20000100800 */
[----:B------:R-:W-:-:S02]  /*62180*/  FSEL R14, R14, -INF , P6 ;  /* 0xff8000000e0e7808 */ /* 0x000fc40003000000 */
[----:B------:R-:W-:-:S03]  /*62190*/  FSEL R15, R15, -INF , P2 ;  /* 0xff8000000f0f7808 */ /* 0x000fc60001000000 */
[----:B------:R0:W-:Y:S01]  /*621a0*/  STL [R1+0x12a0], R14 ;  /* 0x0012a00e01007387 */ /* 0x0001e20000100800 */
[----:B------:R-:W-:-:S03]  /*621b0*/  FSEL R16, R16, -INF , P1 ;  /* 0xff80000010107808 */ /* 0x000fc60000800000 */
[----:B0-----:R-:W3:Y:S04]  /*621c0*/  LDL R14, [R1+0x7c] ;  /* 0x00007c00010e7983 */ /* 0x001ee80000100800 */
[----:B------:R-:W-:Y:S01]  /*621d0*/  STL [R1+0x12ac], R15 ;  /* 0x0012ac0f01007387 */ /* 0x000fe20000100800 */
[----:B------:R-:W-:-:S03]  /*621e0*/  FSETP.NEU.AND P1, PT, R19, RZ, PT ;  /* 0x000000ff1300720b */ /* 0x000fc60003f2d000 */
[----:B------:R0:W-:Y:S04]  /*621f0*/  STL [R1+0x12b0], R16 ;  /* 0x0012b01001007387 */ /* 0x0001e80000100800 */
[----:B0-----:R-:W3:Y:S01]  /*62200*/  LDL.LU R16, [R1+0x11c] ;  /* 0x00011c0001107983 */ /* 0x001ee20000300800 */
[----:B--2---:R-:W-:Y:S02]  /*62210*/  MOV R15, R3 ;  /* 0x00000003000f7202 */ /* 0x004fe40000000f00 */
[----:B----4-:R-:W-:Y:S02]  /*62220*/  MOV R3, R0 ;  /* 0x0000000000037202 */ /* 0x010fe40000000f00 */
[----:B------:R-:W-:-:S05]  /*62230*/  @P4 MOV R0, 0x7f800000 ;  /* 0x7f80000000004802 */ /* 0x000fca0000000f00 */
[----:B------:R-:W-:Y:S02]  /*62240*/  @P4 FFMA.FTZ R18, R19, R0, +INF ;  /* 0x7f80000013124423 */ /* 0x000fe40000010000 */
[----:B------:R1:W2:Y:S01]  /*62250*/  LDL.LU R19, [R1+0x19ec] ;  /* 0x0019ec0001137983 */ /* 0x0002a20000300800 */
[----:B------:R-:W-:Y:S02]  /*62260*/  ISETP.GE.U32.AND P0, PT, R20, 0x7f800000, PT ;  /* 0x7f8000001400780c */ /* 0x000fe40003f06070 */
[----:B---3--:R-:W-:Y:S01]  /*62270*/  ISETP.GE.U32.AND P3, PT, R14, 0x7f800000, PT ;  /* 0x7f8000000e00780c */ /* 0x008fe20003f66070 */
[----:B------:R-:W-:Y:S01]  /*62280*/  IMAD.MOV.U32 R14, RZ, RZ, R2 ;  /* 0x000000ffff0e7224 */ /* 0x000fe200078e0002 */
[----:B------:R-:W3:Y:S01]  /*62290*/  LDL R0, [R1+0x2bc] ;  /* 0x0002bc0001007983 */ /* 0x000ee20000100800 */
[----:B------:R-:W-:-:S08]  /*622a0*/  FSETP.NEU.AND P4, PT, R20, RZ, PT ;  /* 0x000000ff1400720b */ /* 0x000fd00003f8d000 */
[----:B------:R-:W-:-:S04]  /*622b0*/  @P0 IMAD.MOV.U32 R2, RZ, RZ, 0x7f800000 ;  /* 0x7f800000ff020424 */ /* 0x000fc800078e00ff */
[----:B--2---:R-:W-:Y:S02]  /*622c0*/  @P0 FFMA.FTZ R19, R20, R2, +INF ;  /* 0x7f80000014130423 */ /* 0x004fe40000010002 */
[----:B------:R1:W2:Y:S04]  /*622d0*/  LDL.LU R20, [R1+0x19e8] ;  /* 0x0019e80001147983 */ /* 0x0002a80000300800 */
[----:B------:R-:W4:Y:S01]  /*622e0*/  LDL R2, [R1+0x60] ;  /* 0x0000600001027983 */ /* 0x000f220000100800 */
[----:B------:R-:W-:Y:S02]  /*622f0*/  FSEL R17, R17, -INF , P5 ;  /* 0xff80000011117808 */ /* 0x000fe40002800000 */
[----:B------:R-:W-:-:S03]  /*62300*/  ISETP.GE.U32.AND P6, PT, R21, 0x7f800000, PT ;  /* 0x7f8000001500780c */ /* 0x000fc60003fc6070 */
[----:B------:R0:W-:Y:S02]  /*62310*/  STL [R1+0x12b4], R17 ;  /* 0x0012b41101007387 */ /* 0x0001e40000100800 */
[----:B0-----:R-:W-:-:S05]  /*62320*/  FSEL R17, R18, -INF , P1 ;  /* 0xff80000012117808 */ /* 0x001fca0000800000 */
[----:B------:R0:W-:Y:S02]  /*62330*/  STL [R1+0x12bc], R17 ;  /* 0x0012bc1101007387 */ /* 0x0001e40000100800 */
[----:B0-----:R-:W-:Y:S01]  /*62340*/  MOV R17, R16 ;  /* 0x0000001000117202 */ /* 0x001fe20000000f00 */
[----:B------:R-:W-:Y:S01]  /*62350*/  IMAD.MOV.U32 R16, RZ, RZ, R14 ;  /* 0x000000ffff107224 */ /* 0x000fe200078e000e */
[----:B------:R-:W-:Y:S02]  /*62360*/  MOV R14, R3 ;  /* 0x00000003000e7202 */ /* 0x000fe40000000f00 */
[----:B------:R-:W-:Y:S02]  /*62370*/  FSEL R3, R19, -INF , P4 ;  /* 0xff80000013037808 */ /* 0x000fe40002000000 */
[----:B------:R-:W3:Y:S01]  /*62380*/  LDL R19, [R1+0x94] ;  /* 0x0000940001137983 */ /* 0x000ee20000100800 */
[----:B------:R-:W-:-:S03]  /*62390*/  FSETP.NEU.AND P4, PT, R21, RZ, PT ;  /* 0x000000ff1500720b */ /* 0x000fc60003f8d000 */
[----:B------:R0:W-:Y:S01]  /*623a0*/  STL [R1+0x12c4], R3 ;  /* 0x0012c40301007387 */ /* 0x0001e20000100800 */
[----:B----4-:R-:W-:Y:S02]  /*623b0*/  ISETP.GE.U32.AND P5, PT, R2, 0x7f800000, PT ;  /* 0x7f8000000200780c */ /* 0x010fe40003fa6070 */
[----:B------:R-:W-:-:S05]  /*623c0*/  @P6 MOV R2, 0x7f800000 ;  /* 0x7f80000000026802 */ /* 0x000fca0000000f00 */
[----:B--2---:R-:W-:Y:S02]  /*623d0*/  @P6 FFMA.FTZ R20, R21, R2, +INF ;  /* 0x7f80000015146423 */ /* 0x004fe40000010002 */
[----:B------:R1:W2:Y:S04]  /*623e0*/  LDL.LU R21, [R1+0x19e4] ;  /* 0x0019e40001157983 */ /* 0x0002a80000300800 */
[----:B------:R-:W2:Y:S01]  /*623f0*/  LDL.LU R2, [R1+0x7c] ;  /* 0x00007c0001027983 */ /* 0x000ea20000300800 */
[----:B------:R-:W-:Y:S02]  /*62400*/  ISETP.GE.U32.AND P2, PT, R27, 0x7f800000, PT ;  /* 0x7f8000001b00780c */ /* 0x000fe40003f46070 */
[----:B---3--:R-:W-:Y:S01]  /*62410*/  MOV R18, R0 ;  /* 0x0000000000127202 */ /* 0x008fe20000000f00 */
[----:B------:R-:W-:-:S10]  /*62420*/  @P3 IMAD.MOV.U32 R0, RZ, RZ, 0x7f800000 ;  /* 0x7f800000ff003424 */ /* 0x000fd400078e00ff */
[----:B0-----:R-:W-:-:S05]  /*62430*/  @P2 MOV R3, 0x7f800000 ;  /* 0x7f80000000032802 */ /* 0x001fca0000000f00 */
[C---:B------:R-:W-:Y:S02]  /*62440*/  @P2 FFMA.FTZ R22, R27.reuse, R3, +INF ;  /* 0x7f8000001b162423 */ /* 0x040fe40000010003 */
[----:B--2---:R-:W-:Y:S01]  /*62450*/  @P3 FFMA.FTZ R21, R2, R0, +INF ;  /* 0x7f80000002153423 */ /* 0x004fe20000010000 */
[----:B------:R-:W-:-:S04]  /*62460*/  FSETP.NEU.AND P3, PT, R27, RZ, PT ;  /* 0x000000ff1b00720b */ /* 0x000fc80003f6d000 */
[----:B------:R0:W-:Y:S04]  /*62470*/  STL [R1+0x19d4], R21 ;  /* 0x0019d41501007387 */ /* 0x0001e80000100800 */
[----:B------:R1:W2:Y:S01]  /*62480*/  LDL.LU R27, [R1+0x19e0] ;  /* 0x0019e000011b7983 */ /* 0x0002a20000300800 */
[----:B------:R-:W-:Y:S02]  /*62490*/  ISETP.GE.U32.AND P0, PT, R28, 0x7f800000, PT ;  /* 0x7f8000001c00780c */ /* 0x000fe40003f06070 */
[----:B------:R-:W-:Y:S01]  /*624a0*/  FSEL R3, R20, -INF , P4 ;  /* 0xff80000014037808 */ /* 0x000fe20002000000 */
[----:B------:R3:W-:Y:S01]  /*624b0*/  STL [R1+0x19cc], R22 ;  /* 0x0019cc1601007387 */ /* 0x0007e20000100800 */
[----:B------:R-:W-:-:S03]  /*624c0*/  FSETP.NEU.AND P2, PT, R28, RZ, PT ;  /* 0x000000ff1c00720b */ /* 0x000fc60003f4d000 */
[----:B------:R-:W-:Y:S06]  /*624d0*/  STL [R1+0x12c0], R3 ;  /* 0x0012c00301007387 */ /* 0x000fec0000100800 */
[----:B------:R-:W-:Y:S02]  /*624e0*/  @P0 MOV R0, 0x7f800000 ;  /* 0x7f80000000000802 */ /* 0x000fe40000000f00 */
[----:B------:R-:W-:-:S03]  /*624f0*/  ISETP.GE.U32.AND P1, PT, R29, 0x7f800000, PT ;  /* 0x7f8000001d00780c */ /* 0x000fc60003f26070 */
[----:B--2---:R-:W-:Y:S02]  /*62500*/  @P0 FFMA.FTZ R27, R28, R0, +INF ;  /* 0x7f8000001c1b0423 */ /* 0x004fe40000010000 */
[----:B------:R1:W2:Y:S01]  /*62510*/  LDL.LU R28, [R1+0x19dc] ;  /* 0x0019dc00011c7983 */ /* 0x0002a20000300800 */
[----:B------:R-:W-:-:S07]  /*62520*/  FSETP.NEU.AND P6, PT, R2, RZ, PT ;  /* 0x000000ff0200720b */ /* 0x000fce0003fcd000 */
[----:B------:R-:W-:Y:S01]  /*62530*/  @P1 IMAD.MOV.U32 R2, RZ, RZ, 0x7f800000 ;  /* 0x7f800000ff021424 */ /* 0x000fe200078e00ff */
[----:B0-----:R-:W4:Y:S01]  /*62540*/  LDL.LU R21, [R1+0x60] ;  /* 0x0000600001157983 */ /* 0x001f220000300800 */
[----:B------:R-:W-:-:S03]  /*62550*/  ISETP.GE.U32.AND P4, PT, R19, 0x7f800000, PT ;  /* 0x7f8000001300780c */ /* 0x000fc60003f86070 */
[----:B------:R-:W4:Y:S04]  /*62560*/  LDL R0, [R1+0xc0] ;  /* 0x0000c00001007983 */ /* 0x000f280000100800 */
[----:B---3--:R-:W3:Y:S01]  /*62570*/  LDL R22, [R1+0x58] ;  /* 0x0000580001167983 */ /* 0x008ee20000100800 */
[----:B------:R-:W-:-:S03]  /*62580*/  FSETP.NEU.AND P0, PT, R29, RZ, PT ;  /* 0x000000ff1d00720b */ /* 0x000fc60003f0d000 */
[----:B------:R-:W3:Y:S04]  /*62590*/  LDL.LU R20, [R1+0x4b8] ;  /* 0x0004b80001147983 */ /* 0x000ee80000300800 */
[----:B------:R-:W3:Y:S04]  /*625a0*/  LDL R19, [R1+0x54] ;  /* 0x0000540001137983 */ /* 0x000ee80000100800 */
[----:B------:R0:W-:Y:S04]  /*625b0*/  STL [R1+0x19d0], R27 ;  /* 0x0019d01b01007387 */ /* 0x0001e80000100800 */
[----:B0-----:R-:W3:Y:S01]  /*625c0*/  LDL.LU R27, [R1+0x98] ;  /* 0x00009800011b7983 */ /* 0x001ee20000300800 */
[----:B--2---:R-:W-:-:S03]  /*625d0*/  @P1 FFMA.FTZ R28, R29, R2, +INF ;  /* 0x7f8000001d1c1423 */ /* 0x004fc60000010002 */
[----:B------:R1:W2:Y:S01]  /*625e0*/  LDL.LU R29, [R1+0x19d8] ;  /* 0x0019d800011d7983 */ /* 0x0002a20000300800 */
[----:B------:R-:W-:-:S03]  /*625f0*/  @P5 MOV R3, 0x7f800000 ;  /* 0x7f80000000035802 */ /* 0x000fc60000000f00 */
[----:B------:R-:W3:Y:S01]  /*62600*/  LDL.LU R2, [R1+0x4bc] ;  /* 0x0004bc0001027983 */ /* 0x000ee20000300800 */
[----:B----4-:R-:W-:-:S03]  /*62610*/  FSETP.NEU.AND P1, PT, R21, RZ, PT ;  /* 0x000000ff1500720b */ /* 0x010fc60003f2d000 */
[----:B------:R0:W-:Y:S04]  /*62620*/  STL [R1+0x19c8], R28 ;  /* 0x0019c81c01007387 */ /* 0x0001e80000100800 */
[----:B0-----:R-:W4:Y:S01]  /*62630*/  LDL.LU R28, [R1+0x4c0] ;  /* 0x0004c000011c7983 */ /* 0x001f220000300800 */
[----:B--2---:R-:W-:-:S03]  /*62640*/  @P5 FFMA.FTZ R29, R21, R3, +INF ;  /* 0x7f800000151d5423 */ /* 0x004fc60000010003 */
[----:B------:R-:W2:Y:S01]  /*62650*/  LDL.LU R21, [R1+0x19d4] ;  /* 0x0019d40001157983 */ /* 0x000ea20000300800 */
[----:B---3--:R-:W-:-:S03]  /*62660*/  IMAD.IADD R2, R22, 0x1, -R2 ;  /* 0x0000000116027824 */ /* 0x008fc600078e0a02 */
[----:B------:R0:W-:Y:S04]  /*62670*/  STL [R1+0x19ac], R29 ;  /* 0x0019ac1d01007387 */ /* 0x0001e80000100800 */
[----:B------:R1:W3:Y:S01]  /*62680*/  LDL R22, [R1+0x54c] ;  /* 0x00054c0001167983 */ /* 0x0002e20000100800 */
[----:B0-----:R-:W-:Y:S01]  /*62690*/  IMAD.MOV.U32 R29, RZ, RZ, R17 ;  /* 0x000000ffff1d7224 */ /* 0x001fe200078e0011 */
[----:B------:R-:W-:Y:S02]  /*626a0*/  MOV R17, R4 ;  /* 0x0000000400117202 */ /* 0x000fe40000000f00 */
[----:B--2---:R-:W-:Y:S02]  /*626b0*/  FSEL R4, R21, -INF , P6 ;  /* 0xff80000015047808 */ /* 0x004fe40003000000 */
[----:B------:R-:W3:Y:S04]  /*626c0*/  LDL.LU R21, [R1+0x94] ;  /* 0x0000940001157983 */ /* 0x000ee80000300800 */
[----:B------:R0:W-:Y:S02]  /*626d0*/  STL [R1+0x12b8], R4 ;  /* 0x0012b80401007387 */ /* 0x0001e40000100800 */
[----:B0-----:R-:W-:-:S05]  /*626e0*/  @P4 MOV R4, 0x7f800000 ;  /* 0x7f80000000044802 */ /* 0x001fca0000000f00 */
[----:B---3--:R-:W-:-:S05]  /*626f0*/  @P4 FFMA.FTZ R22, R21, R4, +INF ;  /* 0x7f80000015164423 */ /* 0x008fca0000010004 */
[----:B------:R0:W-:Y:S04]  /*62700*/  @P4 STL [R1+0x54c], R22 ;  /* 0x00054c1601004387 */ /* 0x0001e80000100800 */
[----:B0-----:R1:W2:Y:S01]  /*62710*/  LDL R22, [R1+0x125c] ;  /* 0x00125c0001167983 */ /* 0x0012a20000100800 */
[----:B------:R-:W-:Y:S02]  /*62720*/  ISETP.GE.U32.AND P6, PT, R27, 0x7f800000, PT ;  /* 0x7f8000001b00780c */ /* 0x000fe40003fc6070 */
[----:B----4-:R-:W-:Y:S02]  /*62730*/  IADD3 R0, R0, -R28, RZ ;  /* 0x8000001c00007210 */ /* 0x010fe40007ffe0ff */
[----:B------:R-:W-:Y:S02]  /*62740*/  MOV R28, R14 ;  /* 0x0000000e001c7202 */ /* 0x000fe40000000f00 */
[----:B------:R-:W-:-:S02]  /*62750*/  FSETP.NEU.AND P5, PT, R21, RZ, PT ;  /* 0x000000ff1500720b */ /* 0x000fc40003fad000 */
[----:B------:R-:W-:-:S05]  /*62760*/  MOV R21, R29 ;  /* 0x0000001d00157202 */ /* 0x000fca0000000f00 */
[----:B------:R-:W-:Y:S01]  /*62770*/  @P6 IMAD.MOV.U32 R4, RZ, RZ, 0x7f800000 ;  /* 0x7f800000ff046424 */ /* 0x000fe200078e00ff */
[----:B------:R-:W-:Y:S02]  /*62780*/  MOV R29, R28 ;  /* 0x0000001c001d7202 */ /* 0x000fe40000000f00 */
[----:B------:R-:W3:Y:S01]  /*62790*/  LDL R28, [R1+0xbc] ;  /* 0x0000bc00011c7983 */ /* 0x000ee20000100800 */
[C---:B------:R-:W-:Y:S01]  /*627a0*/  FSETP.NEU.AND P4, PT, R27.reuse, RZ, PT ;  /* 0x000000ff1b00720b */ /* 0x040fe20003f8d000 */
[----:B--2---:R-:W-:Y:S02]  /*627b0*/  @P6 FFMA.FTZ R22, R27, R4, +INF ;  /* 0x7f8000001b166423 */ /* 0x004fe40000010004 */
[----:B------:R-:W2:Y:S04]  /*627c0*/  LDL.LU R27, [R1+0x19d0] ;  /* 0x0019d000011b7983 */ /* 0x000ea80000300800 */
[----:B------:R0:W-:Y:S04]  /*627d0*/  @P6 STL [R1+0x125c], R22 ;  /* 0x00125c1601006387 */ /* 0x0001e80000100800 */
[----:B0-----:R-:W4:Y:S04]  /*627e0*/  LDL.LU R22, [R1+0x19cc] ;  /* 0x0019cc0001167983 */ /* 0x001f280000300800 */
[----:B------:R-:W4:Y:S01]  /*627f0*/  LDL R4, [R1+0x42c] ;  /* 0x00042c0001047983 */ /* 0x000f220000100800 */
[----:B---3--:R-:W-:-:S02]  /*62800*/  ISETP.GE.U32.AND P6, PT, R28, 0x7f800000, PT ;  /* 0x7f8000001c00780c */ /* 0x008fc40003fc6070 */
[----:B--2---:R-:W-:Y:S02]  /*62810*/  FSEL R27, R27, -INF , P2 ;  /* 0xff8000001b1b7808 */ /* 0x004fe40001000000 */
[----:B----4-:R-:W-:Y:S02]  /*62820*/  FSEL R22, R22, -INF , P3 ;  /* 0xff80000016167808 */ /* 0x010fe40001800000 */
[----:B------:R-:W-:-:S03]  /*62830*/  FSETP.NEU.AND P3, PT, R28, RZ, PT ;  /* 0x000000ff1c00720b */ /* 0x000fc60003f6d000 */
[----:B------:R0:W-:Y:S04]  /*62840*/  STL [R1+0x1298], R22 ;  /* 0x0012981601007387 */ /* 0x0001e80000100800 */
[----:B0-----:R-:W2:Y:S04]  /*62850*/  LDL R22, [R1+0x498] ;  /* 0x0004980001167983 */ /* 0x001ea80000100800 */
[----:B------:R0:W-:Y:S04]  /*62860*/  STL [R1+0x12a8], R27 ;  /* 0x0012a81b01007387 */ /* 0x0001e80000100800 */
[----:B0-----:R-:W3:Y:S04]  /*62870*/  LDL R27, [R1+0x400] ;  /* 0x00040000011b7983 */ /* 0x001ee80000100800 */
[----:B------:R-:W4:Y:S01]  /*62880*/  LDL.LU R28, [R1+0x19c8] ;  /* 0x0019c800011c7983 */ /* 0x000f220000300800 */
[----:B------:R-:W-:-:S02]  /*62890*/  IADD3 R3, R19, -R20, RZ ;  /* 0x8000001413037210 */ /* 0x000fc40007ffe0ff */
[----:B------:R-:W-:Y:S02]  /*628a0*/  MOV R20, R18 ;  /* 0x0000001200147202 */ /* 0x000fe40000000f00 */
[----:B----4-:R-:W-:-:S05]  /*628b0*/  FSEL R28, R28, -INF , P0 ;  /* 0xff8000001c1c7808 */ /* 0x010fca0000000000 */
[----:B------:R0:W-:Y:S04]  /*628c0*/  STL [R1+0x12a4], R28 ;  /* 0x0012a41c01007387 */ /* 0x0001e80000100800 */
[----:B0-----:R-:W4:Y:S04]  /*628d0*/  LDL R28, [R1+0xc0] ;  /* 0x0000c000011c7983 */ /* 0x001f280000100800 */
[----:B------:R-:W-:Y:S04]  /*628e0*/  STL [R1+0x19bc], R10 ;  /* 0x0019bc0a01007387 */ /* 0x000fe80000100800 */
[----:B------:R-:W-:Y:S04]  /*628f0*/  STL [R1+0x19c0], R20 ;  /* 0x0019c01401007387 */ /* 0x000fe80000100800 */
[----:B------:R0:W-:Y:S04]  /*62900*/  STL [R1+0x19c4], R17 ;  /* 0x0019c41101007387 */ /* 0x0001e80000100800 */
[----:B0-----:R-:W3:Y:S04]  /*62910*/  LDL R17, [R1+0x58] ;  /* 0x0000580001117983 */ /* 0x001ee80000100800 */
[----:B------:R-:W3:Y:S04]  /*62920*/  LDL.LU R20, [R1+0xbc] ;  /* 0x0000bc0001147983 */ /* 0x000ee80000300800 */
[----:B------:R1:W3:Y:S01]  /*62930*/  LDL R10, [R1+0x1260] ;  /* 0x00126000010a7983 */ /* 0x0002e20000100800 */
[----:B------:R-:W-:-:S02]  /*62940*/  MOV R14, R12 ;  /* 0x0000000c000e7202 */ /* 0x000fc40000000f00 */
[----:B------:R-:W-:Y:S02]  /*62950*/  MOV R12, R11 ;  /* 0x0000000b000c7202 */ /* 0x000fe40000000f00 */
[----:B----4-:R-:W-:Y:S02]  /*62960*/  ISETP.GE.U32.AND P0, PT, R28, 0x7f800000, PT ;  /* 0x7f8000001c00780c */ /* 0x010fe40003f06070 */
[----:B--2---:R-:W-:Y:S02]  /*62970*/  MOV R28, R22 ;  /* 0x00000016001c7202 */ /* 0x004fe40000000f00 */
[----:B------:R-:W-:Y:S01]  /*62980*/  MOV R22, R4 ;  /* 0x0000000400167202 */ /* 0x000fe20000000f00 */
[----:B------:R-:W-:Y:S01]  /*62990*/  @P6 IMAD.MOV.U32 R4, RZ, RZ, 0x7f800000 ;  /* 0x7f800000ff046424 */ /* 0x000fe200078e00ff */
[----:B---3--:R-:W-:Y:S02]  /*629a0*/  ISETP.GE.U32.AND P2, PT, R17, 0x7f800000, PT ;  /* 0x7f8000001100780c */ /* 0x008fe40003f46070 */
[----:B------:R-:W2:Y:S01]  /*629b0*/  LDL.LU R17, [R1+0x19c4] ;  /* 0x0019c40001117983 */ /* 0x000ea20000300800 */
[----:B------:R-:W-:-:S03]  /*629c0*/  @P6 FFMA.FTZ R10, R20, R4, +INF ;  /* 0x7f800000140a6423 */ /* 0x000fc60000010004 */
[----:B------:R-:W3:Y:S04]  /*629d0*/  LDL.LU R20, [R1+0x19c0] ;  /* 0x0019c00001147983 */ /* 0x000ee80000300800 */
[----:B------:R0:W-:Y:S04]  /*629e0*/  @P6 STL [R1+0x1260], R10 ;  /* 0x0012600a01006387 */ /* 0x0001e80000100800 */
[----:B0-----:R-:W4:Y:S04]  /*629f0*/  LDL.LU R10, [R1+0x19bc] ;  /* 0x0019bc00010a7983 */ /* 0x001f280000300800 */
[----:B------:R0:W-:Y:S04]  /*62a00*/  STL [R1+0x19b8], R21 ;  /* 0x0019b81501007387 */ /* 0x0001e80000100800 */
[----:B0-----:R-:W2:Y:S01]  /*62a10*/  LDL R21, [R1+0x54] ;  /* 0x0000540001157983 */ /* 0x001ea20000100800 */
[----:B------:R-:W-:Y:S01]  /*62a20*/  MOV R11, R7 ;  /* 0x00000007000b7202 */ /* 0x000fe20000000f00 */
[----:B------:R-:W-:-:S02]  /*62a30*/  FADD R0, R0, -1 ;  /* 0xbf80000000007421 */ /* 0x000fc40000000000 */
[----:B------:R-:W-:Y:S01]  /*62a40*/  IMAD.MOV.U32 R7, RZ, RZ, 0x3dc6b27f ;  /* 0x3dc6b27fff077424 */ /* 0x000fe200078e00ff */
[----:B------:R-:W-:Y:S01]  /*62a50*/  MOV R18, R16 ;  /* 0x0000001000127202 */ /* 0x000fe20000000f00 */
[----:B------:R-:W-:Y:S02]  /*62a60*/  IMAD.MOV.U32 R19, RZ, RZ, R5 ;  /* 0x000000ffff137224 */ /* 0x000fe400078e0005 */
[----:B------:R-:W-:Y:S02]  /*62a70*/  FADD R2, R2, -1 ;  /* 0xbf80000002027421 */ /* 0x000fe40000000000 */
[----:B------:R-:W-:Y:S02]  /*62a80*/  IMAD.MOV.U32 R16, RZ, RZ, R13 ;  /* 0x000000ffff107224 */ /* 0x000fe400078e000d */
[----:B------:R-:W-:Y:S02]  /*62a90*/  FADD R3, R3, -1 ;  /* 0xbf80000003037421 */ /* 0x000fe40000000000 */
[----:B------:R-:W-:-:S02]  /*62aa0*/  FFMA.FTZ R5, R0, R7, -0.16845393180847167969 ;  /* 0xbe2c7f3000057423 */ /* 0x000fc40000010007 */
[----:B------:R-:W-:Y:S01]  /*62ab0*/  IMAD.MOV.U32 R13, RZ, RZ, R8 ;  /* 0x000000ffff0d7224 */ /* 0x000fe200078e0008 */
[----:B------:R-:W-:Y:S01]  /*62ac0*/  MOV R8, R6 ;  /* 0x0000000600087202 */ /* 0x000fe20000000f00 */
[-C--:B------:R-:W-:Y:S02]  /*62ad0*/  FFMA.FTZ R6, R2, R7.reuse, -0.16845393180847167969 ;  /* 0xbe2c7f3002067423 */ /* 0x080fe40000010007 */
[C---:B------:R-:W-:Y:S02]  /*62ae0*/  FFMA.FTZ R7, R3.reuse, R7, -0.16845393180847167969 ;  /* 0xbe2c7f3003077423 */ /* 0x040fe40000010007 */
[C---:B------:R-:W-:Y:S02]  /*62af0*/  FFMA.FTZ R5, R0.reuse, R5, 0.1716887056827545166 ;  /* 0x3e2fcf2a00057423 */ /* 0x040fe40000010005 */
[----:B------:R-:W-:Y:S02]  /*62b00*/  FFMA.FTZ R7, R3, R7, 0.1716887056827545166 ;  /* 0x3e2fcf2a03077423 */ /* 0x000fe40000010007 */
[----:B------:R-:W-:-:S02]  /*62b10*/  FFMA.FTZ R5, R0, R5, -0.17900948226451873779 ;  /* 0xbe374e4300057423 */ /* 0x000fc40000010005 */
[C---:B------:R-:W-:Y:S02]  /*62b20*/  FFMA.FTZ R7, R3.reuse, R7, -0.17900948226451873779 ;  /* 0xbe374e4303077423 */ /* 0x040fe40000010007 */
[C---:B------:R-:W-:Y:S02]  /*62b30*/  FFMA.FTZ R5, R0.reuse, R5, 0.20512372255325317383 ;  /* 0x3e520bf400057423 */ /* 0x040fe40000010005 */
[C---:B------:R-:W-:Y:S02]  /*62b40*/  FFMA.FTZ R7, R3.reuse, R7, 0.20512372255325317383 ;  /* 0x3e520bf403077423 */ /* 0x040fe40000010007 */
[C---:B------:R-:W-:Y:S02]  /*62b50*/  FFMA.FTZ R5, R0.reuse, R5, -0.24046532809734344482 ;  /* 0xbe763c8b00057423 */ /* 0x040fe40000010005 */
[----:B------:R-:W-:Y:S02]  /*62b60*/  FFMA.FTZ R7, R3, R7, -0.24046532809734344482 ;  /* 0xbe763c8b03077423 */ /* 0x000fe40000010007 */
[----:B------:R-:W-:-:S02]  /*62b70*/  FFMA.FTZ R5, R0, R5, 0.28857114911079406738 ;  /* 0x3e93bf9900057423 */ /* 0x000fc40000010005 */
[C---:B------:R-:W-:Y:S02]  /*62b80*/  FFMA.FTZ R7, R3.reuse, R7, 0.28857114911079406738 ;  /* 0x3e93bf9903077423 */ /* 0x040fe40000010007 */
[C---:B------:R-:W-:Y:S02]  /*62b90*/  FFMA.FTZ R5, R0.reuse, R5, -0.36067417263984680176 ;  /* 0xbeb8aa4900057423 */ /* 0x040fe40000010005 */
[C---:B------:R-:W-:Y:S02]  /*62ba0*/  FFMA.FTZ R7, R3.reuse, R7, -0.36067417263984680176 ;  /* 0xbeb8aa4903077423 */ /* 0x040fe40000010007 */
[C---:B------:R-:W-:Y:S02]  /*62bb0*/  FFMA.FTZ R5, R0.reuse, R5, 0.48089820146560668945 ;  /* 0x3ef6384a00057423 */ /* 0x040fe40000010005 */
[----:B------:R-:W-:Y:S02]  /*62bc0*/  FFMA.FTZ R7, R3, R7, 0.48089820146560668945 ;  /* 0x3ef6384a03077423 */ /* 0x000fe40000010007 */
[----:B------:R-:W-:-:S02]  /*62bd0*/  FFMA.FTZ R5, R0, R5, -0.72134751081466674805 ;  /* 0xbf38aa3b00057423 */ /* 0x000fc40000010005 */
[C---:B------:R-:W-:Y:S02]  /*62be0*/  FFMA.FTZ R7, R3.reuse, R7, -0.72134751081466674805 ;  /* 0xbf38aa3b03077423 */ /* 0x040fe40000010007 */
[C---:B------:R-:W-:Y:S01]  /*62bf0*/  FMUL R5, R0.reuse, R5 ;  /* 0x0000000500057220 */ /* 0x040fe20000400000 */
[----:B------:R-:W-:Y:S01]  /*62c00*/  MOV R4, R28 ;  /* 0x0000001c00047202 */ /* 0x000fe20000000f00 */
[C---:B------:R-:W-:Y:S01]  /*62c10*/  FMUL R7, R3.reuse, R7 ;  /* 0x0000000703077220 */ /* 0x040fe20000400000 */
[----:B------:R-:W-:Y:S01]  /*62c20*/  MOV R28, R22 ;  /* 0x00000016001c7202 */ /* 0x000fe20000000f00 */
[----:B------:R-:W-:Y:S02]  /*62c30*/  FMUL R5, R0, R5 ;  /* 0x0000000500057220 */ /* 0x000fe40000400000 */
[----:B------:R-:W-:Y:S02]  /*62c40*/  IMAD.MOV.U32 R22, RZ, RZ, R29 ;  /* 0x000000ffff167224 */ /* 0x000fe400078e001d */
[----:B------:R-:W3:Y:S01]  /*62c50*/  LDL.LU R29, [R1+0x524] ;  /* 0x00052400011d7983 */ /* 0x000ee20000300800 */
[----:B------:R-:W-:-:S02]  /*62c60*/  FMUL R7, R3, R7 ;  /* 0x0000000703077220 */ /* 0x000fc40000400000 */
[----:B------:R-:W-:Y:S02]  /*62c70*/  FFMA.FTZ R5, R0, 1.4426950216293334961, R5 ;  /* 0x3fb8aa3b00057823 */ /* 0x000fe40000010005 */
[----:B------:R-:W-:Y:S01]  /*62c80*/  FFMA.FTZ R7, R3, 1.4426950216293334961, R7 ;  /* 0x3fb8aa3b03077823 */ /* 0x000fe20000010007 */
[----:B--2---:R-:W-:Y:S02]  /*62c90*/  ISETP.GE.U32.AND P6, PT, R21, 0x7f800000, PT ;  /* 0x7f8000001500780c */ /* 0x004fe40003fc6070 */
[----:B------:R-:W2:Y:S01]  /*62ca0*/  LDL.LU R21, [R1+0x19b8] ;  /* 0x0019b80001157983 */ /* 0x000ea20000300800 */
[----:B------:R-:W2:Y:S02]  /*62cb0*/  LDL.LU R0, [R1+0x54] ;  /* 0x0000540001007983 */ /* 0x000ea40000300800 */
[----:B------:R-:W3:Y:S02]  /*62cc0*/  LDL.LU R3, [R1+0x538] ;  /* 0x0005380001037983 */ /* 0x000ee40000300800 */
[----:B------:R-:W-:-:S04]  /*62cd0*/  FFMA.FTZ R6, R2, R6, 0.1716887056827545166 ;  /* 0x3e2fcf2a02067423 */ /* 0x000fc80000010006 */
[----:B------:R-:W-:-:S04]  /*62ce0*/  FFMA.FTZ R6, R2, R6, -0.17900948226451873779 ;  /* 0xbe374e4302067423 */ /* 0x000fc80000010006 */
[----:B------:R-:W-:-:S04]  /*62cf0*/  FFMA.FTZ R6, R2, R6, 0.20512372255325317383 ;  /* 0x3e520bf402067423 */ /* 0x000fc80000010006 */
[----:B------:R-:W-:-:S04]  /*62d00*/  FFMA.FTZ R6, R2, R6, -0.24046532809734344482 ;  /* 0xbe763c8b02067423 */ /* 0x000fc80000010006 */
[----:B------:R-:W-:-:S04]  /*62d10*/  FFMA.FTZ R6, R2, R6, 0.28857114911079406738 ;  /* 0x3e93bf9902067423 */ /* 0x000fc80000010006 */
[----:B------:R-:W-:-:S04]  /*62d20*/  FFMA.FTZ R6, R2, R6, -0.36067417263984680176 ;  /* 0xbeb8aa4902067423 */ /* 0x000fc80000010006 */
[----:B------:R-:W-:-:S04]  /*62d30*/  FFMA.FTZ R6, R2, R6, 0.48089820146560668945 ;  /* 0x3ef6384a02067423 */ /* 0x000fc80000010006 */
[----:B------:R-:W-:-:S04]  /*62d40*/  FFMA.FTZ R6, R2, R6, -0.72134751081466674805 ;  /* 0xbf38aa3b02067423 */ /* 0x000fc80000010006 */
[----:B------:R-:W-:-:S04]  /*62d50*/  FMUL R6, R2, R6 ;  /* 0x0000000602067220 */ /* 0x000fc80000400000 */
[----:B------:R-:W-:-:S04]  /*62d60*/  FMUL R6, R2, R6 ;  /* 0x0000000602067220 */ /* 0x000fc80000400000 */
[----:B------:R-:W-:Y:S01]  /*62d70*/  FFMA.FTZ R6, R2, 1.4426950216293334961, R6 ;  /* 0x3fb8aa3b02067823 */ /* 0x000fe20000010006 */
[----:B------:R3:W-:Y:S01]  /*62d80*/  STL [R1+0x19b4], R7 ;  /* 0x0019b40701007387 */ /* 0x0007e20000100800 */
[----:B--2---:R-:W-:Y:S01]  /*62d90*/  MOV R2, R0 ;  /* 0x0000000000027202 */ /* 0x004fe20000000f00 */
[----:B---3--:R-:W-:-:S04]  /*62da0*/  FADD R7, R3, R5 ;  /* 0x0000000503077221 */ /* 0x008fc80000000000 */
[----:B------:R-:W-:-:S05]  /*62db0*/  IMAD.MOV.U32 R5, RZ, RZ, R2 ;  /* 0x000000ffff057224 */ /* 0x000fca00078e0002 */
[----:B------:R0:W-:Y:S04]  /*62dc0*/  STL [R1+0x19a8], R5 ;  /* 0x0019a80501007387 */ /* 0x0001e80000100800 */
[----:B0-----:R-:W2:Y:S01]  /*62dd0*/  LDL.LU R5, [R1+0xc0] ;  /* 0x0000c00001057983 */ /* 0x001ea20000300800 */
[----:B------:R-:W-:Y:S01]  /*62de0*/  @P0 MOV R0, 0x7f800000 ;  /* 0x7f80000000000802 */ /* 0x000fe20000000f00 */
[----:B------:R-:W3:Y:S02]  /*62df0*/  LDL.LU R2, [R1+0xd24] ;  /* 0x000d240001027983 */ /* 0x000ee40000300800 */
[----:B------:R0:W-:Y:S02]  /*62e00*/  STL [R1+0x19b0], R12 ;  /* 0x0019b00c01007387 */ /* 0x0001e40000100800 */
[----:B------:R-:W-:Y:S01]  /*62e10*/  FADD R29, R29, R6 ;  /* 0x000000061d1d7221 */ /* 0x000fe20000000000 */
[----:B0-----:R-:W3:Y:S01]  /*62e20*/  LDL.LU R12, [R1+0x518] ;  /* 0x00051800010c7983 */ /* 0x001ee20000300800 */
[----:B------:R-:W3:Y:S02]  /*62e30*/  LDL R6, [R1+0x3cc] ;  /* 0x0003cc0001067983 */ /* 0x000ee40000100800 */
[----:B--2---:R-:W-:-:S05]  /*62e40*/  @P0 FFMA.FTZ R7, R5, R0, +INF ;  /* 0x7f80000005070423 */ /* 0x004fca0000010000 */
[----:B------:R0:W-:Y:S04]  /*62e50*/  STL [R1+0x1258], R7 ;  /* 0x0012580701007387 */ /* 0x0001e80000100800 */
[----:B0-----:R-:W3:Y:S01]  /*62e60*/  LDL.LU R7, [R1+0x19b4] ;  /* 0x0019b40001077983 */ /* 0x001ee20000300800 */
[----:B------:R-:W2:Y:S02]  /*62e70*/  LDL R0, [R1+0x438] ;  /* 0x0004380001007983 */ /* 0x000ea40000100800 */
[----:B---3--:R-:W-:Y:S02]  /*62e80*/  FADD R7, R12, R7 ;  /* 0x000000070c077221 */ /* 0x008fe40000000000 */
[----:B------:R-:W3:Y:S03]  /*62e90*/  LDL.LU R12, [R1+0x19b0] ;  /* 0x0019b000010c7983 */ /* 0x000ee60000300800 */
[----:B------:R0:W-:Y:S02]  /*62ea0*/  STL [R1+0x1250], R7 ;  /* 0x0012500701007387 */ /* 0x0001e40000100800 */
[----:B0-----:R-:W2:Y:S01]  /*62eb0*/  LDL R7, [R1+0x58] ;  /* 0x0000580001077983 */ /* 0x001ea20000100800 */
[----:B------:R-:W-:-:S05]  /*62ec0*/  @P2 MOV R3, 0x7f800000 ;  /* 0x7f80000000032802 */ /* 0x000fca0000000f00 */
[----:B--2---:R-:W-:-:S05]  /*62ed0*/  @P2 FFMA.FTZ R29, R7, R3, +INF ;  /* 0x7f800000071d2423 */ /* 0x004fca0000010003 */
[----:B------:R0:W-:Y:S04]  /*62ee0*/  STL [R1+0x1254], R29 ;  /* 0x0012541d01007387 */ /* 0x0001e80000100800 */
[----:B0-----:R-:W2:Y:S01]  /*62ef0*/  LDL.LU R29, [R1+0x19ac] ;  /* 0x0019ac00011d7983 */ /* 0x001ea20000300800 */
[----:B------:R-:W-:Y:S02]  /*62f00*/  MOV R7, R0 ;  /* 0x0000000000077202 */ /* 0x000fe40000000f00 */
[----:B------:R-:W-:-:S03]  /*62f10*/  FSETP.NEU.AND P2, PT, R5, RZ, PT ;  /* 0x000000ff0500720b */ /* 0x000fc60003f4d000 */
[----:B------:R0:W-:Y:S04]  /*62f20*/  STL [R1+0x19a4], R7 ;  /* 0x0019a40701007387 */ /* 0x0001e80000100800 */
[----:B0-----:R1:W3:Y:S01]  /*62f30*/  LDL R7, [R1+0x1250] ;  /* 0x0012500001077983 */ /* 0x0012e20000100800 */
[----:B--2---:R-:W-:-:S05]  /*62f40*/  FSEL R29, R29, -INF , P1 ;  /* 0xff8000001d1d7808 */ /* 0x004fca0000800000 */
[----:B------:R0:W-:Y:S04]  /*62f50*/  STL [R1+0x1274], R29 ;  /* 0x0012741d01007387 */ /* 0x0001e80000100800 */
[----:B0-----:R-:W2:Y:S01]  /*62f60*/  LDL R29, [R1+0x111c] ;  /* 0x00111c00011d7983 */ /* 0x001ea20000100800 */
[----:B------:R-:W3:Y:S02]  /*62f70*/  LDL.LU R5, [R1+0x19a8] ;  /* 0x0019a80001057983 */ /* 0x000ee40000300800 */
[----:B------:R-:W-:-:S04]  /*62f80*/  @P6 IMAD.MOV.U32 R0, RZ, RZ, 0x7f800000 ;  /* 0x7f800000ff006424 */ /* 0x000fc800078e00ff */
[----:B---3--:R-:W-:-:S05]  /*62f90*/  @P6 FFMA.FTZ R7, R5, R0, +INF ;  /* 0x7f80000005076423 */ /* 0x008fca0000010000 */
[----:B------:R0:W-:Y:S04]  /*62fa0*/  @P6 STL [R1+0x1250], R7 ;  /* 0x0012500701006387 */ /* 0x0001e80000100800 */
[----:B0-----:R-:W3:Y:S01]  /*62fb0*/  LDL.LU R7, [R1+0x19a4] ;  /* 0x0019a40001077983 */ /* 0x001ee20000300800 */
[----:B------:R0:W-:Y:S02]  /*62fc0*/  STL [R1+0x1350], R5 ;  /* 0x0013500501007387 */ /* 0x0001e40000100800 */
[----:B------:R-:W2:Y:S01]  /*62fd0*/  LDL R0, [R1+0x444] ;  /* 0x0004440001007983 */ /* 0x000ea20000100800 */
[----:B0-----:R-:W2:Y:S01]  /*62fe0*/  LDL R5, [R1+0x8c] ;  /* 0x00008c0001057983 */ /* 0x001ea20000100800 */
[----:B------:R-:W-:-:S03]  /*62ff0*/  FMUL R3, R2, 8388608 ;  /* 0x4b00000002037820 */ /* 0x000fc60000400000 */
[----:B--2---:R0:W-:Y:S04]  /*63000*/  STL [R1+0x1958], R5 ;  /* 0x0019580501007387 */ /* 0x0041e80000100800 */
[----:B0-----:R-:W2:Y:S01]  /*63010*/  LDL.LU R5, [R1+0x3d0] ;  /* 0x0003d00001057983 */ /* 0x001ea20000300800 */
[C---:B------:R-:W-:Y:S02]  /*63020*/  FSETP.GEU.AND P1, PT, R2.reuse, 1.175494350822287508e-38, PT ;  /* 0x008000000200780b */ /* 0x040fe40003f2e000 */
[C---:B------:R-:W-:Y:S02]  /*63030*/  FSETP.GT.AND P0, PT, |R2|.reuse, 8.50705917302346158658e+37, PT ;  /* 0x7e8000000200780b */ /* 0x040fe40003f04200 */
[----:B------:R-:W-:Y:S02]  /*63040*/  FSETP.GEU.AND P6, PT, |R2|, 1.175494350822287508e-38, PT ;  /* 0x008000000200780b */ /* 0x000fe40003fce200 */
[----:B------:R-:W-:Y:S01]  /*63050*/  FSEL R3, R3, R2, !P1 ;  /* 0x0000000203037208 */ /* 0x000fe20004800000 */
[----:B--2---:R0:W-:Y:S04]  /*63060*/  STL [R1+0x1980], R5 ;  /* 0x0019800501007387 */ /* 0x0041e80000100800 */
[----:B0-----:R-:W2:Y:S01]  /*63070*/  LDL R5, [R1+0x49c] ;  /* 0x00049c0001057983 */ /* 0x001ea20000100800 */
[----:B------:R0:W-:Y:S02]  /*63080*/  STL [R1+0x1984], R2 ;  /* 0x0019840201007387 */ /* 0x0001e40000100800 */
[----:B0-----:R-:W-:Y:S01]  /*63090*/  MOV R2, R0 ;  /* 0x0000000000027202 */ /* 0x001fe20000000f00 */
[----:B------:R-:W-:-:S05]  /*630a0*/  FSEL R0, RZ, -23, P1 ;  /* 0xc1b80000ff007808 */ /* 0x000fca0000800000 */
[----:B------:R0:W-:Y:S04]  /*630b0*/  STL [R1+0x1338], R0 ;  /* 0x0013380001007387 */ /* 0x0001e80000100800 */
[----:B0-----:R-:W2:Y:S01]  /*630c0*/  LDL R0, [R1+0x9c] ;  /* 0x00009c0001007983 */ /* 0x001ea20000100800 */
[----:B------:R0:W-:Y:S03]  /*630d0*/  STL [R1+0x19a0], R4 ;  /* 0x0019a00401007387 */ /* 0x0001e60000100800 */
[----:B0-----:R-:W3:Y:S01]  /*630e0*/  LDL R4, [R1+0x1084] ;  /* 0x0010840001047983 */ /* 0x001ee20000100800 */
[----:B--2---:R-:W-:-:S03]  /*630f0*/  FSETP.GEU.AND P1, PT, |R0|, 1.175494350822287508e-38, PT ;  /* 0x008000000000780b */ /* 0x004fc60003f2e200 */
[----:B------:R-:W2:Y:S01]  /*63100*/  LDL R0, [R1+0x10a4] ;  /* 0x0010a40001007983 */ /* 0x000ea20000100800 */
[----:B------:R-:W-:Y:S02]  /*63110*/  STL [R1+0x1080], R3 ;  /* 0x0010800301007387 */ /* 0x000fe40000100800 */
[----:B------:R0:W-:Y:S02]  /*63120*/  STL [R1+0x1354], R3 ;  /* 0x0013540301007387 */ /* 0x0001e40000100800 */
[----:B0-----:R-:W4:Y:S01]  /*63130*/  LDL R3, [R1+0x10a0] ;  /* 0x0010a00001037983 */ /* 0x001f220000100800 */
[----:B---3--:R-:W-:-:S05]  /*63140*/  @P0 FMUL R4, R4, 0.25 ;  /* 0x3e80000004040820 */ /* 0x008fca0000400000 */
[----:B------:R0:W-:Y:S04]  /*63150*/  @P0 STL [R1+0x1084], R4 ;  /* 0x0010840401000387 */ /* 0x0001e80000100800 */
[----:B0-----:R-:W3:Y:S01]  /*63160*/  LDL.LU R4, [R1+0x19a0] ;  /* 0x0019a00001047983 */ /* 0x001ee20000300800 */
[----:B--2---:R-:W-:Y:S02]  /*63170*/  @P0 FMUL R0, R0, 0.25 ;  /* 0x3e80000000000820 */ /* 0x004fe40000400000 */
[----:B----4-:R-:W-:-:S05]  /*63180*/  @P0 FMUL R3, R3, 0.25 ;  /* 0x3e80000003030820 */ /* 0x010fca0000400000 */
[----:B------:R0:W-:Y:S01]  /*63190*/  @P0 STL [R1+0x10a0], R3 ;  /* 0x0010a00301000387 */ /* 0x0001e20000100800 */
[----:B------:R-:W-:Y:S03]  /*631a0*/  @P0 STL [R1+0x10a4], R0 ;  /* 0x0010a40001000387 */ /* 0x000fe60000100800 */
[----:B0-----:R-:W2:Y:S04]  /*631b0*/  LDL R3, [R1+0x10b8] ;  /* 0x0010b80001037983 */ /* 0x001ea80000100800 */
[----:B--2---:R0:W-:Y:S04]  /*631c0*/  STL [R1+0x1998], R3 ;  /* 0x0019980301007387 */ /* 0x0041e80000100800 */
[----:B0-----:R-:W2:Y:S04]  /*631d0*/  LDL R3, [R1+0x10ac] ;  /* 0x0010ac0001037983 */ /* 0x001ea80000100800 */
[----:B--2---:R0:W-:Y:S01]  /*631e0*/  STL [R1+0x199c], R3 ;  /* 0x00199c0301007387 */ /* 0x0041e20000100800 */
[----:B------:R-:W2:Y:S03]  /*631f0*/  LDL R0, [R1+0x10bc] ;  /* 0x0010bc0001007983 */ /* 0x000ea60000100800 */
[----:B0-----:R-:W4:Y:S02]  /*63200*/  LDL R3, [R1+0x10a8] ;  /* 0x0010a80001037983 */ /* 0x001f240000100800 */
[----:B----4-:R-:W-:-:S05]  /*63210*/  @P0 FMUL R3, R3, 0.25 ;  /* 0x3e80000003030820 */ /* 0x010fca0000400000 */
[----:B------:R0:W-:Y:S04]  /*63220*/  @P0 STL [R1+0x10a8], R3 ;  /* 0x0010a80301000387 */ /* 0x0001e80000100800 */
[----:B0-----:R-:W4:Y:S02]  /*63230*/  LDL.LU R3, [R1+0x199c] ;  /* 0x00199c0001037983 */ /* 0x001f240000300800 */
[----:B----4-:R-:W-:-:S05]  /*63240*/  @P0 FMUL R3, R3, 0.25 ;  /* 0x3e80000003030820 */ /* 0x010fca0000400000 */
[----:B------:R0:W-:Y:S04]  /*63250*/  @P0 STL [R1+0x10ac], R3 ;  /* 0x0010ac0301000387 */ /* 0x0001e80000100800 */
[----:B0-----:R-:W4:Y:S01]  /*63260*/  LDL.LU R3, [R1+0x1998] ;  /* 0x0019980001037983 */ /* 0x001f220000300800 */
[----:B--2---:R-:W-:Y:S02]  /*63270*/  @P0 FMUL R0, R0, 0.25 ;  /* 0x3e80000000000820 */ /* 0x004fe40000400000 */
[----:B----4-:R-:W-:-:S05]  /*63280*/  @P0 FMUL R3, R3, 0.25 ;  /* 0x3e80000003030820 */ /* 0x010fca0000400000 */
[----:B------:R-:W-:Y:S01]  /*63290*/  @P0 STL [R1+0x10b8], R3 ;  /* 0x0010b80301000387 */ /* 0x000fe20000100800 */
[----:B------:R-:W-:Y:S02]  /*632a0*/  @P0 STL [R1+0x10bc], R0 ;  /* 0x0010bc0001000387 */ /* 0x000fe40000100800 */
[----:B------:R0:W-:Y:S02]  /*632b0*/  STL [R1+0x1990], R24 ;  /* 0x0019901801007387 */ /* 0x0001e40000100800 */
[----:B0-----:R-:W2:Y:S04]  /*632c0*/  LDL R24, [R1+0x3d8] ;  /* 0x0003d80001187983 */ /* 0x001ea80000100800 */
[----:B--2---:R0:W-:Y:S01]  /*632d0*/  STL [R1+0x1994], R24 ;  /* 0x0019941801007387 */ /* 0x0041e20000100800 */
[----:B------:R-:W2:Y:S02]  /*632e0*/  LDL R3, [R1+0x424] ;  /* 0x0004240001037983 */ /* 0x000ea40000100800 */
[----:B------:R-:W4:Y:S01]  /*632f0*/  LDL R0, [R1+0x3f4] ;  /* 0x0003f40001007983 */ /* 0x000f220000100800 */
[----:B0-----:R-:W2:Y:S02]  /*63300*/  LDL R24, [R1+0x10c0] ;  /* 0x0010c00001187983 */ /* 0x001ea40000100800 */
[----:B--2---:R-:W-:-:S05]  /*63310*/  @P0 FMUL R24, R24, 0.25 ;  /* 0x3e80000018180820 */ /* 0x004fca0000400000 */
[----:B------:R0:W-:Y:S04]  /*63320*/  @P0 STL [R1+0x10c0], R24 ;  /* 0x0010c01801000387 */ /* 0x0001e80000100800 */
[----:B0-----:R-:W2:Y:S01]  /*63330*/  LDL.LU R24, [R1+0x1994] ;  /* 0x0019940001187983 */ /* 0x001ea20000300800 */
[----:B------:R-:W-:Y:S02]  /*63340*/  @P0 FMUL R3, R3, 0.25 ;  /* 0x3e80000003030820 */ /* 0x000fe40000400000 */
[----:B----4-:R-:W-:Y:S02]  /*63350*/  @P0 FMUL R0, R0, 0.25 ;  /* 0x3e80000000000820 */ /* 0x010fe40000400000 */
[----:B--2---:R-:W-:-:S05]  /*63360*/  @P0 FMUL R24, R24, 0.25 ;  /* 0x3e80000018180820 */ /* 0x004fca0000400000 */
[----:B------:R0:W-:Y:S04]  /*63370*/  @P0 STL [R1+0x3d8], R24 ;  /* 0x0003d81801000387 */ /* 0x0001e80000100800 */
[----:B0-----:R-:W2:Y:S01]  /*63380*/  LDL.LU R24, [R1+0x1990] ;  /* 0x0019900001187983 */ /* 0x001ea20000300800 */
[----:B------:R-:W-:Y:S02]  /*63390*/  @P0 STL [R1+0x424], R3 ;  /* 0x0004240301000387 */ /* 0x000fe40000100800 */
[----:B------:R-:W-:Y:S02]  /*633a0*/  @P0 STL [R1+0x3f4], R0 ;  /* 0x0003f40001000387 */ /* 0x000fe40000100800 */
[----:B------:R0:W-:Y:S02]  /*633b0*/  STL [R1+0x198c], R15 ;  /* 0x00198c0f01007387 */ /* 0x0001e40000100800 */
[----:B0-----:R-:W4:Y:S01]  /*633c0*/  LDL R15, [R1+0x408] ;  /* 0x00040800010f7983 */ /* 0x001f220000100800 */
[----:B------:R0:W-:Y:S01]  /*633d0*/  STL [R1+0x1988], R28 ;  /* 0x0019881c01007387 */ /* 0x0001e20000100800 */
[----:B------:R-:W-:Y:S01]  /*633e0*/  MOV R3, R2 ;  /* 0x0000000200037202 */ /* 0x000fe20000000f00 */
[----:B------:R-:W-:Y:S01]  /*633f0*/  IMAD.MOV.U32 R0, RZ, RZ, R5 ;  /* 0x000000ffff007224 */ /* 0x000fe200078e0005 */
[----:B------:R-:W2:Y:S04]  /*63400*/  LDL R2, [R1+0x43c] ;  /* 0x00043c0001027983 */ /* 0x000ea80000100800 */
[----:B------:R-:W3:Y:S04]  /*63410*/  LDL R5, [R1+0x3c8] ;  /* 0x0003c80001057983 */ /* 0x000ee80000100800 */
[----:B0-----:R-:W3:Y:S01]  /*63420*/  LDL R28, [R1+0x428] ;  /* 0x00042800011c7983 */ /* 0x001ee20000100800 */
[----:B----4-:R-:W-:-:S02]  /*63430*/  @P0 FMUL R15, R15, 0.25 ;  /* 0x3e8000000f0f0820 */ /* 0x010fc40000400000 */
[----:B--2---:R-:W-:-:S03]  /*63440*/  @P0 FMUL R2, R2, 0.25 ;  /* 0x3e80000002020820 */ /* 0x004fc60000400000 */
[----:B------:R0:W-:Y:S01]  /*63450*/  @P0 STL [R1+0x408], R15 ;  /* 0x0004080f01000387 */ /* 0x0001e20000100800 */
[----:B---3--:R-:W-:Y:S02]  /*63460*/  @P0 FMUL R5, R5, 0.25 ;  /* 0x3e80000005050820 */ /* 0x008fe40000400000 */
[----:B------:R-:W-:Y:S01]  /*63470*/  @P0 FMUL R28, R28, 0.25 ;  /* 0x3e8000001c1c0820 */ /* 0x000fe20000400000 */
[----:B0-----:R-:W2:Y:S04]  /*63480*/  LDL.LU R15, [R1+0x198c] ;  /* 0x00198c00010f7983 */ /* 0x001ea80000300800 */
[----:B------:R0:W-:Y:S02]  /*63490*/  @P0 STL [R1+0x428], R28 ;  /* 0x0004281c01000387 */ /* 0x0001e40000100800 */
[----:B0-----:R-:W3:Y:S01]  /*634a0*/  LDL.LU R28, [R1+0x1988] ;  /* 0x00198800011c7983 */ /* 0x001ee20000300800 */
[----:B------:R0:W-:Y:S03]  /*634b0*/  @P0 STL [R1+0x43c], R2 ;  /* 0x00043c0201000387 */ /* 0x0001e60000100800 */
[----:B0-----:R-:W4:Y:S01]  /*634c0*/  LDL.LU R2, [R1+0x1984] ;  /* 0x0019840001027983 */ /* 0x001f220000300800 */
[----:B------:R0:W-:Y:S03]  /*634d0*/  @P0 STL [R1+0x3c8], R5 ;  /* 0x0003c80501000387 */ /* 0x0001e60000100800 */
[----:B0-----:R-:W2:Y:S01]  /*634e0*/  LDL.LU R5, [R1+0x1980] ;  /* 0x0019800001057983 */ /* 0x001ea20000300800 */
[----:B------:R0:W-:Y:S03]  /*634f0*/  STL [R1+0x197c], R22 ;  /* 0x00197c1601007387 */ /* 0x0001e60000100800 */
[----:B0-----:R-:W3:Y:S01]  /*63500*/  LDL R22, [R1+0x9c] ;  /* 0x00009c0001167983 */ /* 0x001ee20000100800 */
[----:B----4-:R-:W-:-:S05]  /*63510*/  @P0 FMUL R2, R2, 0.25 ;  /* 0x3e80000002020820 */ /* 0x010fca0000400000 */
[----:B------:R0:W-:Y:S01]  /*63520*/  STL [R1+0x195c], R2 ;  /* 0x00195c0201007387 */ /* 0x0001e20000100800 */
[----:B--2---:R-:W-:-:S03]  /*63530*/  @P0 FMUL R5, R5, 0.25 ;  /* 0x3e80000005050820 */ /* 0x004fc60000400000 */
[----:B0-----:R-:W2:Y:S02]  /*63540*/  LDL R2, [R1+0x10ac] ;  /* 0x0010ac0001027983 */ /* 0x001ea40000100800 */
[----:B------:R0:W-:Y:S02]  /*63550*/  STL [R1+0x1960], R5 ;  /* 0x0019600501007387 */ /* 0x0001e40000100800 */
[----:B0-----:R-:W4:Y:S01]  /*63560*/  LDL R5, [R1+0x1084] ;  /* 0x0010840001057983 */ /* 0x001f220000100800 */
[----:B---3--:R-:W-:Y:S02]  /*63570*/  FSETP.GT.AND P0, PT, |R22|, 8.50705917302346158658e+37, PT ;  /* 0x7e8000001600780b */ /* 0x008fe40003f04200 */
[----:B------:R-:W3:Y:S02]  /*63580*/  LDL.LU R22, [R1+0x197c] ;  /* 0x00197c0001167983 */ /* 0x000ee40000300800 */
[----:B----4-:R-:W-:-:S05]  /*63590*/  @!P6 FMUL R5, R5, 16777216 ;  /* 0x4b8000000505e820 */ /* 0x010fca0000400000 */
[----:B------:R0:W-:Y:S01]  /*635a0*/  @!P6 STL [R1+0x1084], R5 ;  /* 0x001084050100e387 */ /* 0x0001e20000100800 */
[----:B--2---:R2:W-:Y:S03]  /*635b0*/  STL [R1+0x1978], R2 ;  /* 0x0019780201007387 */ /* 0x0045e60000100800 */
[----:B0-----:R-:W4:Y:S04]  /*635c0*/  LDL R5, [R1+0x10a8] ;  /* 0x0010a80001057983 */ /* 0x001f280000100800 */
[----:B--2---:R-:W2:Y:S04]  /*635d0*/  LDL R2, [R1+0x10a0] ;  /* 0x0010a00001027983 */ /* 0x004ea80000100800 */
[----:B----4-:R0:W-:Y:S04]  /*635e0*/  STL [R1+0x1974], R5 ;  /* 0x0019740501007387 */ /* 0x0101e80000100800 */
[----:B0-----:R-:W4:Y:S01]  /*635f0*/  LDL R5, [R1+0x10a4] ;  /* 0x0010a40001057983 */ /* 0x001f220000100800 */
[----:B--2---:R-:W-:-:S05]  /*63600*/  @!P6 FMUL R2, R2, 16777216 ;  /* 0x4b8000000202e820 */ /* 0x004fca0000400000 */
[----:B------:R0:W-:Y:S04]  /*63610*/  @!P6 STL [R1+0x10a0], R2 ;  /* 0x0010a0020100e387 */ /* 0x0001e80000100800 */
[----:B0-----:R-:W2:Y:S01]  /*63620*/  LDL.LU R2, [R1+0x1978] ;  /* 0x0019780001027983 */ /* 0x001ea20000300800 */
[----:B----4-:R-:W-:-:S05]  /*63630*/  @!P6 FMUL R5, R5, 16777216 ;  /* 0x4b8000000505e820 */ /* 0x010fca0000400000 */
[----:B------:R0:W-:Y:S04]  /*63640*/  @!P6 STL [R1+0x10a4], R5 ;  /* 0x0010a4050100e387 */ /* 0x0001e80000100800 */
[----:B0-----:R-:W4:Y:S02]  /*63650*/  LDL.LU R5, [R1+0x1974] ;  /* 0x0019740001057983 */ /* 0x001f240000300800 */
[----:B----4-:R-:W-:-:S05]  /*63660*/  @!P6 FMUL R5, R5, 16777216 ;  /* 0x4b8000000505e820 */ /* 0x010fca0000400000 */
[----:B------:R0:W-:Y:S01]  /*63670*/  @!P6 STL [R1+0x10a8], R5 ;  /* 0x0010a8050100e387 */ /* 0x0001e20000100800 */
[----:B---3--:R-:W-:Y:S02]  /*63680*/  STL [R1+0x1970], R22 ;  /* 0x0019701601007387 */ /* 0x008fe40000100800 */
[----:B------:R3:W-:Y:S01]  /*63690*/  STL [R1+0x196c], R18 ;  /* 0x00196c1201007387 */ /* 0x0007e20000100800 */
[----:B0-----:R-:W4:Y:S04]  /*636a0*/  LDL R5, [R1+0x10bc] ;  /* 0x0010bc0001057983 */ /* 0x001f280000100800 */
[----:B---3--:R-:W3:Y:S01]  /*636b0*/  LDL R18, [R1+0x10b8] ;  /* 0x0010b80001127983 */ /* 0x008ee20000100800 */
[----:B--2---:R-:W-:Y:S02]  /*636c0*/  MOV R22, R2 ;  /* 0x0000000200167202 */ /* 0x004fe40000000f00 */
[----:B------:R-:W2:Y:S03]  /*636d0*/  LDL R2, [R1+0x10c0] ;  /* 0x0010c00001027983 */ /* 0x000ea60000100800 */
[----:B------:R-:W-:-:S05]  /*636e0*/  @!P6 FMUL R22, R22, 16777216 ;  /* 0x4b8000001616e820 */ /* 0x000fca0000400000 */
[----:B------:R0:W-:Y:S04]  /*636f0*/  @!P6 STL [R1+0x10ac], R22 ;  /* 0x0010ac160100e387 */ /* 0x0001e80000100800 */
[----:B0-----:R-:W2:Y:S01]  /*63700*/  LDL.LU R22, [R1+0x1970] ;  /* 0x0019700001167983 */ /* 0x001ea20000300800 */
[----:B---3--:R-:W-:-:S05]  /*63710*/  @!P6 FMUL R18, R18, 16777216 ;  /* 0x4b8000001212e820 */ /* 0x008fca0000400000 */
[----:B------:R0:W-:Y:S04]  /*63720*/  @!P6 STL [R1+0x10b8], R18 ;  /* 0x0010b8120100e387 */ /* 0x0001e80000100800 */
[----:B0-----:R-:W3:Y:S01]  /*63730*/  LDL.LU R18, [R1+0x196c] ;  /* 0x00196c0001127983 */ /* 0x001ee20000300800 */
[----:B----4-:R-:W-:Y:S02]  /*63740*/  @!P6 FMUL R5, R5, 16777216 ;  /* 0x4b8000000505e820 */ /* 0x010fe40000400000 */
[----:B--2---:R-:W-:-:S03]  /*63750*/  @!P6 FMUL R2, R2, 16777216 ;  /* 0x4b8000000202e820 */ /* 0x004fc60000400000 */
[----:B------:R-:W-:Y:S01]  /*63760*/  @!P6 STL [R1+0x10bc], R5 ;  /* 0x0010bc050100e387 */ /* 0x000fe20000100800 */
[----:B------:R-:W-:Y:S03]  /*63770*/  STL [R1+0x1948], R28 ;  /* 0x0019481c01007387 */ /* 0x000fe60000100800 */
[----:B------:R-:W-:Y:S01]  /*63780*/  @!P6 STL [R1+0x10c0], R2 ;  /* 0x0010c0020100e387 */ /* 0x000fe20000100800 */
[----:B------:R-:W-:Y:S03]  /*63790*/  STL [R1+0x194c], R22 ;  /* 0x00194c1601007387 */ /* 0x000fe60000100800 */
[----:B---3--:R-:W-:Y:S01]  /*637a0*/  STL [R1+0x1950], R18 ;  /* 0x0019501201007387 */ /* 0x008fe20000100800 */
[----:B------:R0:W-:Y:S03]  /*637b0*/  STL [R1+0x1964], R13 ;  /* 0x0019640d01007387 */ /* 0x0001e60000100800 */
[----:B0-----:R-:W2:Y:S04]  /*637c0*/  LDL R13, [R1+0x424] ;  /* 0x00042400010d7983 */ /* 0x001ea80000100800 */
[----:B--2---:R0:W-:Y:S01]  /*637d0*/  STL [R1+0x1968], R13 ;  /* 0x0019680d01007387 */ /* 0x0041e20000100800 */
[----:B------:R-:W2:Y:S03]  /*637e0*/  LDL R5, [R1+0x3f4] ;  /* 0x0003f40001057983 */ /* 0x000ea60000100800 */
[----:B0-----:R-:W3:Y:S01]  /*637f0*/  LDL R13, [R1+0x3d8] ;  /* 0x0003d800010d7983 */ /* 0x001ee20000100800 */
[----:B------:R-:W4:Y:S02]  /*63800*/  LDL.LU R28, [R1+0x90] ;  /* 0x00009000011c7983 */ /* 0x000f240000300800 */
[----:B------:R-:W2:Y:S02]  /*63810*/  LDL R2, [R1+0x408] ;  /* 0x0004080001027983 */ /* 0x000ea40000100800 */
[----:B------:R-:W2:Y:S01]  /*63820*/  LDL R18, [R1+0x43c] ;  /* 0x00043c0001127983 */ /* 0x000ea20000100800 */
[----:B------:R-:W2:Y:S01]  /*63830*/  LDL R22, [R1+0x3c8] ;  /* 0x0003c80001167983 */ /* 0x000ea20000100800 */
[----:B------:R0:W-:Y:S03]  /*63840*/  STL [R1+0x1954], R17 ;  /* 0x0019541101007387 */ /* 0x0001e60000100800 */
[----:B0-----:R-:W2:Y:S01]  /*63850*/  LDL R17, [R1+0x428] ;  /* 0x0004280001117983 */ /* 0x001ea20000100800 */
[----:B---3--:R-:W-:-:S05]  /*63860*/  @!P6 FMUL R13, R13, 16777216 ;  /* 0x4b8000000d0de820 */ /* 0x008fca0000400000 */
[----:B------:R0:W-:Y:S04]  /*63870*/  @!P6 STL [R1+0x3d8], R13 ;  /* 0x0003d80d0100e387 */ /* 0x0001e80000100800 */
[----:B0-----:R-:W3:Y:S01]  /*63880*/  LDL.LU R13, [R1+0x1968] ;  /* 0x00196800010d7983 */ /* 0x001ee20000300800 */
[----:B--2---:R-:W-:Y:S02]  /*63890*/  @!P6 FMUL R5, R5, 16777216 ;  /* 0x4b8000000505e820 */ /* 0x004fe40000400000 */
[----:B------:R-:W-:Y:S02]  /*638a0*/  @!P6 FMUL R2, R2, 16777216 ;  /* 0x4b8000000202e820 */ /* 0x000fe40000400000 */
[----:B---3--:R-:W-:-:S05]  /*638b0*/  @!P6 FMUL R13, R13, 16777216 ;  /* 0x4b8000000d0de820 */ /* 0x008fca0000400000 */
[----:B------:R0:W-:Y:S04]  /*638c0*/  @!P6 STL [R1+0x424], R13 ;  /* 0x0004240d0100e387 */ /* 0x0001e80000100800 */
[----:B0-----:R-:W2:Y:S01]  /*638d0*/  LDL.LU R13, [R1+0x1964] ;  /* 0x00196400010d7983 */ /* 0x001ea20000300800 */
[----:B------:R0:W-:Y:S03]  /*638e0*/  @!P6 STL [R1+0x3f4], R5 ;  /* 0x0003f4050100e387 */ /* 0x0001e60000100800 */
[----:B0-----:R-:W3:Y:S01]  /*638f0*/  LDL.LU R5, [R1+0x1960] ;  /* 0x0019600001057983 */ /* 0x001ee20000300800 */
[----:B------:R0:W-:Y:S03]  /*63900*/  @!P6 STL [R1+0x408], R2 ;  /* 0x000408020100e387 */ /* 0x0001e60000100800 */
[----:B0-----:R-:W2:Y:S01]  /*63910*/  LDL.LU R2, [R1+0x195c] ;  /* 0x00195c0001027983 */ /* 0x001ea20000300800 */
[----:B------:R-:W-:-:S02]  /*63920*/  @!P6 FMUL R17, R17, 16777216 ;  /* 0x4b8000001111e820 */ /* 0x000fc40000400000 */
[----:B------:R-:W-:Y:S02]  /*63930*/  @!P6 FMUL R18, R18, 16777216 ;  /* 0x4b8000001212e820 */ /* 0x000fe40000400000 */
[----:B------:R-:W-:Y:S01]  /*63940*/  @!P6 FMUL R22, R22, 16777216 ;  /* 0x4b8000001616e820 */ /* 0x000fe20000400000 */
[----:B------:R-:W-:Y:S02]  /*63950*/  @!P6 STL [R1+0x428], R17 ;  /* 0x000428110100e387 */ /* 0x000fe40000100800 */
[----:B------:R-:W-:Y:S02]  /*63960*/  @!P6 STL [R1+0x43c], R18 ;  /* 0x00043c120100e387 */ /* 0x000fe40000100800 */
[----:B------:R-:W-:Y:S02]  /*63970*/  @!P6 STL [R1+0x3c8], R22 ;  /* 0x0003c8160100e387 */ /* 0x000fe40000100800 */
[----:B---3--:R-:W-:Y:S02]  /*63980*/  @!P6 FMUL R5, R5, 16777216 ;  /* 0x4b8000000505e820 */ /* 0x008fe40000400000 */
[----:B--2---:R-:W-:-:S05]  /*63990*/  @!P6 FMUL R2, R2, 16777216 ;  /* 0x4b8000000202e820 */ /* 0x004fca0000400000 */
[----:B------:R4:W-:Y:S01]  /*639a0*/  STL [R1+0x12d0], R2 ;  /* 0x0012d00201007387 */ /* 0x0009e20000100800 */
[----:B------:R0:W-:Y:S01]  /*639b0*/  STL [R1+0x3d0], R5 ;  /* 0x0003d00501007387 */ /* 0x0001e20000100800 */
[----:B----4-:R-:W-:Y:S02]  /*639c0*/  MOV R2, R28 ;  /* 0x0000001c00027202 */ /* 0x010fe40000000f00 */
[----:B0-----:R-:W2:Y:S04]  /*639d0*/  LDL.LU R5, [R1+0x1958] ;  /* 0x0019580001057983 */ /* 0x001ea80000300800 */
[----:B------:R0:W-:Y:S04]  /*639e0*/  STL [R1+0x190c], R2 ;  /* 0x00190c0201007387 */ /* 0x0001e80000100800 */
[----:B0-----:R-:W3:Y:S04]  /*639f0*/  LDL.LU R2, [R1+0x9c] ;  /* 0x00009c0001027983 */ /* 0x001ee80000300800 */
[----:B---3--:R0:W-:Y:S01]  /*63a00*/  STL [R1+0x1940], R2 ;  /* 0x0019400201007387 */ /* 0x0081e20000100800 */
[----:B------:R-:W3:Y:S02]  /*63a10*/  LDL R17, [R1+0x10c4] ;  /* 0x0010c40001117983 */ /* 0x000ee40000100800 */
[----:B------:R-:W4:Y:S02]  /*63a20*/  LDL R18, [R1+0x10c8] ;  /* 0x0010c80001127983 */ /* 0x000f240000100800 */
[----:B------:R-:W4:Y:S01]  /*63a30*/  LDL R28, [R1+0x10d8] ;  /* 0x0010d800011c7983 */ /* 0x000f220000100800 */
[----:B------:R-:W4:Y:S04]  /*63a40*/  LDL R22, [R1+0x10dc] ;  /* 0x0010dc0001167983 */ /* 0x000f280000100800 */
[----:B0-----:R-:W4:Y:S01]  /*63a50*/  LDL R2, [R1+0x10cc] ;  /* 0x0010cc0001027983 */ /* 0x001f220000100800 */
[----:B------:R0:W-:Y:S03]  /*63a60*/  STL [R1+0x1900], R29 ;  /* 0x0019001d01007387 */ /* 0x0001e60000100800 */
[----:B0-----:R-:W4:Y:S01]  /*63a70*/  LDL.LU R29, [R1+0x404] ;  /* 0x00040400011d7983 */ /* 0x001f220000300800 */
[----:B--2---:R-:W-:Y:S01]  /*63a80*/  FSETP.GEU.AND P6, PT, |R5|, 1.175494350822287508e-38, PT ;  /* 0x008000000500780b */ /* 0x004fe20003fce200 */
[----:B---3--:R-:W-:-:S02]  /*63a90*/  @P0 FMUL R17, R17, 0.25 ;  /* 0x3e80000011110820 */ /* 0x008fc40000400000 */
[----:B----4-:R-:W-:Y:S02]  /*63aa0*/  @P0 FMUL R18, R18, 0.25 ;  /* 0x3e80000012120820 */ /* 0x010fe40000400000 */
[----:B------:R-:W-:Y:S02]  /*63ab0*/  @P0 FMUL R28, R28, 0.25 ;  /* 0x3e8000001c1c0820 */ /* 0x000fe40000400000 */
[----:B------:R-:W-:Y:S01]  /*63ac0*/  @P0 FMUL R2, R2, 0.25 ;  /* 0x3e80000002020820 */ /* 0x000fe20000400000 */
[----:B------:R0:W-:Y:S04]  /*63ad0*/  STL [R1+0x1938], R29 ;  /* 0x0019381d01007387 */ /* 0x0001e80000100800 */
[----:B0-----:R-:W2:Y:S01]  /*63ae0*/  LDL R29, [R1+0x10d4] ;  /* 0x0010d400011d7983 */ /* 0x001ea20000100800 */
[----:B------:R0:W-:Y:S03]  /*63af0*/  STL [R1+0x193c], R5 ;  /* 0x00193c0501007387 */ /* 0x0001e60000100800 */
[----:B0-----:R-:W3:Y:S01]  /*63b00*/  LDL R5, [R1+0x10d0] ;  /* 0x0010d00001057983 */ /* 0x001ee20000100800 */
[----:B------:R0:W-:Y:S03]  /*63b10*/  @P0 STL [R1+0x10c4], R17 ;  /* 0x0010c41101000387 */ /* 0x0001e60000100800 */
[----:B0-----:R-:W4:Y:S01]  /*63b20*/  LDL.LU R17, [R1+0x1954] ;  /* 0x0019540001117983 */ /* 0x001f220000300800 */
[----:B------:R0:W-:Y:S03]  /*63b30*/  @P0 STL [R1+0x10c8], R18 ;  /* 0x0010c81201000387 */ /* 0x0001e60000100800 */
[----:B0-----:R-:W4:Y:S01]  /*63b40*/  LDL.LU R18, [R1+0x1950] ;  /* 0x0019500001127983 */ /* 0x001f220000300800 */
[----:B------:R0:W-:Y:S03]  /*63b50*/  @P0 STL [R1+0x10cc], R2 ;  /* 0x0010cc0201000387 */ /* 0x0001e60000100800 */
[----:B0-----:R-:W4:Y:S01]  /*63b60*/  LDL R2, [R1+0x10e0] ;  /* 0x0010e00001027983 */ /* 0x001f220000100800 */
[----:B------:R0:W-:Y:S03]  /*63b70*/  @P0 STL [R1+0x10d8], R28 ;  /* 0x0010d81c01000387 */ /* 0x0001e60000100800 */
[----:B0-----:R-:W4:Y:S01]  /*63b80*/  LDL R28, [R1+0x430] ;  /* 0x00043000011c7983 */ /* 0x001f220000100800 */
[----:B------:R-:W-:-:S05]  /*63b90*/  @P0 FMUL R22, R22, 0.25 ;  /* 0x3e80000016160820 */ /* 0x000fca0000400000 */
[----:B------:R0:W-:Y:S04]  /*63ba0*/  @P0 STL [R1+0x10dc], R22 ;  /* 0x0010dc1601000387 */ /* 0x0001e80000100800 */
[----:B0-----:R-:W4:Y:S01]  /*63bb0*/  LDL.LU R22, [R1+0x194c] ;  /* 0x00194c0001167983 */ /* 0x001f220000300800 */
[----:B--2---:R-:W-:Y:S02]  /*63bc0*/  @P0 FMUL R29, R29, 0.25 ;  /* 0x3e8000001d1d0820 */ /* 0x004fe40000400000 */
[----:B---3--:R-:W-:-:S05]  /*63bd0*/  @P0 FMUL R5, R5, 0.25 ;  /* 0x3e80000005050820 */ /* 0x008fca0000400000 */
[----:B------:R-:W-:Y:S01]  /*63be0*/  @P0 STL [R1+0x10d0], R5 ;  /* 0x0010d00501000387 */ /* 0x000fe20000100800 */
[----:B------:R0:W-:Y:S03]  /*63bf0*/  STL [R1+0x1944], R5 ;  /* 0x0019440501007387 */ /* 0x0001e60000100800 */
[----:B0-----:R-:W2:Y:S01]  /*63c00*/  LDL R5, [R1+0x418] ;  /* 0x0004180001057983 */ /* 0x001ea20000100800 */
[----:B----4-:R-:W-:-:S05]  /*63c10*/  @P0 FMUL R2, R2, 0.25 ;  /* 0x3e80000002020820 */ /* 0x010fca0000400000 */
[----:B------:R0:W-:Y:S01]  /*63c20*/  @P0 STL [R1+0x10e0], R2 ;  /* 0x0010e00201000387 */ /* 0x0001e20000100800 */
[----:B------:R-:W-:-:S03]  /*63c30*/  @P0 FMUL R28, R28, 0.25 ;  /* 0x3e8000001c1c0820 */ /* 0x000fc60000400000 */
[----:B0-----:R-:W3:Y:S01]  /*63c40*/  LDL R2, [R1+0x3dc] ;  /* 0x0003dc0001027983 */ /* 0x001ee20000100800 */
[----:B------:R-:W-:Y:S02]  /*63c50*/  @P0 STL [R1+0x10d4], R29 ;  /* 0x0010d41d01000387 */ /* 0x000fe40000100800 */
[----:B------:R0:W-:Y:S02]  /*63c60*/  @P0 STL [R1+0x430], R28 ;  /* 0x0004301c01000387 */ /* 0x0001e40000100800 */
[----:B0-----:R-:W4:Y:S01]  /*63c70*/  LDL.LU R28, [R1+0x1948] ;  /* 0x00194800011c7983 */ /* 0x001f220000300800 */
[----:B--2---:R-:W-:-:S05]  /*63c80*/  @P0 FMUL R5, R5, 0.25 ;  /* 0x3e80000005050820 */ /* 0x004fca0000400000 */
[----:B------:R-:W-:Y:S01]  /*63c90*/  @P0 STL [R1+0x418], R5 ;  /* 0x0004180501000387 */ /* 0x000fe20000100800 */
[----:B---3--:R-:W-:Y:S02]  /*63ca0*/  @P0 FMUL R2, R2, 0.25 ;  /* 0x3e80000002020820 */ /* 0x008fe40000400000 */
[----:B----4-:R-:W-:-:S05]  /*63cb0*/  @P0 FMUL R28, R28, 0.25 ;  /* 0x3e8000001c1c0820 */ /* 0x010fca0000400000 */
[----:B------:R-:W-:Y:S01]  /*63cc0*/  @P0 STL [R1+0x42c], R28 ;  /* 0x00042c1c01000387 */ /* 0x000fe20000100800 */
[----:B------:R0:W-:Y:S02]  /*63cd0*/  STL [R1+0x1930], R28 ;  /* 0x0019301c01007387 */ /* 0x0001e40000100800 */
[----:B0-----:R-:W-:Y:S02]  /*63ce0*/  IMAD.MOV.U32 R28, RZ, RZ, R5 ;  /* 0x000000ffff1c7224 */ /* 0x001fe400078e0005 */
[----:B------:R-:W2:Y:S01]  /*63cf0*/  LDL.LU R5, [R1+0x1944] ;  /* 0x0019440001057983 */ /* 0x000ea20000300800 */
[----:B------:R0:W-:Y:S03]  /*63d00*/  @P0 STL [R1+0x3dc], R2 ;  /* 0x0003dc0201000387 */ /* 0x0001e60000100800 */
[----:B0-----:R-:W3:Y:S01]  /*63d10*/  LDL.LU R2, [R1+0x1940] ;  /* 0x0019400001027983 */ /* 0x001ee20000300800 */
[----:B------:R-:W-:-:S02]  /*63d20*/  @P0 FMUL R22, R22, 0.25 ;  /* 0x3e80000016160820 */ /* 0x000fc40000400000 */
[----:B------:R-:W-:Y:S02]  /*63d30*/  @P0 FMUL R18, R18, 0.25 ;  /* 0x3e80000012120820 */ /* 0x000fe40000400000 */
[----:B------:R-:W-:Y:S01]  /*63d40*/  @P0 FMUL R17, R17, 0.25 ;  /* 0x3e80000011110820 */ /* 0x000fe20000400000 */
[----:B------:R-:W-:Y:S01]  /*63d50*/  @P0 STL [R1+0x440], R22 ;  /* 0x0004401601000387 */ /* 0x000fe20000100800 */
[----:B------:R0:W-:Y:S03]  /*63d60*/  STL [R1+0x1934], R22 ;  /* 0x0019341601007387 */ /* 0x0001e60000100800 */
[----:B0-----:R-:W4:Y:S01]  /*63d70*/  LDL R22, [R1+0x10c4] ;  /* 0x0010c40001167983 */ /* 0x001f220000100800 */
[----:B------:R-:W-:Y:S02]  /*63d80*/  @P0 STL [R1+0x3e4], R18 ;  /* 0x0003e41201000387 */ /* 0x000fe40000100800 */
[----:B------:R-:W-:Y:S02]  /*63d90*/  STL [R1+0x1920], R18 ;  /* 0x0019201201007387 */ /* 0x000fe40000100800 */
[----:B---3--:R-:W-:-:S05]  /*63da0*/  @P0 FMUL R2, R2, 0.25 ;  /* 0x3e80000002020820 */ /* 0x008fca0000400000 */
[----:B------:R0:W-:Y:S01]  /*63db0*/  STL [R1+0x1910], R2 ;  /* 0x0019100201007387 */ /* 0x0001e20000100800 */
[----:B------:R-:W-:Y:S02]  /*63dc0*/  @P0 STL [R1+0x3f0], R17 ;  /* 0x0003f01101000387 */ /* 0x000fe40000100800 */
[----:B------:R2:W-:Y:S01]  /*63dd0*/  STL [R1+0x1924], R17 ;  /* 0x0019241101007387 */ /* 0x0005e20000100800 */
[----:B0-----:R-:W-:Y:S02]  /*63de0*/  MOV R2, R29 ;  /* 0x0000001d00027202 */ /* 0x001fe40000000f00 */
[----:B--2---:R-:W-:Y:S02]  /*63df0*/  MOV R17, R5 ;  /* 0x0000000500117202 */ /* 0x004fe40000000f00 */
[----:B------:R-:W2:Y:S01]  /*63e00*/  LDL.LU R5, [R1+0x193c] ;  /* 0x00193c0001057983 */ /* 0x000ea20000300800 */
[----:B------:R-:W3:Y:S02]  /*63e10*/  LDL.LU R29, [R1+0x1938] ;  /* 0x00193800011d7983 */ /* 0x000ee40000300800 */
[----:B------:R-:W-:-:S02]  /*63e20*/  IMAD.MOV.U32 R18, RZ, RZ, R28 ;  /* 0x000000ffff127224 */ /* 0x000fc400078e001c */
[----:B------:R-:W2:Y:S01]  /*63e30*/  LDL R28, [R1+0x10c8] ;  /* 0x0010c800011c7983 */ /* 0x000ea20000100800 */
[----:B----4-:R-:W-:Y:S02]  /*63e40*/  @!P1 FMUL R22, R22, 16777216 ;  /* 0x4b80000016169820 */ /* 0x010fe40000400000 */
[----:B---3--:R-:W-:Y:S01]  /*63e50*/  @P0 FMUL R29, R29, 0.25 ;  /* 0x3e8000001d1d0820 */ /* 0x008fe20000400000 */
[----:B--2---:R-:W-:-:S04]  /*63e60*/  FSETP.GT.AND P0, PT, |R5|, 8.50705917302346158658e+37, PT ;  /* 0x7e8000000500780b */ /* 0x004fc80003f04200 */
[----:B------:R0:W-:Y:S04]  /*63e70*/  STL [R1+0x1914], R29 ;  /* 0x0019141d01007387 */ /* 0x0001e80000100800 */
[----:B0-----:R-:W2:Y:S01]  /*63e80*/  LDL R29, [R1+0x430] ;  /* 0x00043000011d7983 */ /* 0x001ea20000100800 */
[----:B------:R0:W-:Y:S03]  /*63e90*/  STL [R1+0x18f4], R5 ;  /* 0x0018f40501007387 */ /* 0x0001e60000100800 */
[----:B0-----:R-:W3:Y:S01]  /*63ea0*/  LDL R5, [R1+0x10cc] ;  /* 0x0010cc0001057983 */ /* 0x001ee20000100800 */
[----:B------:R-:W-:Y:S02]  /*63eb0*/  @!P1 FMUL R28, R28, 16777216 ;  /* 0x4b8000001c1c9820 */ /* 0x000fe40000400000 */
[----:B------:R0:W-:Y:S02]  /*63ec0*/  @!P1 STL [R1+0x10c4], R22 ;  /* 0x0010c41601009387 */ /* 0x0001e40000100800 */
[----:B0-----:R-:W4:Y:S01]  /*63ed0*/  LDL.LU R22, [R1+0x1934] ;  /* 0x0019340001167983 */ /* 0x001f220000300800 */
[----:B------:R0:W-:Y:S03]  /*63ee0*/  @!P1 STL [R1+0x10c8], R28 ;  /* 0x0010c81c01009387 */ /* 0x0001e60000100800 */
[----:B0-----:R-:W4:Y:S01]  /*63ef0*/  LDL.LU R28, [R1+0x1930] ;  /* 0x00193000011c7983 */ /* 0x001f220000300800 */
[----:B------:R2:W-:Y:S02]  /*63f00*/  STL [R1+0x18f8], R3 ;  /* 0x0018f80301007387 */ /* 0x0005e40000100800 */
[----:B--2---:R-:W-:Y:S01]  /*63f10*/  MOV R3, R29 ;  /* 0x0000001d00037202 */ /* 0x004fe20000000f00 */
[----:B---3--:R-:W-:-:S05]  /*63f20*/  @!P1 FMUL R5, R5, 16777216 ;  /* 0x4b80000005059820 */ /* 0x008fca0000400000 */
[----:B------:R-:W-:Y:S01]  /*63f30*/  @!P1 STL [R1+0x10cc], R5 ;  /* 0x0010cc0501009387 */ /* 0x000fe20000100800 */
[----:B------:R0:W-:Y:S02]  /*63f40*/  STL [R1+0x192c], R3 ;  /* 0x00192c0301007387 */ /* 0x0001e40000100800 */
[----:B------:R2:W-:Y:S01]  /*63f50*/  STL [R1+0x1928], R4 ;  /* 0x0019280401007387 */ /* 0x0005e20000100800 */
[----:B0-----:R-:W-:Y:S02]  /*63f60*/  MOV R3, R17 ;  /* 0x0000001100037202 */ /* 0x001fe40000000f00 */
[----:B------:R-:W-:Y:S01]  /*63f70*/  MOV R5, R18 ;  /* 0x0000001200057202 */ /* 0x000fe20000000f00 */
[----:B------:R-:W3:Y:S04]  /*63f80*/  LDL R17, [R1+0x10d8] ;  /* 0x0010d80001117983 */ /* 0x000ee80000100800 */
[----:B------:R-:W3:Y:S01]  /*63f90*/  LDL R18, [R1+0x10dc] ;  /* 0x0010dc0001127983 */ /* 0x000ee20000100800 */
[----:B--2---:R-:W-:-:S02]  /*63fa0*/  IMAD.MOV.U32 R4, RZ, RZ, R2 ;  /* 0x000000ffff047224 */ /* 0x004fc400078e0002 */
[----:B----4-:R-:W-:Y:S01]  /*63fb0*/  IMAD.MOV.U32 R2, RZ, RZ, R22 ;  /* 0x000000ffff027224 */ /* 0x010fe200078e0016 */
[----:B------:R-:W-:Y:S01]  /*63fc0*/  MOV R29, R28 ;  /* 0x0000001c001d7202 */ /* 0x000fe20000000f00 */
[----:B------:R-:W2:Y:S04]  /*63fd0*/  LDL R22, [R1+0x41c] ;  /* 0x00041c0001167983 */ /* 0x000ea80000100800 */
[----:B------:R-:W4:Y:S01]  /*63fe0*/  LDL R28, [R1+0x40c] ;  /* 0x00040c00011c7983 */ /* 0x000f220000100800 */
[----:B------:R0:W-:Y:S02]  /*63ff0*/  STL [R1+0x18fc], R0 ;  /* 0x0018fc0001007387 */ /* 0x0001e40000100800 */
[----:B------:R-:W-:Y:S01]  /*64000*/  @!P1 FMUL R3, R3, 16777216 ;  /* 0x4b80000003039820 */ /* 0x000fe20000400000 */
[----:B0-----:R-:W2:Y:S04]  /*64010*/  LDL R0, [R1+0x10e0] ;  /* 0x0010e00001007983 */ /* 0x001ea80000100800 */
[----:B------:R0:W-:Y:S02]  /*64020*/  @!P1 STL [R1+0x10d0], R3 ;  /* 0x0010d00301009387 */ /* 0x0001e40000100800 */
[----:B------:R-:W-:Y:S01]  /*64030*/  @!P1 FMUL R4, R4, 16777216 ;  /* 0x4b80000004049820 */ /* 0x000fe20000400000 */
[----:B0-----:R-:W4:Y:S04]  /*64040*/  LDL.LU R3, [R1+0x192c] ;  /* 0x00192c0001037983 */ /* 0x001f280000300800 */
[----:B------:R0:W-:Y:S02]  /*64050*/  @!P1 STL [R1+0x10d4], R4 ;  /* 0x0010d40401009387 */ /* 0x0001e40000100800 */
[----:B0-----:R-:W4:Y:S01]  /*64060*/  LDL.LU R4, [R1+0x1928] ;  /* 0x0019280001047983 */ /* 0x001f220000300800 */
[----:B---3--:R-:W-:-:S02]  /*64070*/  @!P1 FMUL R17, R17, 16777216 ;  /* 0x4b80000011119820 */ /* 0x008fc40000400000 */
[----:B------:R-:W-:-:S03]  /*64080*/  @!P1 FMUL R18, R18, 16777216 ;  /* 0x4b80000012129820 */ /* 0x000fc60000400000 */
[----:B------:R0:W-:Y:S04]  /*64090*/  @!P1 STL [R1+0x10d8], R17 ;  /* 0x0010d81101009387 */ /* 0x0001e80000100800 */
[----:B0-----:R-:W3:Y:S01]  /*640a0*/  LDL.LU R17, [R1+0x1924] ;  /* 0x0019240001117983 */ /* 0x001ee20000300800 */
[----:B------:R0:W-:Y:S03]  /*640b0*/  @!P1 STL [R1+0x10dc], R18 ;  /* 0x0010dc1201009387 */ /* 0x0001e60000100800 */
[----:B0-----:R-:W3:Y:S01]  /*640c0*/  LDL.LU R18, [R1+0x1920] ;  /* 0x0019200001127983 */ /* 0x001ee20000300800 */
[----:B--2---:R-:W-:-:S05]  /*640d0*/  @!P1 FMUL R0, R0, 16777216 ;  /* 0x4b80000000009820 */ /* 0x004fca0000400000 */
[----:B------:R-:W-:Y:S01]  /*640e0*/  @!P1 STL [R1+0x10e0], R0 ;  /* 0x0010e00001009387 */ /* 0x000fe20000100800 */
[----:B------:R4:W-:Y:S02]  /*640f0*/  STL [R1+0x1918], R15 ;  /* 0x0019180f01007387 */ /* 0x0009e40000100800 */
[----:B----4-:R-:W-:-:S05]  /*64100*/  MOV R15, R3 ;  /* 0x00000003000f7202 */ /* 0x010fca0000000f00 */
[----:B------:R0:W-:Y:S02]  /*64110*/  STL [R1+0x191c], R15 ;  /* 0x00191c0f01007387 */ /* 0x0001e40000100800 */
[----:B0-----:R-:W-:-:S05]  /*64120*/  MOV R15, R5 ;  /* 0x00000005000f7202 */ /* 0x001fca0000000f00 */
[----:B------:R-:W-:Y:S01]  /*64130*/  @!P1 FMUL R15, R15, 16777216 ;  /* 0x4b8000000f0f9820 */ /* 0x000fe20000400000 */
[----:B---3--:R-:W-:Y:S02]  /*64140*/  MOV R3, R17 ;  /* 0x0000001100037202 */ /* 0x008fe40000000f00 */
[----:B------:R-:W2:Y:S01]  /*64150*/  LDL.LU R17, [R1+0x138] ;  /* 0x0001380001117983 */ /* 0x000ea20000300800 */
[----:B------:R-:W3:Y:S02]  /*64160*/  LDL R5, [R1+0x3dc] ;  /* 0x0003dc0001057983 */ /* 0x000ee40000100800 */
[----:B------:R-:W-:Y:S02]  /*64170*/  IMAD.MOV.U32 R0, RZ, RZ, R18 ;  /* 0x000000ffff007224 */ /* 0x000fe400078e0012 */
[----:B------:R-:W4:Y:S01]  /*64180*/  LDL R18, [R1+0x11e0] ;  /* 0x0011e00001127983 */ /* 0x000f220000100800 */
[----:B------:R0:W-:Y:S03]  /*64190*/  @!P1 STL [R1+0x418], R15 ;  /* 0x0004180f01009387 */ /* 0x0001e60000100800 */
[----:B0-----:R-:W2:Y:S01]  /*641a0*/  LDL.LU R15, [R1+0x191c] ;  /* 0x00191c00010f7983 */ /* 0x001ea20000300800 */
[----:B------:R-:W-:-:S02]  /*641b0*/  @!P1 FMUL R29, R29, 16777216 ;  /* 0x4b8000001d1d9820 */ /* 0x000fc40000400000 */
[----:B------:R-:W-:Y:S02]  /*641c0*/  @!P1 FMUL R2, R2, 16777216 ;  /* 0x4b80000002029820 */ /* 0x000fe40000400000 */
[----:B--2---:R-:W-:-:S05]  /*641d0*/  @!P1 FMUL R15, R15, 16777216 ;  /* 0x4b8000000f0f9820 */ /* 0x004fca0000400000 */
[----:B------:R0:W-:Y:S04]  /*641e0*/  @!P1 STL [R1+0x430], R15 ;  /* 0x0004300f01009387 */ /* 0x0001e80000100800 */
[----:B0-----:R-:W2:Y:S01]  /*641f0*/  LDL.LU R15, [R1+0x1918] ;  /* 0x00191800010f7983 */ /* 0x001ea20000300800 */
[----:B------:R0:W-:Y:S03]  /*64200*/  @!P1 STL [R1+0x42c], R29 ;  /* 0x00042c1d01009387 */ /* 0x0001e60000100800 */
[----:B0-----:R-:W2:Y:S01]  /*64210*/  LDL.LU R29, [R1+0x1914] ;  /* 0x00191400011d7983 */ /* 0x001ea20000300800 */
[----:B------:R0:W-:Y:S03]  /*64220*/  @!P1 STL [R1+0x440], R2 ;  /* 0x0004400201009387 */ /* 0x0001e60000100800 */
[----:B0-----:R-:W4:Y:S01]  /*64230*/  LDL.LU R2, [R1+0x1910] ;  /* 0x0019100001027983 */ /* 0x001f220000300800 */
[----:B------:R-:W-:-:S02]  /*64240*/  @!P1 FMUL R0, R0, 16777216 ;  /* 0x4b80000000009820 */ /* 0x000fc40000400000 */
[----:B------:R-:W-:Y:S02]  /*64250*/  @!P1 FMUL R3, R3, 16777216 ;  /* 0x4b80000003039820 */ /* 0x000fe40000400000 */
[----:B---3--:R-:W-:Y:S01]  /*64260*/  @!P1 FMUL R5, R5, 16777216 ;  /* 0x4b80000005059820 */ /* 0x008fe20000400000 */
[----:B------:R-:W-:Y:S02]  /*64270*/  @!P1 STL [R1+0x3e4], R0 ;  /* 0x0003e40001009387 */ /* 0x000fe40000100800 */
[----:B------:R-:W-:Y:S02]  /*64280*/  @!P1 STL [R1+0x3f0], R3 ;  /* 0x0003f00301009387 */ /* 0x000fe40000100800 */
[----:B------:R-:W-:Y:S02]  /*64290*/  @!P1 STL [R1+0x3dc], R5 ;  /* 0x0003dc0501009387 */ /* 0x000fe40000100800 */
[----:B--2---:R-:W-:Y:S02]  /*642a0*/  @!P1 FMUL R29, R29, 16777216 ;  /* 0x4b8000001d1d9820 */ /* 0x004fe40000400000 */
[----:B----4-:R-:W-:-:S05]  /*642b0*/  @!P1 FMUL R2, R2, 16777216 ;  /* 0x4b80000002029820 */ /* 0x010fca0000400000 */
[----:B------:R0:W-:Y:S04]  /*642c0*/  STL [R1+0x9c], R2 ;  /* 0x00009c0201007387 */ /* 0x0001e80000100800 */
[----:B0-----:R-:W2:Y:S01]  /*642d0*/  LDL.LU R2, [R1+0x190c] ;  /* 0x00190c0001027983 */ /* 0x001ea20000300800 */
[----:B------:R0:W-:Y:S02]  /*642e0*/  STL [R1+0x1904], R8 ;  /* 0x0019040801007387 */ /* 0x0001e40000100800 */
[----:B------:R-:W-:Y:S02]  /*642f0*/  STL [R1+0x404], R29 ;  /* 0x0004041d01007387 */ /* 0x000fe40000100800 */
[----:B------:R3:W-:Y:S01]  /*64300*/  STL [R1+0x1908], R28 ;  /* 0x0019081c01007387 */ /* 0x0007e20000100800 */
[----:B------:R-:W4:Y:S04]  /*64310*/  LDL R5, [R1+0x1100] ;  /* 0x0011000001057983 */ /* 0x000f280000100800 */
[----:B------:R-:W4:Y:S04]  /*64320*/  LDL R0, [R1+0x1124] ;  /* 0x0011240001007983 */ /* 0x000f280000100800 */
[----:B------:R-:W4:Y:S04]  /*64330*/  LDL R3, [R1+0x112c] ;  /* 0x00112c0001037983 */ /* 0x000f280000100800 */
[----:B0-----:R-:W4:Y:S04]  /*64340*/  LDL R8, [R1+0x1104] ;  /* 0x0011040001087983 */ /* 0x001f280000100800 */
[----:B---3--:R-:W3:Y:S04]  /*64350*/  LDL R28, [R1+0x10e4] ;  /* 0x0010e400011c7983 */ /* 0x008ee80000100800 */
[----:B------:R-:W3:Y:S01]  /*64360*/  LDL R29, [R1+0x110c] ;  /* 0x00110c00011d7983 */ /* 0x000ee20000100800 */
[----:B------:R0:W-:Y:S03]  /*64370*/  STL [R1+0x18bc], R15 ;  /* 0x0018bc0f01007387 */ /* 0x0001e60000100800 */
[----:B0-----:R-:W3:Y:S01]  /*64380*/  LDL.LU R15, [R1+0x474] ;  /* 0x00047400010f7983 */ /* 0x001ee20000300800 */
[----:B--2---:R-:W-:-:S03]  /*64390*/  FSETP.GEU.AND P1, PT, |R2|, 1.175494350822287508e-38, PT ;  /* 0x008000000200780b */ /* 0x004fc60003f2e200 */
[----:B------:R0:W-:Y:S01]  /*643a0*/  STL [R1+0x18f0], R2 ;  /* 0x0018f00201007387 */ /* 0x0001e20000100800 */
[----:B----4-:R-:W-:Y:S02]  /*643b0*/  @P0 FMUL R5, R5, 0.25 ;  /* 0x3e80000005050820 */ /* 0x010fe40000400000 */
[----:B------:R-:W-:Y:S01]  /*643c0*/  @P0 FMUL R0, R0, 0.25 ;  /* 0x3e80000000000820 */ /* 0x000fe20000400000 */
[----:B0-----:R-:W2:Y:S01]  /*643d0*/  LDL R2, [R1+0x45c] ;  /* 0x00045c0001027983 */ /* 0x001ea20000100800 */
[----:B---3--:R-:W-:Y:S02]  /*643e0*/  @P0 FMUL R28, R28, 0.25 ;  /* 0x3e8000001c1c0820 */ /* 0x008fe40000400000 */
[----:B------:R-:W-:Y:S02]  /*643f0*/  @P0 FMUL R8, R8, 0.25 ;  /* 0x3e80000008080820 */ /* 0x000fe40000400000 */
[----:B------:R-:W-:Y:S01]  /*64400*/  @P0 FMUL R29, R29, 0.25 ;  /* 0x3e8000001d1d0820 */ /* 0x000fe20000400000 */
[----:B------:R0:W-:Y:S04]  /*64410*/  @P0 STL [R1+0x10e4], R28 ;  /* 0x0010e41c01000387 */ /* 0x0001e80000100800 */
[----:B0-----:R-:W3:Y:S01]  /*64420*/  LDL.LU R28, [R1+0x1908] ;  /* 0x00190800011c7983 */ /* 0x001ee20000300800 */
[----:B------:R0:W-:Y:S03]  /*64430*/  @P0 STL [R1+0x1100], R5 ;  /* 0x0011000501000387 */ /* 0x0001e60000100800 */
[----:B0-----:R-:W4:Y:S01]  /*64440*/  LDL R5, [R1+0x1134] ;  /* 0x0011340001057983 */ /* 0x001f220000100800 */
[----:B------:R0:W-:Y:S02]  /*64450*/  @P0 STL [R1+0x1104], R8 ;  /* 0x0011040801000387 */ /* 0x0001e40000100800 */
[----:B------:R-:W-:Y:S01]  /*64460*/  @P0 FMUL R3, R3, 0.25 ;  /* 0x3e80000003030820 */ /* 0x000fe20000400000 */
[----:B0-----:R-:W2:Y:S01]  /*64470*/  LDL.LU R8, [R1+0x1904] ;  /* 0x0019040001087983 */ /* 0x001ea20000300800 */
[----:B------:R0:W-:Y:S03]  /*64480*/  @P0 STL [R1+0x110c], R29 ;  /* 0x00110c1d01000387 */ /* 0x0001e60000100800 */
[----:B0-----:R-:W2:Y:S01]  /*64490*/  LDL.LU R29, [R1+0x1900] ;  /* 0x00190000011d7983 */ /* 0x001ea20000300800 */
[----:B------:R0:W-:Y:S03]  /*644a0*/  @P0 STL [R1+0x1124], R0 ;  /* 0x0011240001000387 */ /* 0x0001e60000100800 */
[----:B0-----:R-:W3:Y:S01]  /*644b0*/  LDL R0, [R1+0x490] ;  /* 0x0004900001007983 */ /* 0x001ee20000100800 */
[----:B------:R0:W-:Y:S03]  /*644c0*/  @P0 STL [R1+0x112c], R3 ;  /* 0x00112c0301000387 */ /* 0x0001e60000100800 */
[----:B0-----:R-:W3:Y:S01]  /*644d0*/  LDL R3, [R1+0x494] ;  /* 0x0004940001037983 */ /* 0x001ee20000100800 */
[----:B----4-:R-:W-:-:S05]  /*644e0*/  @P0 FMUL R5, R5, 0.25 ;  /* 0x3e80000005050820 */ /* 0x010fca0000400000 */
[----:B------:R0:W-:Y:S04]  /*644f0*/  @P0 STL [R1+0x1134], R5 ;  /* 0x0011340501000387 */ /* 0x0001e80000100800 */
[----:B0-----:R-:W4:Y:S01]  /*64500*/  LDL R5, [R1+0x478] ;  /* 0x0004780001057983 */ /* 0x001f220000100800 */
[----:B--2---:R-:W-:-:S05]  /*64510*/  @P0 FMUL R29, R29, 0.25 ;  /* 0x3e8000001d1d0820 */ /* 0x004fca0000400000 */
[----:B------:R-:W-:Y:S01]  /*64520*/  @P0 STL [R1+0x111c], R29 ;  /* 0x00111c1d01000387 */ /* 0x000fe20000100800 */
[----:B------:R0:W-:Y:S02]  /*64530*/  STL [R1+0x18e8], R29 ;  /* 0x0018e81d01007387 */ /* 0x0001e40000100800 */
[----:B---3--:R-:W-:Y:S01]  /*64540*/  @P0 FMUL R0, R0, 0.25 ;  /* 0x3e80000000000820 */ /* 0x008fe20000400000 */
[----:B0-----:R-:W2:Y:S04]  /*64550*/  LDL R29, [R1+0x10e4] ;  /* 0x0010e400011d7983 */ /* 0x001ea80000100800 */
[----:B------:R0:W-:Y:S01]  /*64560*/  @P0 STL [R1+0x490], R0 ;  /* 0x0004900001000387 */ /* 0x0001e20000100800 */
[----:B------:R-:W-:-:S03]  /*64570*/  @P0 FMUL R3, R3, 0.25 ;  /* 0x3e80000003030820 */ /* 0x000fc60000400000 */
[----:B0-----:R-:W3:Y:S02]  /*64580*/  LDL.LU R0, [R1+0x18fc] ;  /* 0x0018fc0001007983 */ /* 0x001ee40000300800 */
[----:B------:R0:W-:Y:S02]  /*64590*/  @P0 STL [R1+0x494], R3 ;  /* 0x0004940301000387 */ /* 0x0001e40000100800 */
[----:B0-----:R-:W2:Y:S01]  /*645a0*/  LDL.LU R3, [R1+0x18f8] ;  /* 0x0018f80001037983 */ /* 0x001ea20000300800 */
[----:B------:R-:W-:-:S05]  /*645b0*/  @P0 FMUL R2, R2, 0.25 ;  /* 0x3e80000002020820 */ /* 0x000fca0000400000 */
[----:B------:R-:W-:Y:S01]  /*645c0*/  @P0 STL [R1+0x45c], R2 ;  /* 0x00045c0201000387 */ /* 0x000fe20000100800 */
[----:B------:R-:W-:Y:S02]  /*645d0*/  @P0 FMUL R15, R15, 0.25 ;  /* 0x3e8000000f0f0820 */ /* 0x000fe40000400000 */
[----:B----4-:R-:W-:-:S05]  /*645e0*/  @P0 FMUL R5, R5, 0.25 ;  /* 0x3e80000005050820 */ /* 0x010fca0000400000 */
[----:B------:R0:W-:Y:S04]  /*645f0*/  @P0 STL [R1+0x478], R5 ;  /* 0x0004780501000387 */ /* 0x0001e80000100800 */
[----:B0-----:R-:W4:Y:S01]  /*64600*/  LDL.LU R5, [R1+0x18f4] ;  /* 0x0018f40001057983 */ /* 0x001f220000300800 */
[----:B---3--:R-:W-:-:S05]  /*64610*/  @P0 FMUL R0, R0, 0.25 ;  /* 0x3e80000000000820 */ /* 0x008fca0000400000 */
[----:B------:R-:W-:Y:S01]  /*64620*/  @P0 STL [R1+0x49c], R0 ;  /* 0x00049c0001000387 */ /* 0x000fe20000100800 */
[----:B------:R0:W-:Y:S02]  /*64630*/  STL [R1+0x18ec], R0 ;  /* 0x0018ec0001007387 */ /* 0x0001e40000100800 */
[----:B--2---:R-:W-:Y:S01]  /*64640*/  @P0 FMUL R3, R3, 0.25 ;  /* 0x3e80000003030820 */ /* 0x004fe20000400000 */
[----:B0-----:R-:W2:Y:S01]  /*64650*/  LDL R0, [R1+0x48c] ;  /* 0x00048c0001007983 */ /* 0x001ea20000100800 */
[----:B------:R0:W-:Y:S03]  /*64660*/  STL [R1+0x18c0], R15 ;  /* 0x0018c00f01007387 */ /* 0x0001e60000100800 */
[----:B0-----:R-:W3:Y:S01]  /*64670*/  LDL R15, [R1+0x110c] ;  /* 0x00110c00010f7983 */ /* 0x001ee20000100800 */
[----:B------:R-:W-:Y:S02]  /*64680*/  @P0 STL [R1+0x444], R3 ;  /* 0x0004440301000387 */ /* 0x000fe40000100800 */
[----:B------:R0:W-:Y:S02]  /*64690*/  STL [R1+0x18dc], R3 ;  /* 0x0018dc0301007387 */ /* 0x0001e40000100800 */
[----:B0-----:R-:W-:-:S02]  /*646a0*/  MOV R3, R2 ;  /* 0x0000000200037202 */ /* 0x001fc40000000f00 */
[----:B------:R-:W3:Y:S01]  /*646b0*/  LDL.LU R2, [R1+0x18f0] ;  /* 0x0018f00001027983 */ /* 0x000ee20000300800 */
[----:B----4-:R-:W-:Y:S02]  /*646c0*/  @P0 FMUL R5, R5, 0.25 ;  /* 0x3e80000005050820 */ /* 0x010fe40000400000 */
[----:B--2---:R-:W-:-:S05]  /*646d0*/  @P0 FMUL R0, R0, 0.25 ;  /* 0x3e80000000000820 */ /* 0x004fca0000400000 */
[----:B------:R0:W-:Y:S02]  /*646e0*/  @P0 STL [R1+0x48c], R0 ;  /* 0x00048c0001000387 */ /* 0x0001e40000100800 */
[----:B0-----:R-:W-:Y:S02]  /*646f0*/  IMAD.MOV.U32 R0, RZ, RZ, R29 ;  /* 0x000000ffff007224 */ /* 0x001fe400078e001d */
[----:B------:R-:W2:Y:S01]  /*64700*/  LDL R29, [R1+0x1100] ;  /* 0x00110000011d7983 */ /* 0x000ea20000100800 */
[----:B------:R-:W-:Y:S02]  /*64710*/  @P0 STL [R1+0x8c], R5 ;  /* 0x00008c0501000387 */ /* 0x000fe40000100800 */
[----:B------:R0:W-:Y:S01]  /*64720*/  STL [R1+0x18c8], R5 ;  /* 0x0018c80501007387 */ /* 0x0001e20000100800 */
[----:B---3--:R-:W-:Y:S01]  /*64730*/  FSETP.GT.AND P0, PT, |R2|, 8.50705917302346158658e+37, PT ;  /* 0x7e8000000200780b */ /* 0x008fe20003f04200 */
[----:B0-----:R-:W3:Y:S01]  /*64740*/  LDL R5, [R1+0x112c] ;  /* 0x00112c0001057983 */ /* 0x001ee20000100800 */
[----:B------:R0:W-:Y:S03]  /*64750*/  STL [R1+0x18c4], R2 ;  /* 0x0018c40201007387 */ /* 0x0001e60000100800 */
[----:B0-----:R-:W4:Y:S01]  /*64760*/  LDL R2, [R1+0x1104] ;  /* 0x0011040001027983 */ /* 0x001f220000100800 */
[----:B------:R-:W-:-:S05]  /*64770*/  @!P6 FMUL R0, R0, 16777216 ;  /* 0x4b8000000000e820 */ /* 0x000fca0000400000 */
[----:B------:R0:W-:Y:S04]  /*64780*/  @!P6 STL [R1+0x10e4], R0 ;  /* 0x0010e4000100e387 */ /* 0x0001e80000100800 */
[----:B0-----:R-:W3:Y:S01]  /*64790*/  LDL.LU R0, [R1+0x18ec] ;  /* 0x0018ec0001007983 */ /* 0x001ee20000300800 */
[----:B--2---:R-:W-:-:S05]  /*647a0*/  @!P6 FMUL R29, R29, 16777216 ;  /* 0x4b8000001d1de820 */ /* 0x004fca0000400000 */
[----:B------:R0:W-:Y:S04]  /*647b0*/  @!P6 STL [R1+0x1100], R29 ;  /* 0x0011001d0100e387 */ /* 0x0001e80000100800 */
[----:B0-----:R-:W2:Y:S01]  /*647c0*/  LDL.LU R29, [R1+0x18e8] ;  /* 0x0018e800011d7983 */ /* 0x001ea20000300800 */
[----:B----4-:R-:W-:-:S05]  /*647d0*/  @!P6 FMUL R2, R2, 16777216 ;  /* 0x4b8000000202e820 */ /* 0x010fca0000400000 */
[----:B------:R0:W-:Y:S01]  /*647e0*/  @!P6 STL [R1+0x1104], R2 ;  /* 0x001104020100e387 */ /* 0x0001e20000100800 */
[----:B---3--:R3:W-:Y:S03]  /*647f0*/  STL [R1+0x18e4], R5 ;  /* 0x0018e40501007387 */ /* 0x0087e60000100800 */
[----:B------:R2:W-:Y:S01]  /*64800*/  STL [R1+0x18e0], R17 ;  /* 0x0018e01101007387 */ /* 0x0005e20000100800 */
[----:B0-----:R-:W-:-:S03]  /*64810*/  MOV R2, R3 ;  /* 0x0000000300027202 */ /* 0x001fc60000000f00 */
[----:B------:R-:W4:Y:S01]  /*64820*/  LDL R3, [R1+0x1124] ;  /* 0x0011240001037983 */ /* 0x000f220000100800 */
[----:B---3--:R-:W-:Y:S01]  /*64830*/  MOV R5, R15 ;  /* 0x0000000f00057202 */ /* 0x008fe20000000f00 */
[----:B------:R-:W-:Y:S02]  /*64840*/  IMAD.MOV.U32 R15, RZ, RZ, R0 ;  /* 0x000000ffff0f7224 */ /* 0x000fe400078e0000 */
[----:B------:R-:W-:Y:S02]  /*64850*/  IMAD.MOV.U32 R0, RZ, RZ, R4 ;  /* 0x000000ffff007224 */ /* 0x000fe400078e0004 */
[----:B------:R-:W-:Y:S01]  /*64860*/  @!P6 FMUL R5, R5, 16777216 ;  /* 0x4b8000000505e820 */ /* 0x000fe20000400000 */
[----:B------:R-:W-:Y:S02]  /*64870*/  MOV R4, R28 ;  /* 0x0000001c00047202 */ /* 0x000fe40000000f00 */
[----:B------:R-:W3:Y:S01]  /*64880*/  LDL R28, [R1+0x11a4] ;  /* 0x0011a400011c7983 */ /* 0x000ee20000100800 */
[----:B--2---:R-:W-:Y:S01]  /*64890*/  MOV R17, R29 ;  /* 0x0000001d00117202 */ /* 0x004fe20000000f00 */
[----:B------:R-:W-:Y:S01]  /*648a0*/  MOV R29, R7 ;  /* 0x00000007001d7202 */ /* 0x000fe20000000f00 */
[----:B------:R-:W-:-:S02]  /*648b0*/  MOV R7, R18 ;  /* 0x0000001200077202 */ /* 0x000fc40000000f00 */
[----:B------:R-:W2:Y:S01]  /*648c0*/  LDL R18, [R1+0x11a0] ;  /* 0x0011a00001127983 */ /* 0x000ea20000100800 */
[----:B------:R-:W-:Y:S02]  /*648d0*/  @!P6 FMUL R17, R17, 16777216 ;  /* 0x4b8000001111e820 */ /* 0x000fe40000400000 */
[----:B------:R0:W-:Y:S02]  /*648e0*/  @!P6 STL [R1+0x110c], R5 ;  /* 0x00110c050100e387 */ /* 0x0001e40000100800 */
[----:B0-----:R-:W2:Y:S01]  /*648f0*/  LDL.LU R5, [R1+0x18e4] ;  /* 0x0018e40001057983 */ /* 0x001ea20000300800 */
[----:B------:R0:W-:Y:S02]  /*64900*/  @!P6 STL [R1+0x111c], R17 ;  /* 0x00111c110100e387 */ /* 0x0001e40000100800 */
[----:B----4-:R-:W-:Y:S01]  /*64910*/  @!P6 FMUL R3, R3, 16777216 ;  /* 0x4b8000000303e820 */ /* 0x010fe20000400000 */
[----:B0-----:R-:W4:Y:S04]  /*64920*/  LDL.LU R17, [R1+0x18e0] ;  /* 0x0018e00001117983 */ /* 0x001f280000300800 */
[----:B------:R0:W-:Y:S04]  /*64930*/  @!P6 STL [R1+0x1124], R3 ;  /* 0x001124030100e387 */ /* 0x0001e80000100800 */
[----:B0-----:R-:W3:Y:S01]  /*64940*/  LDL.LU R3, [R1+0x18dc] ;  /* 0x0018dc0001037983 */ /* 0x001ee20000300800 */
[----:B------:R2:W-:Y:S02]  /*64950*/  STL [R1+0x18d8], R2 ;  /* 0x0018d80201007387 */ /* 0x0005e40000100800 */
[----:B--2---:R-:W-:Y:S01]  /*64960*/  IMAD.MOV.U32 R2, RZ, RZ, R5 ;  /* 0x000000ffff027224 */ /* 0x004fe200078e0005 */
[----:B------:R-:W-:-:S02]  /*64970*/  MOV R5, R15 ;  /* 0x0000000f00057202 */ /* 0x000fc40000000f00 */
[----:B---3--:R-:W-:Y:S01]  /*64980*/  MOV R15, R3 ;  /* 0x00000003000f7202 */ /* 0x008fe20000000f00 */
[----:B------:R-:W-:Y:S01]  /*64990*/  IMAD.MOV.U32 R3, RZ, RZ, R0 ;  /* 0x000000ffff037224 */ /* 0x000fe200078e0000 */
[----:B------:R-:W-:Y:S02]  /*649a0*/  MOV R0, R18 ;  /* 0x0000001200007202 */ /* 0x000fe40000000f00 */
[----:B------:R-:W2:Y:S01]  /*649b0*/  LDL R18, [R1+0x598] ;  /* 0x0005980001127983 */ /* 0x000ea20000100800 */
[----:B------:R0:W-:Y:S03]  /*649c0*/  STL [R1+0x18d4], R20 ;  /* 0x0018d41401007387 */ /* 0x0001e60000100800 */
[----:B0-----:R-:W3:Y:S01]  /*649d0*/  LDL R20, [R1+0x1134] ;  /* 0x0011340001147983 */ /* 0x001ee20000100800 */
[----:B------:R-:W-:-:S05]  /*649e0*/  @!P6 FMUL R2, R2, 16777216 ;  /* 0x4b8000000202e820 */ /* 0x000fca0000400000 */
[----:B------:R0:W-:Y:S04]  /*649f0*/  @!P6 STL [R1+0x112c], R2 ;  /* 0x00112c020100e387 */ /* 0x0001e80000100800 */
[----:B0-----:R-:W2:Y:S01]  /*64a00*/  LDL.LU R2, [R1+0x18d8] ;  /* 0x0018d80001027983 */ /* 0x001ea20000300800 */
[----:B---3--:R-:W-:-:S05]  /*64a10*/  @!P6 FMUL R20, R20, 16777216 ;  /* 0x4b8000001414e820 */ /* 0x008fca0000400000 */
[----:B------:R0:W-:Y:S04]  /*64a20*/  @!P6 STL [R1+0x1134], R20 ;  /* 0x001134140100e387 */ /* 0x0001e80000100800 */
[----:B0-----:R-:W3:Y:S04]  /*64a30*/  LDL.LU R20, [R1+0x18d4] ;  /* 0x0018d40001147983 */ /* 0x001ee80000300800 */
[----:B---3--:R2:W-:Y:S02]  /*64a40*/  STL [R1+0x18d0], R20 ;  /* 0x0018d01401007387 */ /* 0x0085e40000100800 */
[----:B--2---:R-:W-:Y:S01]  /*64a50*/  MOV R20, R2 ;  /* 0x0000000200147202 */ /* 0x004fe20000000f00 */
[----:B------:R-:W-:-:S02]  /*64a60*/  IMAD.MOV.U32 R2, RZ, RZ, R5 ;  /* 0x000000ffff027224 */ /* 0x000fc400078e0005 */
[----:B------:R-:W2:Y:S04]  /*64a70*/  LDL R5, [R1+0x494] ;  /* 0x0004940001057983 */ /* 0x000ea80000100800 */
[----:B--2---:R0:W-:Y:S04]  /*64a80*/  STL [R1+0x18cc], R5 ;  /* 0x0018cc0501007387 */ /* 0x0041e80000100800 */
[----:B0-----:R-:W2:Y:S01]  /*64a90*/  LDL R5, [R1+0x490] ;  /* 0x0004900001057983 */ /* 0x001ea20000100800 */
[----:B------:R-:W-:-:S05]  /*64aa0*/  @!P6 FMUL R20, R20, 16777216 ;  /* 0x4b8000001414e820 */ /* 0x000fca0000400000 */
[----:B------:R0:W-:Y:S04]  /*64ab0*/  @!P6 STL [R1+0x45c], R20 ;  /* 0x00045c140100e387 */ /* 0x0001e80000100800 */
[----:B0-----:R-:W3:Y:S01]  /*64ac0*/  LDL.LU R20, [R1+0x18d0] ;  /* 0x0018d00001147983 */ /* 0x001ee20000300800 */
[----:B--2---:R-:W-:-:S05]  /*64ad0*/  @!P6 FMUL R5, R5, 16777216 ;  /* 0x4b8000000505e820 */ /* 0x004fca0000400000 */
[----:B------:R0:W-:Y:S04]  /*64ae0*/  @!P6 STL [R1+0x490], R5 ;  /* 0x000490050100e387 */ /* 0x0001e80000100800 */
[----:B0-----:R-:W2:Y:S02]  /*64af0*/  LDL.LU R5, [R1+0x18cc] ;  /* 0x0018cc0001057983 */ /* 0x001ea40000300800 */
[----:B--2---:R-:W-:-:S05]  /*64b00*/  @!P6 FMUL R5, R5, 16777216 ;  /* 0x4b8000000505e820 */ /* 0x004fca0000400000 */
[----:B------:R0:W-:Y:S04]  /*64b10*/  @!P6 STL [R1+0x494], R5 ;  /* 0x000494050100e387 */ /* 0x0001e80000100800 */
[----:B0-----:R-:W2:Y:S01]  /*64b20*/  LDL.LU R5, [R1+0x18c8] ;  /* 0x0018c80001057983 */ /* 0x001ea20000300800 */
[----:B------:R0:W-:Y:S03]  /*64b30*/  STL [R1+0x18ac], R6 ;  /* 0x0018ac0601007387 */ /* 0x0001e60000100800 */
[----:B0-----:R-:W3:Y:S01]  /*64b40*/  LDL R6, [R1+0x48c] ;  /* 0x00048c0001067983 */ /* 0x001ee20000100800 */
[----:B------:R2:W-:Y:S02]  /*64b50*/  STL [R1+0x18b0], R27 ;  /* 0x0018b01b01007387 */ /* 0x0005e40000100800 */
[----:B--2---:R-:W-:-:S02]  /*64b60*/  MOV R27, R5 ;  /* 0x00000005001b7202 */ /* 0x004fc40000000f00 */
[----:B------:R-:W2:Y:S01]  /*64b70*/  LDL.LU R5, [R1+0x3e8] ;  /* 0x0003e80001057983 */ /* 0x000ea20000300800 */
[----:B------:R-:W-:-:S03]  /*64b80*/  @!P6 FMUL R2, R2, 16777216 ;  /* 0x4b8000000202e820 */ /* 0x000fc60000400000 */
[----:B--2---:R0:W-:Y:S04]  /*64b90*/  STL [R1+0x18a0], R5 ;  /* 0x0018a00501007387 */ /* 0x0041e80000100800 */
[----:B0-----:R-:W2:Y:S01]  /*64ba0*/  LDL R5, [R1+0x113c] ;  /* 0x00113c0001057983 */ /* 0x001ea20000100800 */
[----:B------:R-:W-:-:S03]  /*64bb0*/  @!P6 FMUL R15, R15, 16777216 ;  /* 0x4b8000000f0fe820 */ /* 0x000fc60000400000 */
[----:B--2---:R0:W-:Y:S04]  /*64bc0*/  STL [R1+0x18b4], R5 ;  /* 0x0018b40501007387 */ /* 0x0041e80000100800 */
[----:B0-----:R-:W2:Y:S01]  /*64bd0*/  LDL R5, [R1+0x478] ;  /* 0x0004780001057983 */ /* 0x001ea20000100800 */
[----:B------:R0:W-:Y:S03]  /*64be0*/  @!P6 STL [R1+0x49c], R2 ;  /* 0x00049c020100e387 */ /* 0x0001e60000100800 */
[----:B0-----:R-:W4:Y:S01]  /*64bf0*/  LDL.LU R2, [R1+0x18c4] ;  /* 0x0018c40001027983 */ /* 0x001f220000300800 */
[----:B------:R0:W-:Y:S03]  /*64c00*/  @!P6 STL [R1+0x444], R15 ;  /* 0x0004440f0100e387 */ /* 0x0001e60000100800 */
[----:B0-----:R-:W4:Y:S01]  /*64c10*/  LDL.LU R15, [R1+0x18c0] ;  /* 0x0018c000010f7983 */ /* 0x001f220000300800 */
[----:B------:R-:W-:-:S02]  /*64c20*/  @!P6 FMUL R27, R27, 16777216 ;  /* 0x4b8000001b1be820 */ /* 0x000fc40000400000 */
[----:B------:R-:W-:Y:S02]  /*64c30*/  STL [R1+0x18a8], R4 ;  /* 0x0018a80401007387 */ /* 0x000fe40000100800 */
[----:B---3--:R-:W-:Y:S02]  /*64c40*/  @!P6 FMUL R6, R6, 16777216 ;  /* 0x4b8000000606e820 */ /* 0x008fe40000400000 */
[----:B--2---:R-:W-:Y:S02]  /*64c50*/  @!P6 FMUL R5, R5, 16777216 ;  /* 0x4b8000000505e820 */ /* 0x004fe40000400000 */
[----:B----4-:R-:W-:-:S05]  /*64c60*/  @!P6 FMUL R15, R15, 16777216 ;  /* 0x4b8000000f0fe820 */ /* 0x010fca0000400000 */
[----:B------:R0:W-:Y:S01]  /*64c70*/  STL [R1+0x474], R15 ;  /* 0x0004740f01007387 */ /* 0x0001e20000100800 */
[----:B------:R-:W-:Y:S03]  /*64c80*/  @!P6 STL [R1+0x478], R5 ;  /* 0x000478050100e387 */ /* 0x000fe60000100800 */
[----:B0-----:R-:W2:Y:S01]  /*64c90*/  LDL.LU R15, [R1+0x18bc] ;  /* 0x0018bc00010f7983 */ /* 0x001ea20000300800 */
[----:B------:R-:W-:Y:S02]  /*64ca0*/  @!P6 STL [R1+0x8c], R27 ;  /* 0x00008c1b0100e387 */ /* 0x000fe40000100800 */
[----:B------:R-:W-:Y:S02]  /*64cb0*/  @!P6 STL [R1+0x48c], R6 ;  /* 0x00048c060100e387 */ /* 0x000fe40000100800 */
[----:B------:R0:W-:Y:S02]  /*64cc0*/  STL [R1+0x1868], R28 ;  /* 0x0018681c01007387 */ /* 0x0001e40000100800 */
[----:B0-----:R-:W-:-:S05]  /*64cd0*/  MOV R28, R2 ;  /* 0x00000002001c7202 */ /* 0x001fca0000000f00 */
[----:B------:R0:W-:Y:S04]  /*64ce0*/  STL [R1+0x18a4], R28 ;  /* 0x0018a41c01007387 */ /* 0x0001e80000100800 */
[----:B0-----:R-:W3:Y:S04]  /*64cf0*/  LDL R28, [R1+0x1140] ;  /* 0x00114000011c7983 */ /* 0x001ee80000100800 */
[----:B---3--:R-:W-:Y:S01]  /*64d00*/  STL [R1+0x18b8], R28 ;  /* 0x0018b81c01007387 */ /* 0x008fe20000100800 */
[----:B------:R0:W-:Y:S03]  /*64d10*/  STL [R1+0x186c], R7 ;  /* 0x00186c0701007387 */ /* 0x0001e60000100800 */
[----:B0-----:R-:W3:Y:S01]  /*64d20*/  LDL.LU R7, [R1+0x3c0] ;  /* 0x0003c00001077983 */ /* 0x001ee20000300800 */
[----:B------:R-:W4:Y:S02]  /*64d30*/  LDL R28, [R1+0x1108] ;  /* 0x00110800011c7983 */ /* 0x000f240000100800 */
[----:B------:R-:W3:Y:S02]  /*64d40*/  LDL R5, [R1+0x1118] ;  /* 0x0011180001057983 */ /* 0x000ee40000100800 */
[----:B------:R-:W3:Y:S01]  /*64d50*/  LDL R4, [R1+0x1120] ;  /* 0x0011200001047983 */ /* 0x000ee20000100800 */
[----:B------:R-:W3:Y:S04]  /*64d60*/  LDL R27, [R1+0x1130] ;  /* 0x00113000011b7983 */ /* 0x000ee80000100800 */
[----:B------:R-:W3:Y:S01]  /*64d70*/  LDL R6, [R1+0x1138] ;  /* 0x0011380001067983 */ /* 0x000ee20000100800 */
[----:B------:R0:W-:Y:S03]  /*64d80*/  STL [R1+0x1870], R0 ;  /* 0x0018700001007387 */ /* 0x0001e60000100800 */
[----:B0-----:R-:W3:Y:S01]  /*64d90*/  LDL.LU R0, [R1+0x420] ;  /* 0x0004200001007983 */ /* 0x001ee20000300800 */
[----:B------:R-:W3:Y:S01]  /*64da0*/  LDL.LU R2, [R1+0x88] ;  /* 0x0000880001027983 */ /* 0x000ee20000300800 */
[----:B--2---:R-:W-:Y:S01]  /*64db0*/  FSETP.GEU.AND P6, PT, |R15|, 1.175494350822287508e-38, PT ;  /* 0x008000000f00780b */ /* 0x004fe20003fce200 */
[----:B----4-:R-:W-:-:S02]  /*64dc0*/  @P0 FMUL R28, R28, 0.25 ;  /* 0x3e8000001c1c0820 */ /* 0x010fc40000400000 */
[----:B---3--:R-:W-:Y:S02]  /*64dd0*/  @P0 FMUL R5, R5, 0.25 ;  /* 0x3e80000005050820 */ /* 0x008fe40000400000 */
[----:B------:R-:W-:Y:S01]  /*64de0*/  @P0 FMUL R4, R4, 0.25 ;  /* 0x3e80000004040820 */ /* 0x000fe20000400000 */
[----:B------:R0:W-:Y:S04]  /*64df0*/  STL [R1+0x1874], R2 ;  /* 0x0018740201007387 */ /* 0x0001e80000100800 */
[----:B0-----:R-:W2:Y:S01]  /*64e00*/  LDL.LU R2, [R1+0x414] ;  /* 0x0004140001027983 */ /* 0x001ea20000300800 */
[----:B------:R0:W-:Y:S03]  /*64e10*/  STL [R1+0x189c], R15 ;  /* 0x00189c0f01007387 */ /* 0x0001e60000100800 */
[----:B0-----:R-:W3:Y:S01]  /*64e20*/  LDL R15, [R1+0x1128] ;  /* 0x00112800010f7983 */ /* 0x001ee20000100800 */
[----:B------:R0:W-:Y:S03]  /*64e30*/  @P0 STL [R1+0x1108], R28 ;  /* 0x0011081c01000387 */ /* 0x0001e60000100800 */
[----:B0-----:R-:W4:Y:S01]  /*64e40*/  LDL.LU R28, [R1+0x18b8] ;  /* 0x0018b800011c7983 */ /* 0x001f220000300800 */
[----:B------:R0:W-:Y:S03]  /*64e50*/  @P0 STL [R1+0x1118], R5 ;  /* 0x0011180501000387 */ /* 0x0001e60000100800 */
[----:B0-----:R-:W2:Y:S01]  /*64e60*/  LDL.LU R5, [R1+0x18b4] ;  /* 0x0018b40001057983 */ /* 0x001ea20000300800 */
[----:B------:R0:W-:Y:S03]  /*64e70*/  @P0 STL [R1+0x1120], R4 ;  /* 0x0011200401000387 */ /* 0x0001e60000100800 */
[----:B0-----:R-:W2:Y:S01]  /*64e80*/  LDL R4, [R1+0x3fc] ;  /* 0x0003fc0001047983 */ /* 0x001ea20000100800 */
[----:B------:R-:W-:-:S02]  /*64e90*/  @P0 FMUL R27, R27, 0.25 ;  /* 0x3e8000001b1b0820 */ /* 0x000fc40000400000 */
[----:B------:R-:W-:-:S03]  /*64ea0*/  @P0 FMUL R6, R6, 0.25 ;  /* 0x3e80000006060820 */ /* 0x000fc60000400000 */
[----:B------:R0:W-:Y:S04]  /*64eb0*/  @P0 STL [R1+0x1130], R27 ;  /* 0x0011301b01000387 */ /* 0x0001e80000100800 */
[----:B0-----:R-:W2:Y:S01]  /*64ec0*/  LDL.LU R27, [R1+0x18b0] ;  /* 0x0018b000011b7983 */ /* 0x001ea20000300800 */
[----:B------:R0:W-:Y:S03]  /*64ed0*/  @P0 STL [R1+0x1138], R6 ;  /* 0x0011380601000387 */ /* 0x0001e60000100800 */
[----:B0-----:R-:W2:Y:S01]  /*64ee0*/  LDL.LU R6, [R1+0x18ac] ;  /* 0x0018ac0001067983 */ /* 0x001ea20000300800 */
[----:B---3--:R-:W-:-:S05]  /*64ef0*/  @P0 FMUL R15, R15, 0.25 ;  /* 0x3e8000000f0f0820 */ /* 0x008fca0000400000 */
[----:B------:R-:W-:Y:S01]  /*64f00*/  @P0 STL [R1+0x1128], R15 ;  /* 0x0011280f01000387 */ /* 0x000fe20000100800 */
[----:B----4-:R-:W-:Y:S02]  /*64f10*/  @P0 FMUL R28, R28, 0.25 ;  /* 0x3e8000001c1c0820 */ /* 0x010fe40000400000 */
[----:B--2---:R-:W-:-:S05]  /*64f20*/  @P0 FMUL R5, R5, 0.25 ;  /* 0x3e80000005050820 */ /* 0x004fca0000400000 */
[----:B------:R-:W-:Y:S01]  /*64f30*/  @P0 STL [R1+0x113c], R5 ;  /* 0x00113c0501000387 */ /* 0x000fe20000100800 */
[----:B------:R-:W-:Y:S02]  /*64f40*/  @P0 STL [R1+0x1140], R28 ;  /* 0x0011401c01000387 */ /* 0x000fe40000100800 */
[----:B------:R-:W-:-:S05]  /*64f50*/  @P0 FMUL R4, R4, 0.25 ;  /* 0x3e80000004040820 */ /* 0x000fca0000400000 */
[----:B------:R0:W-:Y:S04]  /*64f60*/  @P0 STL [R1+0x3fc], R4 ;  /* 0x0003fc0401000387 */ /* 0x0001e80000100800 */
[----:B0-----:R-:W2:Y:S01]  /*64f70*/  LDL.LU R4, [R1+0x18a8] ;  /* 0x0018a80001047983 */ /* 0x001ea20000300800 */
[----:B------:R-:W-:Y:S02]  /*64f80*/  @P0 FMUL R27, R27, 0.25 ;  /* 0x3e8000001b1b0820 */ /* 0x000fe40000400000 */
[----:B------:R-:W-:Y:S02]  /*64f90*/  @P0 FMUL R2, R2, 0.25 ;  /* 0x3e80000002020820 */ /* 0x000fe40000400000 */
[----:B------:R-:W-:Y:S02]  /*64fa0*/  @P0 FMUL R0, R0, 0.25 ;  /* 0x3e80000000000820 */ /* 0x000fe40000400000 */
[----:B------:R-:W-:-:S05]  /*64fb0*/  @P0 FMUL R6, R6, 0.25 ;  /* 0x3e80000006060820 */ /* 0x000fca0000400000 */
[----:B------:R-:W-:Y:S01]  /*64fc0*/  @P0 STL [R1+0x3cc], R6 ;  /* 0x0003cc0601000387 */ /* 0x000fe20000100800 */
[----:B------:R-:W-:Y:S02]  /*64fd0*/  @P0 STL [R1+0x400], R27 ;  /* 0x0004001b01000387 */ /* 0x000fe40000100800 */
[----:B------:R0:W-:Y:S02]  /*64fe0*/  STL [R1+0x1878], R2 ;  /* 0x0018780201007387 */ /* 0x0001e40000100800 */
[----:B0-----:R-:W-:Y:S02]  /*64ff0*/  IMAD.MOV.U32 R2, RZ, RZ, R28 ;  /* 0x000000ffff027224 */ /* 0x001fe400078e001c */
[----:B------:R-:W3:Y:S01]  /*65000*/  LDL.LU R28, [R1+0x18a4] ;  /* 0x0018a400011c7983 */ /* 0x000ee20000300800 */
[----:B------:R0:W-:Y:S02]  /*65010*/  STL [R1+0x187c], R0 ;  /* 0x00187c0001007387 */ /* 0x0001e40000100800 */
[----:B0-----:R-:W-:-:S02]  /*65020*/  MOV R0, R5 ;  /* 0x0000000500007202 */ /* 0x001fc40000000f00 */
[----:B------:R-:W4:Y:S01]  /*65030*/  LDL.LU R5, [R1+0x18a0] ;  /* 0x0018a00001057983 */ /* 0x000f220000300800 */
[----:B--2---:R-:W-:-:S05]  /*65040*/  @P0 FMUL R4, R4, 0.25 ;  /* 0x3e80000004040820 */ /* 0x004fca0000400000 */
[----:B------:R-:W-:Y:S01]  /*65050*/  @P0 STL [R1+0x40c], R4 ;  /* 0x00040c0401000387 */ /* 0x000fe20000100800 */
[----:B------:R0:W-:Y:S02]  /*65060*/  STL [R1+0x1890], R4 ;  /* 0x0018900401007387 */ /* 0x0001e40000100800 */
[----:B0-----:R-:W-:Y:S02]  /*65070*/  MOV R4, R15 ;  /* 0x0000000f00047202 */ /* 0x001fe40000000f00 */
[----:B------:R-:W2:Y:S01]  /*65080*/  LDL.LU R15, [R1+0x189c] ;  /* 0x00189c00010f7983 */ /* 0x000ea20000300800 */
[----:B------:R-:W-:-:S05]  /*65090*/  @P0 FMUL R7, R7, 0.25 ;  /* 0x3e80000007070820 */ /* 0x000fca0000400000 */
[----:B------:R0:W-:Y:S01]  /*650a0*/  STL [R1+0x1880], R7 ;  /* 0x0018800701007387 */ /* 0x0001e20000100800 */
[----:B---3--:R-:W-:-:S03]  /*650b0*/  @P0 FMUL R28, R28, 0.25 ;  /* 0x3e8000001c1c0820 */ /* 0x008fc60000400000 */
[----:B0-----:R-:W3:Y:S02]  /*650c0*/  LDL R7, [R1+0x1138] ;  /* 0x0011380001077983 */ /* 0x001ee40000100800 */
[----:B------:R0:W-:Y:S02]  /*650d0*/  STL [R1+0x1884], R28 ;  /* 0x0018841c01007387 */ /* 0x0001e40000100800 */
[----:B----4-:R-:W-:Y:S01]  /*650e0*/  @P0 FMUL R5, R5, 0.25 ;  /* 0x3e80000005050820 */ /* 0x010fe20000400000 */
[----:B0-----:R-:W4:Y:S04]  /*650f0*/  LDL R28, [R1+0x1118] ;  /* 0x00111800011c7983 */ /* 0x001f280000100800 */
[----:B------:R0:W-:Y:S04]  /*65100*/  STL [R1+0x1888], R5 ;  /* 0x0018880501007387 */ /* 0x0001e80000100800 */
[----:B0-----:R-:W3:Y:S01]  /*65110*/  LDL R5, [R1+0x1120] ;  /* 0x0011200001057983 */ /* 0x001ee20000100800 */
[----:B--2---:R-:W-:-:S03]  /*65120*/  FSETP.GT.AND P0, PT, |R15|, 8.50705917302346158658e+37, PT ;  /* 0x7e8000000f00780b */ /* 0x004fc60003f04200 */
[----:B------:R0:W-:Y:S04]  /*65130*/  STL [R1+0x1860], R15 ;  /* 0x0018600f01007387 */ /* 0x0001e80000100800 */
[----:B0-----:R-:W2:Y:S01]  /*65140*/  LDL R15, [R1+0x1108] ;  /* 0x00110800010f7983 */ /* 0x001ea20000100800 */
[----:B------:R3:W-:Y:S02]  /*65150*/  STL [R1+0x1894], R3 ;  /* 0x0018940301007387 */ /* 0x0007e40000100800 */
[----:B---3--:R-:W-:Y:S02]  /*65160*/  IMAD.MOV.U32 R3, RZ, RZ, R5 ;  /* 0x000000ffff037224 */ /* 0x008fe400078e0005 */
[----:B------:R-:W-:Y:S02]  /*65170*/  IMAD.MOV.U32 R5, RZ, RZ, R0 ;  /* 0x000000ffff057224 */ /* 0x000fe400078e0000 */
[----:B------:R-:W-:Y:S01]  /*65180*/  IMAD.MOV.U32 R0, RZ, RZ, R27 ;  /* 0x000000ffff007224 */ /* 0x000fe200078e001b */
[----:B------:R-:W-:Y:S01]  /*65190*/  MOV R27, R17 ;  /* 0x00000011001b7202 */ /* 0x000fe20000000f00 */
[----:B------:R-:W-:-:S02]  /*651a0*/  MOV R17, R14 ;  /* 0x0000000e00117202 */ /* 0x000fc40000000f00 */
[----:B--2---:R-:W-:-:S05]  /*651b0*/  @!P1 FMUL R15, R15, 16777216 ;  /* 0x4b8000000f0f9820 */ /* 0x004fca0000400000 */
[----:B------:R-:W-:Y:S01]  /*651c0*/  @!P1 STL [R1+0x1108], R15 ;  /* 0x0011080f01009387 */ /* 0x000fe20000100800 */
[----:B------:R4:W-:Y:S02]  /*651d0*/  STL [R1+0x1898], R3 ;  /* 0x0018980301007387 */ /* 0x0009e40000100800 */
[----:B------:R-:W2:Y:S01]  /*651e0*/  LDL R14, [R1+0x6e0] ;  /* 0x0006e000010e7983 */ /* 0x000ea20000100800 */
[----:B----4-:R-:W-:Y:S02]  /*651f0*/  MOV R3, R28 ;  /* 0x0000001c00037202 */ /* 0x010fe40000000f00 */
[----:B------:R-:W-:Y:S01]  /*65200*/  MOV R15, R7 ;  /* 0x00000007000f7202 */ /* 0x000fe20000000f00 */
[----:B------:R-:W-:Y:S01]  /*65210*/  MOV R7, R6 ;  /* 0x0000000600077202 */ /* 0x000fe20000000f00 */
[----:B------:R-:W-:Y:S01]  /*65220*/  MOV R6, R22 ;  /* 0x0000001600067202 */ /* 0x000fe20000000f00 */
[----:B------:R-:W-:Y:S02]  /*65230*/  MOV R22, R21 ;  /* 0x0000001500167202 */ /* 0x000fe40000000f00 */
[----:B------:R-:W-:Y:S01]  /*65240*/  @!P1 FMUL R3, R3, 16777216 ;  /* 0x4b80000003039820 */ /* 0x000fe20000400000 */
[----:B------:R-:W-:Y:S01]  /*65250*/  MOV R28, R2 ;  /* 0x00000002001c7202 */ /* 0x000fe20000000f00 */
[----:B------:R-:W-:Y:S01]  /*65260*/  IMAD.MOV.U32 R21, RZ, RZ, R19 ;  /* 0x000000ffff157224 */ /* 0x000fe200078e0013 */
[----:B------:R-:W3:Y:S04]  /*65270*/  LDL R2, [R1+0x3fc] ;  /* 0x0003fc0001027983 */ /* 0x000ee80000100800 */
[----:B------:R-:W4:Y:S01]  /*65280*/  LDL R19, [R1+0x3a0] ;  /* 0x0003a00001137983 */ /* 0x000f220000100800 */
[----:B------:R0:W-:Y:S03]  /*65290*/  STL [R1+0x188c], R29 ;  /* 0x00188c1d01007387 */ /* 0x0001e60000100800 */
[----:B0-----:R-:W2:Y:S01]  /*652a0*/  LDL R29, [R1+0x1130] ;  /* 0x00113000011d7983 */ /* 0x001ea20000100800 */
[----:B------:R0:W-:Y:S03]  /*652b0*/  @!P1 STL [R1+0x1118], R3 ;  /* 0x0011180301009387 */ /* 0x0001e60000100800 */
[----:B0-----:R-:W2:Y:S01]  /*652c0*/  LDL.LU R3, [R1+0x1898] ;  /* 0x0018980001037983 */ /* 0x001ea20000300800 */
[----:B------:R-:W-:-:S02]  /*652d0*/  @!P1 FMUL R4, R4, 16777216 ;  /* 0x4b80000004049820 */ /* 0x000fc40000400000 */
[----:B--2---:R-:W-:-:S05]  /*652e0*/  @!P1 FMUL R3, R3, 16777216 ;  /* 0x4b80000003039820 */ /* 0x004fca0000400000 */
[----:B------:R0:W-:Y:S04]  /*652f0*/  @!P1 STL [R1+0x1120], R3 ;  /* 0x0011200301009387 */ /* 0x0001e80000100800 */
[----:B0-----:R-:W2:Y:S01]  /*65300*/  LDL.LU R3, [R1+0x1894] ;  /* 0x0018940001037983 */ /* 0x001ea20000300800 */
[----:B------:R0:W-:Y:S03]  /*65310*/  @!P1 STL [R1+0x1128], R4 ;  /* 0x0011280401009387 */ /* 0x0001e60000100800 */
[----:B0-----:R-:W4:Y:S01]  /*65320*/  LDL.LU R4, [R1+0x1890] ;  /* 0x0018900001047983 */ /* 0x001f220000300800 */
[----:B------:R-:W-:-:S05]  /*65330*/  @!P1 FMUL R29, R29, 16777216 ;  /* 0x4b8000001d1d9820 */ /* 0x000fca0000400000 */
[----:B------:R0:W-:Y:S01]  /*65340*/  @!P1 STL [R1+0x1130], R29 ;  /* 0x0011301d01009387 */ /* 0x0001e20000100800 */
[----:B------:R-:W-:Y:S02]  /*65350*/  @!P1 FMUL R5, R5, 16777216 ;  /* 0x4b80000005059820 */ /* 0x000fe40000400000 */
[----:B------:R-:W-:Y:S02]  /*65360*/  @!P1 FMUL R28, R28, 16777216 ;  /* 0x4b8000001c1c9820 */ /* 0x000fe40000400000 */
[----:B0-----:R-:W-:-:S04]  /*65370*/  IMAD.MOV.U32 R29, RZ, RZ, R15 ;  /* 0x000000ffff1d7224 */ /* 0x001fc800078e000f */
[----:B------:R-:W-:Y:S02]  /*65380*/  @!P1 FMUL R29, R29, 16777216 ;  /* 0x4b8000001d1d9820 */ /* 0x000fe40000400000 */
[----:B------:R-:W-:Y:S02]  /*65390*/  @!P1 FMUL R7, R7, 16777216 ;  /* 0x4b80000007079820 */ /* 0x000fe40000400000 */
[----:B------:R-:W-:Y:S02]  /*653a0*/  @!P1 FMUL R0, R0, 16777216 ;  /* 0x4b80000000009820 */ /* 0x000fe40000400000 */
[----:B---3--:R-:W-:Y:S01]  /*653b0*/  @!P1 FMUL R2, R2, 16777216 ;  /* 0x4b80000002029820 */ /* 0x008fe20000400000 */
[----:B--2---:R0:W-:Y:S04]  /*653c0*/  STL [R1+0x1864], R3 ;  /* 0x0018640301007387 */ /* 0x0041e80000100800 */
[----:B0-----:R-:W2:Y:S01]  /*653d0*/  LDL R3, [R1+0x1188] ;  /* 0x0011880001037983 */ /* 0x001ea20000100800 */
[----:B----4-:R-:W-:-:S02]  /*653e0*/  MOV R15, R4 ;  /* 0x00000004000f7202 */ /* 0x010fc40000000f00 */
[----:B------:R-:W3:Y:S02]  /*653f0*/  LDL.LU R4, [R1+0x464] ;  /* 0x0004640001047983 */ /* 0x000ee40000300800 */
[----:B------:R0:W-:Y:S02]  /*65400*/  @!P1 STL [R1+0x1138], R29 ;  /* 0x0011381d01009387 */ /* 0x0001e40000100800 */
[----:B0-----:R-:W4:Y:S01]  /*65410*/  LDL.LU R29, [R1+0x188c] ;  /* 0x00188c00011d7983 */ /* 0x001f220000300800 */
[----:B------:R0:W-:Y:S03]  /*65420*/  @!P1 STL [R1+0x113c], R5 ;  /* 0x00113c0501009387 */ /* 0x0001e60000100800 */
[----:B0-----:R-:W2:Y:S01]  /*65430*/  LDL.LU R5, [R1+0x1888] ;  /* 0x0018880001057983 */ /* 0x001ea20000300800 */
[----:B------:R0:W-:Y:S03]  /*65440*/  @!P1 STL [R1+0x1140], R28 ;  /* 0x0011401c01009387 */ /* 0x0001e60000100800 */
[----:B0-----:R-:W3:Y:S01]  /*65450*/  LDL.LU R28, [R1+0x1884] ;  /* 0x00188400011c7983 */ /* 0x001ee20000300800 */
[----:B------:R0:W-:Y:S03]  /*65460*/  @!P1 STL [R1+0x3cc], R7 ;  /* 0x0003cc0701009387 */ /* 0x0001e60000100800 */
[----:B0-----:R-:W4:Y:S01]  /*65470*/  LDL.LU R7, [R1+0x1880] ;  /* 0x0018800001077983 */ /* 0x001f220000300800 */
[----:B------:R0:W-:Y:S03]  /*65480*/  @!P1 STL [R1+0x400], R0 ;  /* 0x0004000001009387 */ /* 0x0001e60000100800 */
[----:B0-----:R-:W4:Y:S01]  /*65490*/  LDL.LU R0, [R1+0x187c] ;  /* 0x00187c0001007983 */ /* 0x001f220000300800 */
[----:B------:R0:W-:Y:S03]  /*654a0*/  @!P1 STL [R1+0x3fc], R2 ;  /* 0x0003fc0201009387 */ /* 0x0001e60000100800 */
[----:B0-----:R-:W4:Y:S01]  /*654b0*/  LDL.LU R2, [R1+0x1878] ;  /* 0x0018780001027983 */ /* 0x001f220000300800 */
[----:B------:R-:W-:-:S02]  /*654c0*/  @!P1 FMUL R15, R15, 16777216 ;  /* 0x4b8000000f0f9820 */ /* 0x000fc40000400000 */
[----:B--2---:R-:W-:Y:S02]  /*654d0*/  @!P1 FMUL R5, R5, 16777216 ;  /* 0x4b80000005059820 */ /* 0x004fe40000400000 */
[----:B---3--:R-:W-:Y:S02]  /*654e0*/  @!P1 FMUL R28, R28, 16777216 ;  /* 0x4b8000001c1c9820 */ /* 0x008fe40000400000 */
[----:B----4-:R-:W-:Y:S02]  /*654f0*/  @!P1 FMUL R7, R7, 16777216 ;  /* 0x4b80000007079820 */ /* 0x010fe40000400000 */
[----:B------:R-:W-:Y:S02]  /*65500*/  @!P1 FMUL R0, R0, 16777216 ;  /* 0x4b80000000009820 */ /* 0x000fe40000400000 */
[----:B------:R-:W-:-:S05]  /*65510*/  @!P1 FMUL R2, R2, 16777216 ;  /* 0x4b80000002029820 */ /* 0x000fca0000400000 */
[----:B------:R0:W-:Y:S04]  /*65520*/  STL [R1+0x414], R2 ;  /* 0x0004140201007387 */ /* 0x0001e80000100800 */
[----:B0-----:R-:W2:Y:S01]  /*65530*/  LDL.LU R2, [R1+0x1874] ;  /* 0x0018740001027983 */ /* 0x001ea20000300800 */
[----:B------:R-:W-:Y:S02]  /*65540*/  @!P1 STL [R1+0x40c], R15 ;  /* 0x00040c0f01009387 */ /* 0x000fe40000100800 */
[----:B------:R0:W-:Y:S02]  /*65550*/  STL [R1+0x420], R0 ;  /* 0x0004200001007387 */ /* 0x0001e40000100800 */
[----:B0-----:R-:W3:Y:S01]  /*65560*/  LDL R0, [R1+0x1190] ;  /* 0x0011900001007983 */ /* 0x001ee20000100800 */
[----:B------:R0:W-:Y:S03]  /*65570*/  STL [R1+0x3c0], R7 ;  /* 0x0003c00701007387 */ /* 0x0001e60000100800 */
[----:B0-----:R-:W4:Y:S01]  /*65580*/  LDL R7, [R1+0x1194] ;  /* 0x0011940001077983 */ /* 0x001f220000100800 */
[----:B------:R0:W-:Y:S03]  /*65590*/  STL [R1+0x90], R28 ;  /* 0x0000901c01007387 */ /* 0x0001e60000100800 */
[----:B0-----:R-:W4:Y:S01]  /*655a0*/  LDL R28, [R1+0x1198] ;  /* 0x00119800011c7983 */ /* 0x001f220000100800 */
[----:B------:R0:W-:Y:S02]  /*655b0*/  STL [R1+0x3e8], R5 ;  /* 0x0003e80501007387 */ /* 0x0001e40000100800 */
[----:B------:R-:W4:Y:S01]  /*655c0*/  LDL R15, [R1+0x11e4] ;  /* 0x0011e400010f7983 */ /* 0x000f220000100800 */
[----:B0-----:R-:W-:-:S02]  /*655d0*/  MOV R5, R6 ;  /* 0x0000000600057202 */ /* 0x001fc40000000f00 */
[----:B------:R-:W4:Y:S01]  /*655e0*/  LDL R6, [R1+0x80] ;  /* 0x0000800001067983 */ /* 0x000f220000100800 */
[----:B--2---:R-:W-:Y:S01]  /*655f0*/  FSETP.GEU.AND P1, PT, |R2|, 1.175494350822287508e-38, PT ;  /* 0x008000000200780b */ /* 0x004fe20003f2e200 */
[----:B---3--:R-:W-:Y:S02]  /*65600*/  @P0 FMUL R0, R0, 0.25 ;  /* 0x3e80000000000820 */ /* 0x008fe40000400000 */
[----:B----4-:R-:W-:Y:S02]  /*65610*/  @P0 FMUL R7, R7, 0.25 ;  /* 0x3e80000007070820 */ /* 0x010fe40000400000 */
        /* <DEDUP_REMOVED lines=10> */
[----:B0-----:R-:W3:Y:S01]  /*656c0*/  LDL.LU R28, [R1+0x1868] ;  /* 0x00186800011c7983 */ /* 0x001ee20000300800 */
[----:B------:R-:W-:-:S02]  /*656d0*/  @P0 FMUL R3, R3, 0.25 ;  /* 0x3e80000003030820 */ /* 0x000fc40000400000 */
[----:B------:R-:W-:-:S03]  /*656e0*/  @P0 FMUL R15, R15, 0.25 ;  /* 0x3e8000000f0f0820 */ /* 0x000fc60000400000 */
[----:B------:R-:W-:Y:S02]  /*656f0*/  @P0 STL [R1+0x1188], R3 ;  /* 0x0011880301000387 */ /* 0x000fe40000100800 */
[----:B------:R0:W-:Y:S02]  /*65700*/  @P0 STL [R1+0x11e4], R15 ;  /* 0x0011e40f01000387 */ /* 0x0001e40000100800 */
[----:B0-----:R-:W3:Y:S01]  /*65710*/  LDL R15, [R1+0x468] ;  /* 0x00046800010f7983 */ /* 0x001ee20000100800 */
[----:B----4-:R-:W-:-:S05]  /*65720*/  @P0 FMUL R0, R0, 0.25 ;  /* 0x3e80000000000820 */ /* 0x010fca0000400000 */
[----:B------:R-:W-:Y:S01]  /*65730*/  @P0 STL [R1+0x11a0], R0 ;  /* 0x0011a00001000387 */ /* 0x000fe20000100800 */
[----:B------:R0:W-:Y:S02]  /*65740*/  STL [R1+0x1850], R0 ;  /* 0x0018500001007387 */ /* 0x0001e40000100800 */
[----:B--2---:R-:W-:Y:S02]  /*65750*/  @P0 FMUL R7, R7, 0.25 ;  /* 0x3e80000007070820 */ /* 0x004fe40000400000 */
[----:B0-----:R-:W-:Y:S02]  /*65760*/  IMAD.MOV.U32 R0, RZ, RZ, R3 ;  /* 0x000000ffff007224 */ /* 0x001fe400078e0003 */
[----:B------:R-:W2:Y:S01]  /*65770*/  LDL.LU R3, [R1+0x1864] ;  /* 0x0018640001037983 */ /* 0x000ea20000300800 */
[----:B---3--:R-:W-:-:S05]  /*65780*/  @P0 FMUL R28, R28, 0.25 ;  /* 0x3e8000001c1c0820 */ /* 0x008fca0000400000 */
[----:B------:R-:W-:Y:S01]  /*65790*/  @P0 STL [R1+0x11a4], R28 ;  /* 0x0011a41c01000387 */ /* 0x000fe20000100800 */
[----:B------:R0:W-:Y:S03]  /*657a0*/  STL [R1+0x1854], R28 ;  /* 0x0018541c01007387 */ /* 0x0001e60000100800 */
[----:B0-----:R-:W3:Y:S01]  /*657b0*/  LDL R28, [R1+0x484] ;  /* 0x00048400011c7983 */ /* 0x001ee20000100800 */
[----:B------:R-:W-:Y:S02]  /*657c0*/  @P0 STL [R1+0x11e0], R7 ;  /* 0x0011e00701000387 */ /* 0x000fe40000100800 */
[----:B------:R0:W-:Y:S02]  /*657d0*/  STL [R1+0x1858], R7 ;  /* 0x0018580701007387 */ /* 0x0001e40000100800 */
[----:B0-----:R-:W4:Y:S01]  /*657e0*/  LDL R7, [R1+0x450] ;  /* 0x0004500001077983 */ /* 0x001f220000100800 */
[----:B------:R-:W-:-:S02]  /*657f0*/  @P0 FMUL R15, R15, 0.25 ;  /* 0x3e8000000f0f0820 */ /* 0x000fc40000400000 */
[----:B------:R-:W-:Y:S02]  /*65800*/  @P0 FMUL R29, R29, 0.25 ;  /* 0x3e8000001d1d0820 */ /* 0x000fe40000400000 */
[----:B------:R-:W-:Y:S02]  /*65810*/  @P0 FMUL R2, R2, 0.25 ;  /* 0x3e80000002020820 */ /* 0x000fe40000400000 */
[----:B------:R-:W-:Y:S01]  /*65820*/  @P0 FMUL R6, R6, 0.25 ;  /* 0x3e80000006060820 */ /* 0x000fe20000400000 */
[----:B------:R0:W-:Y:S04]  /*65830*/  @P0 STL [R1+0x468], R15 ;  /* 0x0004680f01000387 */ /* 0x0001e80000100800 */
[----:B0-----:R-:W2:Y:S01]  /*65840*/  LDL.LU R15, [R1+0x1860] ;  /* 0x00186000010f7983 */ /* 0x001ea20000300800 */
[----:B------:R-:W-:Y:S02]  /*65850*/  @P0 STL [R1+0x438], R29 ;  /* 0x0004381d01000387 */ /* 0x000fe40000100800 */
[----:B---3--:R-:W-:-:S02]  /*65860*/  @P0 FMUL R28, R28, 0.25 ;  /* 0x3e8000001c1c0820 */ /* 0x008fc40000400000 */
[----:B----4-:R-:W-:-:S05]  /*65870*/  @P0 FMUL R7, R7, 0.25 ;  /* 0x3e80000007070820 */ /* 0x010fca0000400000 */
[----:B------:R0:W-:Y:S01]  /*65880*/  @P0 STL [R1+0x450], R7 ;  /* 0x0004500701000387 */ /* 0x0001e20000100800 */
[----:B------:R-:W-:Y:S02]  /*65890*/  @P0 STL [R1+0x488], R2 ;  /* 0x0004880201000387 */ /* 0x000fe40000100800 */
[----:B------:R3:W-:Y:S01]  /*658a0*/  @P0 STL [R1+0x484], R28 ;  /* 0x0004841c01000387 */ /* 0x0007e20000100800 */
[----:B0-----:R-:W-:Y:S01]  /*658b0*/  MOV R7, R0 ;  /* 0x0000000000077202 */ /* 0x001fe20000000f00 */
[----:B---3--:R-:W3:Y:S04]  /*658c0*/  LDL R28, [R1+0x1190] ;  /* 0x00119000011c7983 */ /* 0x008ee80000100800 */
[----:B------:R-:W4:Y:S01]  /*658d0*/  LDL R0, [R1+0x1194] ;  /* 0x0011940001007983 */ /* 0x000f220000100800 */
[----:B------:R0:W-:Y:S02]  /*658e0*/  STL [R1+0x1828], R6 ;  /* 0x0018280601007387 */ /* 0x0001e40000100800 */
[----:B0-----:R-:W-:-:S02]  /*658f0*/  MOV R6, R2 ;  /* 0x0000000200067202 */ /* 0x001fc40000000f00 */
[----:B------:R-:W4:Y:S01]  /*65900*/  LDL.LU R2, [R1+0x185c] ;  /* 0x00185c0001027983 */ /* 0x000f220000300800 */
[----:B--2---:R-:W-:Y:S02]  /*65910*/  @P0 FMUL R3, R3, 0.25 ;  /* 0x3e80000003030820 */ /* 0x004fe40000400000 */
[----:B------:R-:W-:Y:S02]  /*65920*/  @P0 FMUL R4, R4, 0.25 ;  /* 0x3e80000004040820 */ /* 0x000fe40000400000 */
[----:B------:R-:W-:Y:S01]  /*65930*/  @P0 FMUL R15, R15, 0.25 ;  /* 0x3e8000000f0f0820 */ /* 0x000fe20000400000 */
[----:B------:R-:W-:Y:S01]  /*65940*/  @P0 STL [R1+0x498], R3 ;  /* 0x0004980301000387 */ /* 0x000fe20000100800 */
[----:B------:R0:W-:Y:S02]  /*65950*/  STL [R1+0x184c], R3 ;  /* 0x00184c0301007387 */ /* 0x0001e40000100800 */
[----:B------:R-:W-:Y:S01]  /*65960*/  @!P6 FMUL R7, R7, 16777216 ;  /* 0x4b8000000707e820 */ /* 0x000fe20000400000 */
[----:B0-----:R-:W2:Y:S01]  /*65970*/  LDL R3, [R1+0x468] ;  /* 0x0004680001037983 */ /* 0x001ea20000100800 */
[----:B------:R0:W-:Y:S03]  /*65980*/  STL [R1+0x182c], R4 ;  /* 0x00182c0401007387 */ /* 0x0001e60000100800 */
[----:B0-----:R-:W2:Y:S01]  /*65990*/  LDL R4, [R1+0x450] ;  /* 0x0004500001047983 */ /* 0x001ea20000100800 */
[----:B------:R-:W-:Y:S02]  /*659a0*/  @P0 STL [R1+0x84], R15 ;  /* 0x0000840f01000387 */ /* 0x000fe40000100800 */
[----:B---3--:R-:W-:-:S02]  /*659b0*/  @!P6 FMUL R28, R28, 16777216 ;  /* 0x4b8000001c1ce820 */ /* 0x008fc40000400000 */
[----:B----4-:R-:W-:Y:S01]  /*659c0*/  @!P6 FMUL R0, R0, 16777216 ;  /* 0x4b8000000000e820 */ /* 0x010fe20000400000 */
[----:B------:R-:W-:Y:S01]  /*659d0*/  FSETP.GT.AND P0, PT, |R2|, 8.50705917302346158658e+37, PT ;  /* 0x7e8000000200780b */ /* 0x000fe20003f04200 */
[----:B------:R0:W-:Y:S04]  /*659e0*/  STL [R1+0x1820], R2 ;  /* 0x0018200201007387 */ /* 0x0001e80000100800 */
[----:B0-----:R-:W3:Y:S01]  /*659f0*/  LDL R2, [R1+0x1198] ;  /* 0x0011980001027983 */ /* 0x001ee20000100800 */
[----:B------:R0:W-:Y:S03]  /*65a00*/  @!P6 STL [R1+0x1188], R7 ;  /* 0x001188070100e387 */ /* 0x0001e60000100800 */
[----:B0-----:R-:W4:Y:S01]  /*65a10*/  LDL.LU R7, [R1+0x1858] ;  /* 0x0018580001077983 */ /* 0x001f220000300800 */
[----:B------:R0:W-:Y:S03]  /*65a20*/  @!P6 STL [R1+0x1190], R28 ;  /* 0x0011901c0100e387 */ /* 0x0001e60000100800 */
[----:B0-----:R-:W4:Y:S01]  /*65a30*/  LDL.LU R28, [R1+0x1854] ;  /* 0x00185400011c7983 */ /* 0x001f220000300800 */
[----:B------:R0:W-:Y:S03]  /*65a40*/  @!P6 STL [R1+0x1194], R0 ;  /* 0x001194000100e387 */ /* 0x0001e60000100800 */
[----:B0-----:R-:W4:Y:S01]  /*65a50*/  LDL.LU R0, [R1+0x1850] ;  /* 0x0018500001007983 */ /* 0x001f220000300800 */
[----:B---3--:R-:W-:-:S05]  /*65a60*/  @!P6 FMUL R2, R2, 16777216 ;  /* 0x4b8000000202e820 */ /* 0x008fca0000400000 */
[----:B------:R2:W-:Y:S02]  /*65a70*/  @!P6 STL [R1+0x1198], R2 ;  /* 0x001198020100e387 */ /* 0x0005e40000100800 */
[----:B--2---:R-:W-:Y:S01]  /*65a80*/  IMAD.MOV.U32 R2, RZ, RZ, R3 ;  /* 0x000000ffff027224 */ /* 0x004fe200078e0003 */
[----:B----4-:R-:W-:Y:S01]  /*65a90*/  MOV R3, R0 ;  /* 0x0000000000037202 */ /* 0x010fe20000000f00 */
[----:B------:R-:W-:Y:S02]  /*65aa0*/  MOV R0, R5 ;  /* 0x0000000500007202 */ /* 0x000fe40000000f00 */
[----:B------:R-:W2:Y:S04]  /*65ab0*/  LDL.LU R5, [R1+0x3e0] ;  /* 0x0003e00001057983 */ /* 0x000ea80000300800 */
[----:B--2---:R0:W-:Y:S02]  /*65ac0*/  STL [R1+0x1830], R5 ;  /* 0x0018300501007387 */ /* 0x0041e40000100800 */
[----:B0-----:R-:W-:-:S02]  /*65ad0*/  IMAD.MOV.U32 R5, RZ, RZ, R29 ;  /* 0x000000ffff057224 */ /* 0x001fc400078e001d */
[----:B------:R-:W2:Y:S04]  /*65ae0*/  LDL.LU R29, [R1+0x3d4] ;  /* 0x0003d400011d7983 */ /* 0x000ea80000300800 */
[----:B--2---:R0:W-:Y:S02]  /*65af0*/  STL [R1+0x1834], R29 ;  /* 0x0018341d01007387 */ /* 0x0041e40000100800 */
[----:B0-----:R-:W-:Y:S02]  /*65b00*/  MOV R29, R7 ;  /* 0x00000007001d7202 */ /* 0x001fe40000000f00 */
[----:B------:R-:W2:Y:S04]  /*65b10*/  LDL.LU R7, [R1+0x3f8] ;  /* 0x0003f80001077983 */ /* 0x000ea80000300800 */
[----:B--2---:R0:W-:Y:S02]  /*65b20*/  STL [R1+0x1838], R7 ;  /* 0x0018380701007387 */ /* 0x0041e40000100800 */
[----:B0-----:R-:W-:-:S02]  /*65b30*/  MOV R7, R28 ;  /* 0x0000001c00077202 */ /* 0x001fc40000000f00 */
[----:B------:R-:W2:Y:S01]  /*65b40*/  LDL.LU R28, [R1+0x3ec] ;  /* 0x0003ec00011c7983 */ /* 0x000ea20000300800 */
[----:B------:R-:W-:-:S03]  /*65b50*/  @!P6 FMUL R3, R3, 16777216 ;  /* 0x4b8000000303e820 */ /* 0x000fc60000400000 */
[----:B--2---:R0:W-:Y:S04]  /*65b60*/  STL [R1+0x183c], R28 ;  /* 0x00183c1c01007387 */ /* 0x0041e80000100800 */
[----:B0-----:R-:W2:Y:S01]  /*65b70*/  LDL R28, [R1+0x11e4] ;  /* 0x0011e400011c7983 */ /* 0x001ea20000100800 */
[----:B------:R0:W-:Y:S03]  /*65b80*/  @!P6 STL [R1+0x11a0], R3 ;  /* 0x0011a0030100e387 */ /* 0x0001e60000100800 */
[----:B0-----:R-:W3:Y:S01]  /*65b90*/  LDL.LU R3, [R1+0x184c] ;  /* 0x00184c0001037983 */ /* 0x001ee20000300800 */
[----:B------:R-:W-:Y:S02]  /*65ba0*/  STL [R1+0x1840], R0 ;  /* 0x0018400001007387 */ /* 0x000fe40000100800 */
[----:B------:R0:W-:Y:S02]  /*65bb0*/  STL [R1+0x1848], R20 ;  /* 0x0018481401007387 */ /* 0x0001e40000100800 */
[----:B0-----:R-:W-:Y:S01]  /*65bc0*/  MOV R20, R7 ;  /* 0x0000000700147202 */ /* 0x001fe20000000f00 */
[----:B------:R-:W-:Y:S01]  /*65bd0*/  MOV R7, R2 ;  /* 0x0000000200077202 */ /* 0x000fe20000000f00 */
[----:B------:R-:W-:-:S03]  /*65be0*/  MOV R2, R15 ;  /* 0x0000000f00027202 */ /* 0x000fc60000000f00 */
[----:B------:R-:W-:Y:S02]  /*65bf0*/  @!P6 FMUL R20, R20, 16777216 ;  /* 0x4b8000001414e820 */ /* 0x000fe40000400000 */
[----:B--2---:R-:W-:-:S05]  /*65c00*/  IMAD.MOV.U32 R0, RZ, RZ, R28 ;  /* 0x000000ffff007224 */ /* 0x004fca00078e001c */
[----:B------:R0:W-:Y:S01]  /*65c10*/  STL [R1+0x1844], R0 ;  /* 0x0018440001007387 */ /* 0x0001e20000100800 */
[----:B------:R-:W-:Y:S02]  /*65c20*/  IMAD.MOV.U32 R28, RZ, RZ, R5 ;  /* 0x000000ffff1c7224 */ /* 0x000fe400078e0005 */
[----:B------:R-:W-:Y:S02]  /*65c30*/  IMAD.MOV.U32 R5, RZ, RZ, R6 ;  /* 0x000000ffff057224 */ /* 0x000fe400078e0006 */
[----:B------:R-:W2:Y:S01]  /*65c40*/  LDL R15, [R1+0x32c] ;  /* 0x00032c00010f7983 */ /* 0x000ea20000100800 */
[----:B0-----:R-:W-:Y:S01]  /*65c50*/  MOV R0, R29 ;  /* 0x0000001d00007202 */ /* 0x001fe20000000f00 */
[----:B------:R-:W-:Y:S01]  /*65c60*/  MOV R29, R4 ;  /* 0x00000004001d7202 */ /* 0x000fe20000000f00 */
[----:B---3--:R-:W-:Y:S01]  /*65c70*/  MOV R6, R3 ;  /* 0x0000000300067202 */ /* 0x008fe20000000f00 */
[----:B------:R-:W3:Y:S01]  /*65c80*/  LDL R4, [R1+0x484] ;  /* 0x0004840001047983 */ /* 0x000ee20000100800 */
[----:B------:R-:W4:Y:S02]  /*65c90*/  LDL.LU R3, [R1+0x434] ;  /* 0x0004340001037983 */ /* 0x000f240000300800 */
[----:B------:R-:W-:-:S02]  /*65ca0*/  @!P6 FMUL R0, R0, 16777216 ;  /* 0x4b8000000000e820 */ /* 0x000fc40000400000 */
[----:B------:R0:W-:Y:S02]  /*65cb0*/  @!P6 STL [R1+0x11a4], R20 ;  /* 0x0011a4140100e387 */ /* 0x0001e40000100800 */
[----:B0-----:R-:W2:Y:S01]  /*65cc0*/  LDL.LU R20, [R1+0x1848] ;  /* 0x0018480001147983 */ /* 0x001ea20000300800 */
[----:B------:R0:W-:Y:S03]  /*65cd0*/  @!P6 STL [R1+0x11e0], R0 ;  /* 0x0011e0000100e387 */ /* 0x0001e60000100800 */
[----:B0-----:R-:W2:Y:S01]  /*65ce0*/  LDL.LU R0, [R1+0x1844] ;  /* 0x0018440001007983 */ /* 0x001ea20000300800 */
[----:B------:R-:W-:Y:S02]  /*65cf0*/  @!P6 FMUL R28, R28, 16777216 ;  /* 0x4b8000001c1ce820 */ /* 0x000fe40000400000 */
[----:B------:R-:W-:Y:S02]  /*65d00*/  @!P6 FMUL R7, R7, 16777216 ;  /* 0x4b8000000707e820 */ /* 0x000fe40000400000 */
[----:B------:R-:W-:-:S02]  /*65d10*/  @!P6 FMUL R29, R29, 16777216 ;  /* 0x4b8000001d1de820 */ /* 0x000fc40000400000 */
[----:B------:R-:W-:Y:S02]  /*65d20*/  @!P6 FMUL R5, R5, 16777216 ;  /* 0x4b8000000505e820 */ /* 0x000fe40000400000 */
[----:B------:R-:W-:Y:S02]  /*65d30*/  @!P6 FMUL R6, R6, 16777216 ;  /* 0x4b8000000606e820 */ /* 0x000fe40000400000 */
[----:B---3--:R-:W-:Y:S02]  /*65d40*/  @!P6 FMUL R4, R4, 16777216 ;  /* 0x4b8000000404e820 */ /* 0x008fe40000400000 */
[----:B--2---:R-:W-:-:S05]  /*65d50*/  @!P6 FMUL R0, R0, 16777216 ;  /* 0x4b8000000000e820 */ /* 0x004fca0000400000 */
[----:B------:R0:W-:Y:S04]  /*65d60*/  @!P6 STL [R1+0x11e4], R0 ;  /* 0x0011e4000100e387 */ /* 0x0001e80000100800 */
[----:B0-----:R-:W2:Y:S01]  /*65d70*/  LDL.LU R0, [R1+0x1840] ;  /* 0x0018400001007983 */ /* 0x001ea20000300800 */
[----:B------:R0:W-:Y:S03]  /*65d80*/  @!P6 STL [R1+0x438], R28 ;  /* 0x0004381c0100e387 */ /* 0x0001e60000100800 */
[----:B0-----:R-:W3:Y:S01]  /*65d90*/  LDL.LU R28, [R1+0x183c] ;  /* 0x00183c00011c7983 */ /* 0x001ee20000300800 */
[----:B------:R0:W-:Y:S03]  /*65da0*/  @!P6 STL [R1+0x468], R7 ;  /* 0x000468070100e387 */ /* 0x0001e60000100800 */
[----:B0-----:R-:W2:Y:S01]  /*65db0*/  LDL.LU R7, [R1+0x1838] ;  /* 0x0018380001077983 */ /* 0x001ea20000300800 */
[----:B------:R0:W-:Y:S03]  /*65dc0*/  @!P6 STL [R1+0x450], R29 ;  /* 0x0004501d0100e387 */ /* 0x0001e60000100800 */
[----:B0-----:R-:W2:Y:S01]  /*65dd0*/  LDL.LU R29, [R1+0x1834] ;  /* 0x00183400011d7983 */ /* 0x001ea20000300800 */
[----:B------:R0:W-:Y:S03]  /*65de0*/  @!P6 STL [R1+0x488], R5 ;  /* 0x000488050100e387 */ /* 0x0001e60000100800 */
[----:B0-----:R-:W2:Y:S01]  /*65df0*/  LDL.LU R5, [R1+0x1830] ;  /* 0x0018300001057983 */ /* 0x001ea20000300800 */
[----:B------:R0:W-:Y:S03]  /*65e00*/  @!P6 STL [R1+0x484], R4 ;  /* 0x000484040100e387 */ /* 0x0001e60000100800 */
[----:B0-----:R-:W2:Y:S01]  /*65e10*/  LDL.LU R4, [R1+0x182c] ;  /* 0x00182c0001047983 */ /* 0x001ea20000300800 */
[----:B------:R0:W-:Y:S03]  /*65e20*/  @!P6 STL [R1+0x498], R6 ;  /* 0x000498060100e387 */ /* 0x0001e60000100800 */
[----:B0-----:R-:W3:Y:S01]  /*65e30*/  LDL.LU R6, [R1+0x1828] ;  /* 0x0018280001067983 */ /* 0x001ee20000300800 */
[----:B------:R-:W-:-:S02]  /*65e40*/  @!P6 FMUL R2, R2, 16777216 ;  /* 0x4b8000000202e820 */ /* 0x000fc40000400000 */
[----:B--2---:R-:W-:Y:S02]  /*65e50*/  @!P6 FMUL R4, R4, 16777216 ;  /* 0x4b8000000404e820 */ /* 0x004fe40000400000 */
[----:B---3--:R-:W-:-:S05]  /*65e60*/  @!P6 FMUL R6, R6, 16777216 ;  /* 0x4b8000000606e820 */ /* 0x008fca0000400000 */
[----:B------:R0:W-:Y:S04]  /*65e70*/  STL [R1+0x44c], R6 ;  /* 0x00044c0601007387 */ /* 0x0001e80000100800 */
[----:B0-----:R-:W2:Y:S01]  /*65e80*/  LDL.LU R6, [R1+0x1824] ;  /* 0x0018240001067983 */ /* 0x001ea20000300800 */
[----:B------:R-:W-:Y:S02]  /*65e90*/  @!P6 STL [R1+0x84], R2 ;  /* 0x000084020100e387 */ /* 0x000fe40000100800 */
[----:B------:R-:W-:Y:S02]  /*65ea0*/  STL [R1+0x464], R4 ;  /* 0x0004640401007387 */ /* 0x000fe40000100800 */
[----:B------:R0:W-:Y:S02]  /*65eb0*/  STL [R1+0x1800], R11 ;  /* 0x0018000b01007387 */ /* 0x0001e40000100800 */
[----:B0-----:R-:W3:Y:S01]  /*65ec0*/  LDL.LU R11, [R1+0x3c4] ;  /* 0x0003c400010b7983 */ /* 0x001ee20000300800 */
[----:B------:R0:W-:Y:S03]  /*65ed0*/  STL [R1+0x1804], R12 ;  /* 0x0018040c01007387 */ /* 0x0001e60000100800 */
[----:B0-----:R-:W2:Y:S01]  /*65ee0*/  LDL.LU R12, [R1+0x118c] ;  /* 0x00118c00010c7983 */ /* 0x001ea20000300800 */
[----:B------:R0:W-:Y:S03]  /*65ef0*/  STL [R1+0x1808], R14 ;  /* 0x0018080e01007387 */ /* 0x0001e60000100800 */
[----:B0-----:R-:W2:Y:S01]  /*65f00*/  LDL.LU R14, [R1+0x1184] ;  /* 0x00118400010e7983 */ /* 0x001ea20000300800 */
[----:B------:R-:W2:Y:S02]  /*65f10*/  LDL R2, [R1+0x1144] ;  /* 0x0011440001027983 */ /* 0x000ea40000100800 */
[----:B------:R0:W-:Y:S02]  /*65f20*/  STL [R1+0x180c], R10 ;  /* 0x00180c0a01007387 */ /* 0x0001e40000100800 */
[----:B0-----:R-:W3:Y:S01]  /*65f30*/  LDL.LU R10, [R1+0x1180] ;  /* 0x00118000010a7983 */ /* 0x001ee20000300800 */
[----:B------:R0:W-:Y:S03]  /*65f40*/  STL [R1+0x1810], R15 ;  /* 0x0018100f01007387 */ /* 0x0001e60000100800 */
[----:B0-----:R-:W3:Y:S01]  /*65f50*/  LDL.LU R15, [R1+0x116c] ;  /* 0x00116c00010f7983 */ /* 0x001ee20000300800 */
[----:B------:R0:W-:Y:S03]  /*65f60*/  STL [R1+0x1814], R20 ;  /* 0x0018141401007387 */ /* 0x0001e60000100800 */
[----:B0-----:R-:W3:Y:S01]  /*65f70*/  LDL.LU R20, [R1+0x1168] ;  /* 0x0011680001147983 */ /* 0x001ee20000300800 */
[----:B------:R0:W-:Y:S03]  /*65f80*/  STL [R1+0x1818], R18 ;  /* 0x0018181201007387 */ /* 0x0001e60000100800 */
[----:B0-----:R-:W3:Y:S01]  /*65f90*/  LDL.LU R18, [R1+0x1164] ;  /* 0x0011640001127983 */ /* 0x001ee20000300800 */
[----:B------:R0:W-:Y:S03]  /*65fa0*/  STL [R1+0x181c], R13 ;  /* 0x00181c0d01007387 */ /* 0x0001e60000100800 */
[----:B0-----:R-:W3:Y:S01]  /*65fb0*/  LDL.LU R13, [R1+0x1160] ;  /* 0x00116000010d7983 */ /* 0x001ee20000300800 */
[----:B------:R-:W3:Y:S02]  /*65fc0*/  LDL.LU R4, [R1] ;  /* 0x0000000001047983 */ /* 0x000ee40000300800 */
[----:B--2---:R-:W-:Y:S01]  /*65fd0*/  @P0 FMUL R2, R2, 0.25 ;  /* 0x3e80000002020820 */ /* 0x004fe20000400000 */
[----:B---3--:R0:W-:Y:S04]  /*65fe0*/  STL [R1+0x17fc], R4 ;  /* 0x0017fc0401007387 */ /* 0x0081e80000100800 */
[----:B0-----:R-:W2:Y:S01]  /*65ff0*/  LDL.LU R4, [R1+0x410] ;  /* 0x0004100001047983 */ /* 0x001ea20000300800 */
[----:B------:R0:W-:Y:S03]  /*66000*/  @P0 STL [R1+0x1144], R2 ;  /* 0x0011440201000387 */ /* 0x0001e60000100800 */
[----:B0-----:R-:W3:Y:S01]  /*66010*/  LDL.LU R2, [R1+0x1820] ;  /* 0x0018200001027983 */ /* 0x001ee20000300800 */
[----:B------:R-:W-:-:S02]  /*66020*/  @P0 FMUL R0, R0, 0.25 ;  /* 0x3e80000000000820 */ /* 0x000fc40000400000 */
[----:B------:R-:W-:Y:S02]  /*66030*/  @P0 FMUL R13, R13, 0.25 ;  /* 0x3e8000000d0d0820 */ /* 0x000fe40000400000 */
[----:B------:R-:W-:Y:S02]  /*66040*/  @P0 FMUL R18, R18, 0.25 ;  /* 0x3e80000012120820 */ /* 0x000fe40000400000 */
[----:B------:R-:W-:Y:S02]  /*66050*/  @P0 FMUL R20, R20, 0.25 ;  /* 0x3e80000014140820 */ /* 0x000fe40000400000 */
[----:B------:R-:W-:Y:S02]  /*66060*/  @P0 FMUL R15, R15, 0.25 ;  /* 0x3e8000000f0f0820 */ /* 0x000fe40000400000 */
[----:B------:R-:W-:Y:S02]  /*66070*/  @P0 FMUL R10, R10, 0.25 ;  /* 0x3e8000000a0a0820 */ /* 0x000fe40000400000 */
[----:B------:R-:W-:-:S02]  /*66080*/  @P0 FMUL R14, R14, 0.25 ;  /* 0x3e8000000e0e0820 */ /* 0x000fc40000400000 */
[----:B------:R-:W-:Y:S02]  /*66090*/  @P0 FMUL R12, R12, 0.25 ;  /* 0x3e8000000c0c0820 */ /* 0x000fe40000400000 */
[----:B------:R-:W-:Y:S02]  /*660a0*/  @P0 FMUL R11, R11, 0.25 ;  /* 0x3e8000000b0b0820 */ /* 0x000fe40000400000 */
[----:B------:R-:W-:Y:S02]  /*660b0*/  @P0 FMUL R5, R5, 0.25 ;  /* 0x3e80000005050820 */ /* 0x000fe40000400000 */
[----:B------:R-:W-:Y:S02]  /*660c0*/  @P0 FMUL R29, R29, 0.25 ;  /* 0x3e8000001d1d0820 */ /* 0x000fe40000400000 */
[----:B------:R-:W-:Y:S02]  /*660d0*/  @P0 FMUL R7, R7, 0.25 ;  /* 0x3e80000007070820 */ /* 0x000fe40000400000 */
[----:B------:R-:W-:-:S02]  /*660e0*/  @P0 FMUL R28, R28, 0.25 ;  /* 0x3e8000001c1c0820 */ /* 0x000fc40000400000 */
[----:B----4-:R-:W-:Y:S01]  /*660f0*/  @P0 FMUL R3, R3, 0.25 ;  /* 0x3e80000003030820 */ /* 0x010fe20000400000 */
[----:B------:R-:W-:Y:S01]  /*66100*/  @P0 STL [R1+0x41c], R0 ;  /* 0x00041c0001000387 */ /* 0x000fe20000100800 */
[----:B------:R-:W-:Y:S01]  /*66110*/  FSETP.GEU.AND P6, PT, |R6|, 1.175494350822287508e-38, PT ;  /* 0x008000000600780b */ /* 0x000fe20003fce200 */
[----:B------:R0:W-:Y:S02]  /*66120*/  STL [R1+0x17f0], R6 ;  /* 0x0017f00601007387 */ /* 0x0001e40000100800 */
[----:B--2---:R-:W-:Y:S02]  /*66130*/  @P0 FMUL R4, R4, 0.25 ;  /* 0x3e80000004040820 */ /* 0x004fe40000400000 */
[----:B---3--:R-:W-:Y:S01]  /*66140*/  @P0 FMUL R2, R2, 0.25 ;  /* 0x3e80000002020820 */ /* 0x008fe20000400000 */
[----:B------:R-:W-:Y:S02]  /*66150*/  FSETP.GT.AND P0, PT, |R6|, 8.50705917302346158658e+37, PT ;  /* 0x7e8000000600780b */ /* 0x000fe40003f04200 */
[----:B0-----:R-:W2:Y:S01]  /*66160*/  LDL R6, [R1+0x1144] ;  /* 0x0011440001067983 */ /* 0x001ea20000100800 */
[----:B------:R-:W-:-:S02]  /*66170*/  @!P1 FMUL R13, R13, 16777216 ;  /* 0x4b8000000d0d9820 */ /* 0x000fc40000400000 */
[----:B------:R-:W-:Y:S02]  /*66180*/  @!P1 FMUL R18, R18, 16777216 ;  /* 0x4b80000012129820 */ /* 0x000fe40000400000 */
[----:B------:R-:W-:Y:S02]  /*66190*/  @!P1 FMUL R20, R20, 16777216 ;  /* 0x4b80000014149820 */ /* 0x000fe40000400000 */
[----:B------:R-:W-:Y:S01]  /*661a0*/  @!P1 FMUL R15, R15, 16777216 ;  /* 0x4b8000000f0f9820 */ /* 0x000fe20000400000 */
[----:B------:R0:W-:Y:S01]  /*661b0*/  STL [R1+0x1160], R13 ;  /* 0x0011600d01007387 */ /* 0x0001e20000100800 */
[----:B------:R-:W-:Y:S02]  /*661c0*/  @!P1 FMUL R10, R10, 16777216 ;  /* 0x4b8000000a0a9820 */ /* 0x000fe40000400000 */
[----:B------:R-:W-:Y:S02]  /*661d0*/  @!P1 FMUL R14, R14, 16777216 ;  /* 0x4b8000000e0e9820 */ /* 0x000fe40000400000 */
[----:B------:R-:W-:-:S02]  /*661e0*/  @!P1 FMUL R12, R12, 16777216 ;  /* 0x4b8000000c0c9820 */ /* 0x000fc40000400000 */
[----:B------:R-:W-:Y:S02]  /*661f0*/  @!P1 FMUL R11, R11, 16777216 ;  /* 0x4b8000000b0b9820 */ /* 0x000fe40000400000 */
[----:B------:R-:W-:Y:S02]  /*66200*/  @!P1 FMUL R5, R5, 16777216 ;  /* 0x4b80000005059820 */ /* 0x000fe40000400000 */
[----:B------:R-:W-:Y:S02]  /*66210*/  @!P1 FMUL R29, R29, 16777216 ;  /* 0x4b8000001d1d9820 */ /* 0x000fe40000400000 */
[----:B------:R-:W-:Y:S02]  /*66220*/  @!P1 FMUL R7, R7, 16777216 ;  /* 0x4b80000007079820 */ /* 0x000fe40000400000 */
[----:B------:R-:W-:Y:S02]  /*66230*/  @!P1 FMUL R28, R28, 16777216 ;  /* 0x4b8000001c1c9820 */ /* 0x000fe40000400000 */
[----:B------:R-:W-:-:S02]  /*66240*/  @!P1 FMUL R4, R4, 16777216 ;  /* 0x4b80000004049820 */ /* 0x000fc40000400000 */
[----:B--2---:R-:W-:-:S05]  /*66250*/  @!P1 FMUL R6, R6, 16777216 ;  /* 0x4b80000006069820 */ /* 0x004fca0000400000 */
[----:B------:R-:W-:Y:S01]  /*66260*/  @!P1 STL [R1+0x1144], R6 ;  /* 0x0011440601009387 */ /* 0x000fe20000100800 */
[----:B0-----:R-:W2:Y:S02]  /*66270*/  LDL.LU R13, [R1+0x181c] ;  /* 0x00181c00010d7983 */ /* 0x001ea40000300800 */
[----:B------:R0:W-:Y:S02]  /*66280*/  STL [R1+0x1164], R18 ;  /* 0x0011641201007387 */ /* 0x0001e40000100800 */
[----:B0-----:R-:W3:Y:S01]  /*66290*/  LDL.LU R18, [R1+0x1818] ;  /* 0x0018180001127983 */ /* 0x001ee20000300800 */
[----:B------:R0:W-:Y:S03]  /*662a0*/  STL [R1+0x1168], R20 ;  /* 0x0011681401007387 */ /* 0x0001e60000100800 */
[----:B0-----:R-:W4:Y:S01]  /*662b0*/  LDL.LU R20, [R1+0x1814] ;  /* 0x0018140001147983 */ /* 0x001f220000300800 */
[----:B------:R0:W-:Y:S03]  /*662c0*/  STL [R1+0x116c], R15 ;  /* 0x00116c0f01007387 */ /* 0x0001e60000100800 */
[----:B0-----:R-:W2:Y:S01]  /*662d0*/  LDL.LU R15, [R1+0x1810] ;  /* 0x00181000010f7983 */ /* 0x001ea20000300800 */
[----:B------:R0:W-:Y:S02]  /*662e0*/  STL [R1+0x1180], R10 ;  /* 0x0011800a01007387 */ /* 0x0001e40000100800 */
[----:B------:R-:W-:Y:S01]  /*662f0*/  IMAD.MOV.U32 R6, RZ, RZ, R0 ;  /* 0x000000ffff067224 */ /* 0x000fe200078e0000 */
[----:B0-----:R-:W2:Y:S01]  /*66300*/  LDL.LU R10, [R1+0x180c] ;  /* 0x00180c00010a7983 */ /* 0x001ea20000300800 */
[----:B------:R0:W-:Y:S03]  /*66310*/  STL [R1+0x1184], R14 ;  /* 0x0011840e01007387 */ /* 0x0001e60000100800 */
[----:B0-----:R-:W2:Y:S01]  /*66320*/  LDL.LU R14, [R1+0x1808] ;  /* 0x00180800010e7983 */ /* 0x001ea20000300800 */
[----:B------:R0:W-:Y:S03]  /*66330*/  STL [R1+0x118c], R12 ;  /* 0x00118c0c01007387 */ /* 0x0001e60000100800 */
[----:B0-----:R-:W2:Y:S01]  /*66340*/  LDL.LU R12, [R1+0x1804] ;  /* 0x00180400010c7983 */ /* 0x001ea20000300800 */
[----:B------:R0:W-:Y:S03]  /*66350*/  STL [R1+0x3c4], R11 ;  /* 0x0003c40b01007387 */ /* 0x0001e60000100800 */
[----:B0-----:R-:W2:Y:S01]  /*66360*/  LDL.LU R11, [R1+0x1800] ;  /* 0x00180000010b7983 */ /* 0x001ea20000300800 */
[----:B------:R0:W-:Y:S02]  /*66370*/  STL [R1+0x3e0], R5 ;  /* 0x0003e00501007387 */ /* 0x0001e40000100800 */
[----:B------:R1:W-:Y:S02]  /*66380*/  STL [R1+0x3d4], R29 ;  /* 0x0003d41d01007387 */ /* 0x0003e40000100800 */
[----:B------:R-:W2:Y:S01]  /*66390*/  LDL R0, [R1+0x114c] ;  /* 0x00114c0001007983 */ /* 0x000ea20000100800 */
[----:B0-----:R-:W3:Y:S01]  /*663a0*/  LDL R5, [R1+0x1170] ;  /* 0x0011700001057983 */ /* 0x001ee20000100800 */
[----:B------:R0:W-:Y:S02]  /*663b0*/  STL [R1+0x3f8], R7 ;  /* 0x0003f80701007387 */ /* 0x0001e40000100800 */
[----:B-1----:R-:W4:Y:S02]  /*663c0*/  LDL R29, [R1+0x1174] ;  /* 0x00117400011d7983 */ /* 0x002f240000100800 */
[----:B------:R1:W-:Y:S01]  /*663d0*/  STL [R1+0x3ec], R28 ;  /* 0x0003ec1c01007387 */ /* 0x0003e20000100800 */
[----:B0-----:R-:W4:Y:S04]  /*663e0*/  LDL R7, [R1+0x1178] ;  /* 0x0011780001077983 */ /* 0x001f280000100800 */
[----:B-1----:R-:W4:Y:S01]  /*663f0*/  LDL R28, [R1+0x117c] ;  /* 0x00117c00011c7983 */ /* 0x002f220000100800 */
[----:B------:R0:W-:Y:S03]  /*66400*/  STL [R1+0x410], R4 ;  /* 0x0004100401007387 */ /* 0x0001e60000100800 */
[----:B0-----:R-:W4:Y:S01]  /*66410*/  LDL.LU R4, [R1+0x17fc] ;  /* 0x0017fc0001047983 */ /* 0x001f220000300800 */
[----:B------:R-:W-:-:S02]  /*66420*/  @!P1 FMUL R6, R6, 16777216 ;  /* 0x4b80000006069820 */ /* 0x000fc40000400000 */
[----:B------:R-:W-:Y:S02]  /*66430*/  @!P1 FMUL R2, R2, 16777216 ;  /* 0x4b80000002029820 */ /* 0x000fe40000400000 */
[----:B------:R-:W-:Y:S01]  /*66440*/  @!P1 FMUL R3, R3, 16777216 ;  /* 0x4b80000003039820 */ /* 0x000fe20000400000 */
[----:B------:R-:W-:Y:S02]  /*66450*/  @!P1 STL [R1+0x41c], R6 ;  /* 0x00041c0601009387 */ /* 0x000fe40000100800 */
[----:B------:R-:W-:Y:S02]  /*66460*/  STL [R1+0x88], R2 ;  /* 0x0000880201007387 */ /* 0x000fe40000100800 */
[----:B--2---:R-:W-:Y:S02]  /*66470*/  @P0 FMUL R0, R0, 0.25 ;  /* 0x3e80000000000820 */ /* 0x004fe40000400000 */
[----:B---3--:R-:W-:Y:S02]  /*66480*/  @P0 FMUL R5, R5, 0.25 ;  /* 0x3e80000005050820 */ /* 0x008fe40000400000 */
[----:B----4-:R-:W-:-:S02]  /*66490*/  @P0 FMUL R29, R29, 0.25 ;  /* 0x3e8000001d1d0820 */ /* 0x010fc40000400000 */
[----:B------:R-:W-:Y:S02]  /*664a0*/  @P0 FMUL R28, R28, 0.25 ;  /* 0x3e8000001c1c0820 */ /* 0x000fe40000400000 */
[----:B------:R-:W-:Y:S01]  /*664b0*/  @P0 FMUL R7, R7, 0.25 ;  /* 0x3e80000007070820 */ /* 0x000fe20000400000 */
[----:B------:R-:W-:Y:S01]  /*664c0*/  STL [R1+0x17f4], R4 ;  /* 0x0017f40401007387 */ /* 0x000fe20000100800 */
[----:B------:R-:W-:Y:S02]  /*664d0*/  STL [R1+0x434], R3 ;  /* 0x0004340301007387 */ /* 0x000fe40000100800 */
[----:B------:R-:W-:Y:S02]  /*664e0*/  @P0 STL [R1+0x114c], R0 ;  /* 0x00114c0001000387 */ /* 0x000fe40000100800 */
[----:B------:R-:W-:Y:S01]  /*664f0*/  @P0 STL [R1+0x1170], R5 ;  /* 0x0011700501000387 */ /* 0x000fe20000100800 */
[----:B------:R0:W-:Y:S01]  /*66500*/  @P0 STL [R1+0x117c], R28 ;  /* 0x00117c1c01000387 */ /* 0x0001e20000100800 */
[----:B------:R1:W-:Y:S01]  /*66510*/  @P0 STL [R1+0x1174], R29 ;  /* 0x0011741d01000387 */ /* 0x0003e20000100800 */
[----:B------:R-:W-:-:S02]  /*66520*/  FSETP.GT.AND P1, PT, |R4|, 8.50705917302346158658e+37, PT ;  /* 0x7e8000000400780b */ /* 0x000fc40003f24200 */
[----:B0-----:R-:W2:Y:S01]  /*66530*/  LDL R28, [R1+0x119c] ;  /* 0x00119c00011c7983 */ /* 0x001ea20000100800 */
[----:B------:R-:W-:Y:S02]  /*66540*/  @P0 STL [R1+0x1178], R7 ;  /* 0x0011780701000387 */ /* 0x000fe40000100800 */
[----:B------:R-:W3:Y:S02]  /*66550*/  LDL R4, [R1+0x11ac] ;  /* 0x0011ac0001047983 */ /* 0x000ee40000100800 */
[----:B---3--:R0:W-:Y:S01]  /*66560*/  STL [R1+0x17f8], R4 ;  /* 0x0017f80401007387 */ /* 0x0081e20000100800 */
[----:B--2---:R-:W-:Y:S02]  /*66570*/  @P0 FMUL R28, R28, 0.25 ;  /* 0x3e8000001c1c0820 */ /* 0x004fe40000400000 */
[----:B------:R-:W2:Y:S02]  /*66580*/  LDL R6, [R1+0x448] ;  /* 0x0004480001067983 */ /* 0x000ea40000100800 */
[----:B------:R-:W3:Y:S01]  /*66590*/  LDL R2, [R1+0x458] ;  /* 0x0004580001027983 */ /* 0x000ee20000100800 */
[----:B------:R-:W4:Y:S04]  /*665a0*/  LDL R3, [R1+0x454] ;  /* 0x0004540001037983 */ /* 0x000f280000100800 */
[----:B------:R-:W2:Y:S04]  /*665b0*/  LDL R0, [R1+0x470] ;  /* 0x0004700001007983 */ /* 0x000ea80000100800 */
[----:B------:R-:W2:Y:S04]  /*665c0*/  LDL R5, [R1+0x46c] ;  /* 0x00046c0001057983 */ /* 0x000ea80000100800 */
[----:B-1----:R-:W2:Y:S04]  /*665d0*/  LDL R29, [R1+0x480] ;  /* 0x00048000011d7983 */ /* 0x002ea80000100800 */
[----:B0-----:R-:W2:Y:S04]  /*665e0*/  LDL R4, [R1+0x11a8] ;  /* 0x0011a80001047983 */ /* 0x001ea80000100800 */
[----:B------:R-:W3:Y:S01]  /*665f0*/  LDL R7, [R1+0x460] ;  /* 0x0004600001077983 */ /* 0x000ee20000100800 */
[----:B------:R0:W-:Y:S03]  /*66600*/  @P0 STL [R1+0x119c], R28 ;  /* 0x00119c1c01000387 */ /* 0x0001e60000100800 */
[----:B0-----:R-:W3:Y:S01]  /*66610*/  LDL R28, [R1+0x47c] ;  /* 0x00047c00011c7983 */ /* 0x001ee20000100800 */
[----:B--2---:R-:W-:-:S05]  /*66620*/  @P0 FMUL R4, R4, 0.25 ;  /* 0x3e80000004040820 */ /* 0x004fca0000400000 */
[----:B------:R0:W-:Y:S04]  /*66630*/  @P0 STL [R1+0x11a8], R4 ;  /* 0x0011a80401000387 */ /* 0x0001e80000100800 */
[----:B0-----:R-:W2:Y:S01]  /*66640*/  LDL.LU R4, [R1+0x17f8] ;  /* 0x0017f80001047983 */ /* 0x001ea20000300800 */
[----:B------:R-:W-:Y:S02]  /*66650*/  @P0 FMUL R6, R6, 0.25 ;  /* 0x3e80000006060820 */ /* 0x000fe40000400000 */
[----:B--2---:R-:W-:-:S05]  /*66660*/  @P0 FMUL R4, R4, 0.25 ;  /* 0x3e80000004040820 */ /* 0x004fca0000400000 */
[----:B------:R0:W-:Y:S04]  /*66670*/  @P0 STL [R1+0x11ac], R4 ;  /* 0x0011ac0401000387 */ /* 0x0001e80000100800 */
[----:B0-----:R-:W2:Y:S01]  /*66680*/  LDL.LU R4, [R1+0x17f4] ;  /* 0x0017f40001047983 */ /* 0x001ea20000300800 */
[----:B------:R0:W-:Y:S03]  /*66690*/  @P0 STL [R1+0x448], R6 ;  /* 0x0004480601000387 */ /* 0x0001e60000100800 */
[----:B0-----:R-:W2:Y:S01]  /*666a0*/  LDL.LU R6, [R1+0x17f0] ;  /* 0x0017f00001067983 */ /* 0x001ea20000300800 */
[----:B---3--:R-:W-:Y:S02]  /*666b0*/  @P0 FMUL R2, R2, 0.25 ;  /* 0x3e80000002020820 */ /* 0x008fe40000400000 */
[----:B----4-:R-:W-:-:S02]  /*666c0*/  @P0 FMUL R3, R3, 0.25 ;  /* 0x3e80000003030820 */ /* 0x010fc40000400000 */
[----:B------:R-:W-:Y:S02]  /*666d0*/  @P0 FMUL R0, R0, 0.25 ;  /* 0x3e80000000000820 */ /* 0x000fe40000400000 */
[----:B------:R-:W-:Y:S02]  /*666e0*/  @P0 FMUL R5, R5, 0.25 ;  /* 0x3e80000005050820 */ /* 0x000fe40000400000 */
[----:B------:R-:W-:Y:S01]  /*666f0*/  @P0 FMUL R29, R29, 0.25 ;  /* 0x3e8000001d1d0820 */ /* 0x000fe20000400000 */
[----:B------:R-:W-:Y:S01]  /*66700*/  @P0 STL [R1+0x458], R2 ;  /* 0x0004580201000387 */ /* 0x000fe20000100800 */
[----:B------:R-:W-:Y:S02]  /*66710*/  @P0 FMUL R7, R7, 0.25 ;  /* 0x3e80000007070820 */ /* 0x000fe40000400000 */
[----:B------:R-:W-:Y:S02]  /*66720*/  @P0 STL [R1+0x454], R3 ;  /* 0x0004540301000387 */ /* 0x000fe40000100800 */
[----:B------:R0:W-:Y:S02]  /*66730*/  @P0 STL [R1+0x470], R0 ;  /* 0x0004700001000387 */ /* 0x0001e40000100800 */
[----:B------:R-:W-:Y:S01]  /*66740*/  @P0 FMUL R28, R28, 0.25 ;  /* 0x3e8000001c1c0820 */ /* 0x000fe20000400000 */
[----:B------:R-:W-:Y:S01]  /*66750*/  @P0 STL [R1+0x46c], R5 ;  /* 0x00046c0501000387 */ /* 0x000fe20000100800 */
[----:B------:R-:W-:Y:S02]  /*66760*/  @P0 STL [R1+0x480], R29 ;  /* 0x0004801d01000387 */ /* 0x000fe40000100800 */
[----:B------:R-:W-:Y:S02]  /*66770*/  @P0 STL [R1+0x460], R7 ;  /* 0x0004600701000387 */ /* 0x000fe40000100800 */
[----:B--2---:R-:W-:-:S05]  /*66780*/  @P0 FMUL R6, R6, 0.25 ;  /* 0x3e80000006060820 */ /* 0x004fca0000400000 */
[----:B------:R-:W-:Y:S01]  /*66790*/  @P0 STL [R1+0x80], R6 ;  /* 0x0000800601000387 */ /* 0x000fe20000100800 */
[----:B------:R1:W-:Y:S02]  /*667a0*/  @P0 STL [R1+0x47c], R28 ;  /* 0x00047c1c01000387 */ /* 0x0003e40000100800 */
[----:B0-----:R-:W2:Y:S02]  /*667b0*/  LDL.LU R0, [R1+0x4] ;  /* 0x0000040001007983 */ /* 0x001ea40000300800 */
[----:B--2---:R-:W-:Y:S01]  /*667c0*/  STL [R1+0x17dc], R0 ;  /* 0x0017dc0001007387 */ /* 0x004fe20000100800 */
[----:B-1----:R-:W2:Y:S01]  /*667d0*/  LDL.LU R28, [R1+0xc04] ;  /* 0x000c0400011c7983 */ /* 0x002ea20000300800 */
[----:B------:R-:W-:Y:S02]  /*667e0*/  MOV R5, R27 ;  /* 0x0000001b00057202 */ /* 0x000fe40000000f00 */
[----:B--2---:R-:W-:Y:S01]  /*667f0*/  STL [R1+0x139c], R28 ;  /* 0x00139c1c01007387 */ /* 0x004fe20000100800 */
[----:B------:R-:W2:Y:S01]  /*66800*/  LDL.LU R27, [R1+0xc0c] ;  /* 0x000c0c00011b7983 */ /* 0x000ea20000300800 */
[----:B------:R-:W-:Y:S01]  /*66810*/  MOV R6, R11 ;  /* 0x0000000b00067202 */ /* 0x000fe20000000f00 */
[----:B------:R-:W-:Y:S01]  /*66820*/  MOV R11, R24 ;  /* 0x00000018000b7202 */ /* 0x000fe20000000f00 */
[----:B--2---:R-:W-:Y:S01]  /*66830*/  STL [R1+0x13a0], R27 ;  /* 0x0013a01b01007387 */ /* 0x004fe20000100800 */
[----:B------:R-:W2:Y:S01]  /*66840*/  LDL.LU R24, [R1+0xc18] ;  /* 0x000c180001187983 */ /* 0x000ea20000300800 */
[----:B------:R-:W-:-:S02]  /*66850*/  MOV R7, R15 ;  /* 0x0000000f00077202 */ /* 0x000fc40000000f00 */
[----:B--2---:R-:W-:Y:S01]  /*66860*/  STL [R1+0x13a4], R24 ;  /* 0x0013a41801007387 */ /* 0x004fe20000100800 */
[----:B------:R-:W2:Y:S01]  /*66870*/  LDL.LU R15, [R1+0xc20] ;  /* 0x000c2000010f7983 */ /* 0x000ea20000300800 */
[----:B------:R-:W-:Y:S01]  /*66880*/  MOV R3, R22 ;  /* 0x0000001600037202 */ /* 0x000fe20000000f00 */
[----:B------:R-:W-:Y:S01]  /*66890*/  IMAD.MOV.U32 R22, RZ, RZ, R12 ;  /* 0x000000ffff167224 */ /* 0x000fe200078e000c */
[----:B--2---:R-:W-:Y:S01]  /*668a0*/  STL [R1+0x13a8], R15 ;  /* 0x0013a80f01007387 */ /* 0x004fe20000100800 */
[----:B------:R-:W2:Y:S03]  /*668b0*/  LDL.LU R12, [R1+0xca4] ;  /* 0x000ca400010c7983 */ /* 0x000ea60000300800 */
[----:B--2---:R0:W-:Y:S01]  /*668c0*/  STL [R1+0x13ac], R12 ;  /* 0x0013ac0c01007387 */ /* 0x0041e20000100800 */
[----:B------:R-:W2:Y:S01]  /*668d0*/  LDL.LU R29, [R1+0xc1c] ;  /* 0x000c1c00011d7983 */ /* 0x000ea20000300800 */
[----:B0-----:R-:W-:-:S02]  /*668e0*/  MOV R12, R26 ;  /* 0x0000001a000c7202 */ /* 0x001fc40000000f00 */
[----:B--2---:R-:W-:Y:S01]  /*668f0*/  STL [R1+0x1384], R29 ;  /* 0x0013841d01007387 */ /* 0x004fe20000100800 */
[----:B------:R-:W2:Y:S02]  /*66900*/  LDL.LU R26, [R1+0xc24] ;  /* 0x000c2400011a7983 */ /* 0x000ea40000300800 */
[----:B------:R-:W-:Y:S01]  /*66910*/  IMAD.MOV.U32 R0, RZ, RZ, R25 ;  /* 0x000000ffff007224 */ /* 0x000fe200078e0019 */
[----:B--2---:R-:W-:Y:S01]  /*66920*/  STL [R1+0x1388], R26 ;  /* 0x0013881a01007387 */ /* 0x004fe20000100800 */
[----:B------:R-:W2:Y:S02]  /*66930*/  LDL.LU R25, [R1+0xca8] ;  /* 0x000ca80001197983 */ /* 0x000ea40000300800 */
[----:B------:R-:W-:Y:S01]  /*66940*/  IMAD.MOV.U32 R2, RZ, RZ, R21 ;  /* 0x000000ffff027224 */ /* 0x000fe200078e0015 */
[----:B------:R-:W-:Y:S01]  /*66950*/  MOV R21, R14 ;  /* 0x0000000e00157202 */ /* 0x000fe20000000f00 */
[----:B--2---:R-:W-:Y:S01]  /*66960*/  STL [R1+0x138c], R25 ;  /* 0x00138c1901007387 */ /* 0x004fe20000100800 */
[----:B------:R-:W2:Y:S02]  /*66970*/  LDL.LU R14, [R1+0xcb0] ;  /* 0x000cb000010e7983 */ /* 0x000ea40000300800 */
[----:B------:R-:W-:Y:S01]  /*66980*/  IMAD.MOV.U32 R28, RZ, RZ, R13 ;  /* 0x000000ffff1c7224 */ /* 0x000fe200078e000d */
[----:B--2---:R0:W-:Y:S01]  /*66990*/  STL [R1+0x1390], R14 ;  /* 0x0013900e01007387 */ /* 0x0041e20000100800 */
[----:B------:R-:W2:Y:S01]  /*669a0*/  LDL.LU R13, [R1+0xcb4] ;  /* 0x000cb400010d7983 */ /* 0x000ea20000300800 */
[----:B------:R-:W-:-:S02]  /*669b0*/  MOV R27, R10 ;  /* 0x0000000a001b7202 */ /* 0x000fc40000000f00 */
[----:B--2---:R1:W-:Y:S01]  /*669c0*/  STL [R1+0x1394], R13 ;  /* 0x0013940d01007387 */ /* 0x0043e20000100800 */
[----:B------:R-:W2:Y:S01]  /*669d0*/  LDL.LU R10, [R1+0xcb8] ;  /* 0x000cb800010a7983 */ /* 0x000ea20000300800 */
[----:B------:R-:W-:Y:S01]  /*669e0*/  MOV R24, R18 ;  /* 0x0000001200187202 */ /* 0x000fe20000000f00 */
[----:B------:R-:W-:Y:S02]  /*669f0*/  MOV R18, R17 ;  /* 0x0000001100127202 */ /* 0x000fe40000000f00 */
[----:B------:R-:W-:Y:S01]  /*66a00*/  IMAD.MOV.U32 R17, RZ, RZ, R8 ;  /* 0x000000ffff117224 */ /* 0x000fe200078e0008 */
[----:B--2---:R-:W-:Y:S01]  /*66a10*/  STL [R1+0x1398], R10 ;  /* 0x0013980a01007387 */ /* 0x004fe20000100800 */
[----:B------:R-:W2:Y:S01]  /*66a20*/  LDL.LU R8, [R1+0xce0] ;  /* 0x000ce00001087983 */ /* 0x000ea20000300800 */
[----:B0-----:R-:W-:Y:S01]  /*66a30*/  MOV R14, R0 ;  /* 0x00000000000e7202 */ /* 0x001fe20000000f00 */
[----:B------:R-:W-:Y:S01]  /*66a40*/  IMAD.MOV.U32 R0, RZ, RZ, R23 ;  /* 0x000000ffff007224 */ /* 0x000fe200078e0017 */
[----:B--2---:R-:W-:Y:S01]  /*66a50*/  STL [R1+0x1370], R8 ;  /* 0x0013700801007387 */ /* 0x004fe20000100800 */
[----:B------:R-:W2:Y:S01]  /*66a60*/  LDL.LU R23, [R1+0xce4] ;  /* 0x000ce40001177983 */ /* 0x000ea20000300800 */
[----:B-1----:R-:W-:-:S02]  /*66a70*/  MOV R13, R7 ;  /* 0x00000007000d7202 */ /* 0x002fc40000000f00 */
[----:B--2---:R0:W-:Y:S04]  /*66a80*/  STL [R1+0x1374], R23 ;  /* 0x0013741701007387 */ /* 0x0041e80000100800 */
[----:B0-----:R-:W2:Y:S01]  /*66a90*/  LDL.LU R23, [R1+0x12c] ;  /* 0x00012c0001177983 */ /* 0x001ea20000300800 */
[----:B------:R-:W3:Y:S01]  /*66aa0*/  LDL.LU R7, [R1+0xce8] ;  /* 0x000ce80001077983 */ /* 0x000ee20000300800 */
[----:B------:R-:W-:Y:S02]  /*66ab0*/  MOV R26, R22 ;  /* 0x00000016001a7202 */ /* 0x000fe40000000f00 */
[----:B---3--:R0:W-:Y:S04]  /*66ac0*/  STL [R1+0x1378], R7 ;  /* 0x0013780701007387 */ /* 0x0081e80000100800 */
[----:B0-----:R-:W3:Y:S01]  /*66ad0*/  LDL.LU R7, [R1+0x130] ;  /* 0x0001300001077983 */ /* 0x001ee20000300800 */
[----:B------:R-:W4:Y:S01]  /*66ae0*/  LDL.LU R22, [R1+0xcec] ;  /* 0x000cec0001167983 */ /* 0x000f220000300800 */
[----:B------:R-:W-:-:S02]  /*66af0*/  MOV R15, R21 ;  /* 0x00000015000f7202 */ /* 0x000fc40000000f00 */
[----:B----4-:R0:W-:Y:S04]  /*66b00*/  STL [R1+0x137c], R22 ;  /* 0x00137c1601007387 */ /* 0x0101e80000100800 */
[----:B0-----:R-:W4:Y:S01]  /*66b10*/  LDL.LU R22, [R1+0x118] ;  /* 0x0001180001167983 */ /* 0x001f220000300800 */
[----:B------:R-:W2:Y:S02]  /*66b20*/  LDL.LU R21, [R1+0xcf4] ;  /* 0x000cf40001157983 */ /* 0x000ea40000300800 */
[----:B------:R-:W-:Y:S01]  /*66b30*/  IMAD.MOV.U32 R29, RZ, RZ, R20 ;  /* 0x000000ffff1d7224 */ /* 0x000fe200078e0014 */
[----:B--2---:R0:W-:Y:S04]  /*66b40*/  STL [R1+0x1380], R21 ;  /* 0x0013801501007387 */ /* 0x0041e80000100800 */
[----:B0-----:R-:W2:Y:S01]  /*66b50*/  LDL.LU R21, [R1+0x120] ;  /* 0x0001200001157983 */ /* 0x001ea20000300800 */
[----:B------:R-:W2:Y:S01]  /*66b60*/  LDL.LU R20, [R1+0xcfc] ;  /* 0x000cfc0001147983 */ /* 0x000ea20000300800 */
[----:B------:R-:W-:Y:S01]  /*66b70*/  MOV R8, R19 ;  /* 0x0000001300087202 */ /* 0x000fe20000000f00 */
[----:B------:R-:W-:Y:S01]  /*66b80*/  MOV R19, R16 ;  /* 0x0000001000137202 */ /* 0x000fe20000000f00 */
[----:B--2---:R-:W-:Y:S01]  /*66b90*/  STL [R1+0x13b0], R20 ;  /* 0x0013b01401007387 */ /* 0x004fe20000100800 */
        /* <DEDUP_REMOVED lines=10> */
[----:B------:R-:W-:Y:S01]  /*66c40*/  MOV R24, R18 ;  /* 0x0000001200187202 */ /* 0x000fe20000000f00 */
[----:B--2---:R0:W-:Y:S04]  /*66c50*/  STL [R1+0x135c], R17 ;  /* 0x00135c1101007387 */ /* 0x0041e80000100800 */
[----:B0-----:R-:W2:Y:S01]  /*66c60*/  LDL.LU R17, [R1+0x13c] ;  /* 0x00013c0001117983 */ /* 0x001ea20000300800 */
[----:B------:R-:W2:Y:S01]  /*66c70*/  LDL.LU R18, [R1+0xd18] ;  /* 0x000d180001127983 */ /* 0x000ea20000300800 */
[----:B------:R-:W-:Y:S01]  /*66c80*/  MOV R6, R26 ;  /* 0x0000001a00067202 */ /* 0x000fe20000000f00 */
[----:B------:R-:W-:Y:S01]  /*66c90*/  MOV R26, R19 ;  /* 0x00000013001a7202 */ /* 0x000fe20000000f00 */
[----:B--2---:R0:W-:Y:S04]  /*66ca0*/  STL [R1+0x1360], R18 ;  /* 0x0013601201007387 */ /* 0x0041e80000100800 */
[----:B------:R-:W-:Y:S02]  /*66cb0*/  STL [R1+0x17e4], R26 ;  /* 0x0017e41a01007387 */ /* 0x000fe40000100800 */
[----:B------:R-:W-:Y:S02]  /*66cc0*/  STL [R1+0x17e8], R9 ;  /* 0x0017e80901007387 */ /* 0x000fe40000100800 */
[----:B0-----:R-:W-:-:S02]  /*66cd0*/  IMAD.MOV.U32 R18, RZ, RZ, R0 ;  /* 0x000000ffff127224 */ /* 0x001fc400078e0000 */
[----:B------:R-:W2:Y:S04]  /*66ce0*/  LDL R0, [R1+0x158] ;  /* 0x0001580001007983 */ /* 0x000ea80000100800 */
[----:B--2---:R0:W-:Y:S01]  /*66cf0*/  STL [R1+0x17ec], R0 ;  /* 0x0017ec0001007387 */ /* 0x0041e20000100800 */
[----:B------:R-:W2:Y:S03]  /*66d00*/  LDL.LU R19, [R1+0xd08] ;  /* 0x000d080001137983 */ /* 0x000ea60000300800 */
[----:B--2---:R1:W-:Y:S01]  /*66d10*/  STL [R1+0x1364], R19 ;  /* 0x0013641301007387 */ /* 0x0043e20000100800 */
[----:B0-----:R-:W2:Y:S02]  /*66d20*/  LDL R0, [R1+0x144] ;  /* 0x0001440001007983 */ /* 0x001ea40000100800 */
[----:B------:R-:W3:Y:S02]  /*66d30*/  LDL R9, [R1+0x14c] ;  /* 0x00014c0001097983 */ /* 0x000ee40000100800 */
[----:B------:R-:W3:Y:S01]  /*66d40*/  LDL R26, [R1+0x154] ;  /* 0x00015400011a7983 */ /* 0x000ee20000100800 */
[----:B-1----:R-:W-:Y:S01]  /*66d50*/  MOV R19, R8 ;  /* 0x0000000800137202 */ /* 0x002fe20000000f00 */
[----:B------:R-:W-:Y:S01]  /*66d60*/  IMAD.MOV.U32 R8, RZ, RZ, R13 ;  /* 0x000000ffff087224 */ /* 0x000fe200078e000d */
[----:B------:R-:W-:-:S02]  /*66d70*/  MOV R13, R2 ;  /* 0x00000002000d7202 */ /* 0x000fc40000000f00 */
[----:B------:R-:W3:Y:S01]  /*66d80*/  LDL.LU R2, [R1+0xd40] ;  /* 0x000d400001027983 */ /* 0x000ee20000300800 */
[----:B------:R-:W-:Y:S02]  /*66d90*/  @P1 FMUL R3, R3, 0.25 ;  /* 0x3e80000003031820 */ /* 0x000fe40000400000 */
[----:B------:R-:W-:Y:S02]  /*66da0*/  @P1 FMUL R21, R21, 0.25 ;  /* 0x3e80000015151820 */ /* 0x000fe40000400000 */
[----:B--2---:R-:W-:Y:S01]  /*66db0*/  @P1 FMUL R0, R0, 0.25 ;  /* 0x3e80000000001820 */ /* 0x004fe20000400000 */
[----:B---3--:R0:W-:Y:S04]  /*66dc0*/  STL [R1+0x1368], R2 ;  /* 0x0013680201007387 */ /* 0x0081e80000100800 */
[----:B0-----:R-:W2:Y:S01]  /*66dd0*/  LDL R2, [R1+0x5a0] ;  /* 0x0005a00001027983 */ /* 0x001ea20000100800 */
[----:B------:R0:W-:Y:S03]  /*66de0*/  STL [R1+0x17e0], R3 ;  /* 0x0017e00301007387 */ /* 0x0001e60000100800 */
[----:B0-----:R-:W3:Y:S01]  /*66df0*/  LDL R3, [R1+0x150] ;  /* 0x0001500001037983 */ /* 0x001ee20000100800 */
[----:B------:R0:W-:Y:S03]  /*66e00*/  STL [R1+0x17d8], R21 ;  /* 0x0017d81501007387 */ /* 0x0001e60000100800 */
[----:B0-----:R-:W2:Y:S01]  /*66e10*/  LDL R21, [R1+0x148] ;  /* 0x0001480001157983 */ /* 0x001ea20000100800 */
[----:B------:R0:W-:Y:S03]  /*66e20*/  @P1 STL [R1+0x144], R0 ;  /* 0x0001440001001387 */ /* 0x0001e60000100800 */
[----:B0-----:R-:W4:Y:S01]  /*66e30*/  LDL.LU R0, [R1+0x17ec] ;  /* 0x0017ec0001007983 */ /* 0x001f220000300800 */
[----:B------:R-:W-:-:S02]  /*66e40*/  @P1 FMUL R9, R9, 0.25 ;  /* 0x3e80000009091820 */ /* 0x000fc40000400000 */
[----:B------:R-:W-:Y:S01]  /*66e50*/  @P1 FMUL R26, R26, 0.25 ;  /* 0x3e8000001a1a1820 */ /* 0x000fe20000400000 */
[C---:B------:R-:W-:Y:S01]  /*66e60*/  FSETP.GEU.AND P0, PT, |R4|.reuse, 1.175494350822287508e-38, PT ;  /* 0x008000000400780b */ /* 0x040fe20003f0e200 */
[----:B------:R-:W-:Y:S01]  /*66e70*/  @P1 FMUL R4, R4, 0.25 ;  /* 0x3e80000004041820 */ /* 0x000fe20000400000 */
[----:B------:R0:W-:Y:S04]  /*66e80*/  @P1 STL [R1+0x14c], R9 ;  /* 0x00014c0901001387 */ /* 0x0001e80000100800 */
[----:B0-----:R-:W4:Y:S01]  /*66e90*/  LDL.LU R9, [R1+0x17e8] ;  /* 0x0017e80001097983 */ /* 0x001f220000300800 */
[----:B------:R0:W-:Y:S03]  /*66ea0*/  @P1 STL [R1+0x154], R26 ;  /* 0x0001541a01001387 */ /* 0x0001e60000100800 */
[----:B0-----:R-:W4:Y:S01]  /*66eb0*/  LDL.LU R26, [R1+0x17e4] ;  /* 0x0017e400011a7983 */ /* 0x001f220000300800 */
[----:B---3--:R-:W-:-:S02]  /*66ec0*/  @P1 FMUL R3, R3, 0.25 ;  /* 0x3e80000003031820 */ /* 0x008fc40000400000 */
[----:B--2---:R-:W-:-:S05]  /*66ed0*/  @P1 FMUL R21, R21, 0.25 ;  /* 0x3e80000015151820 */ /* 0x004fca0000400000 */
[----:B------:R-:W-:Y:S01]  /*66ee0*/  @P1 STL [R1+0x148], R21 ;  /* 0x0001481501001387 */ /* 0x000fe20000100800 */
[----:B------:R-:W-:Y:S02]  /*66ef0*/  @P1 STL [R1+0x150], R3 ;  /* 0x0001500301001387 */ /* 0x000fe40000100800 */
[----:B------:R0:W-:Y:S02]  /*66f00*/  STL [R1+0x17cc], R4 ;  /* 0x0017cc0401007387 */ /* 0x0001e40000100800 */
[----:B----4-:R-:W-:Y:S01]  /*66f10*/  @P1 FMUL R0, R0, 0.25 ;  /* 0x3e80000000001820 */ /* 0x010fe20000400000 */
[----:B0-----:R-:W-:Y:S02]  /*66f20*/  MOV R4, R3 ;  /* 0x0000000300047202 */ /* 0x001fe40000000f00 */
[----:B------:R-:W2:Y:S02]  /*66f30*/  LDL.LU R3, [R1+0x17e0] ;  /* 0x0017e00001037983 */ /* 0x000ea40000300800 */
[----:B------:R0:W-:Y:S02]  /*66f40*/  @P1 STL [R1+0x158], R0 ;  /* 0x0001580001001387 */ /* 0x0001e40000100800 */
        /* <DEDUP_REMOVED lines=8> */
[----:B------:R-:W-:Y:S01]  /*66fd0*/  @P1 FMUL R16, R16, 0.25 ;  /* 0x3e80000010101820 */ /* 0x000fe20000400000 */
[----:B---3--:R-:W-:Y:S01]  /*66fe0*/  FSETP.GT.AND P1, PT, |R0|, 8.50705917302346158658e+37, PT ;  /* 0x7e8000000000780b */ /* 0x008fe20003f24200 */
[----:B------:R0:W-:Y:S02]  /*66ff0*/  STL [R1+0x17d0], R0 ;  /* 0x0017d00001007387 */ /* 0x0001e40000100800 */
[----:B0-----:R-:W-:Y:S02]  /*67000*/  IMAD.MOV.U32 R0, RZ, RZ, R21 ;  /* 0x000000ffff007224 */ /* 0x001fe400078e0015 */
[----:B------:R-:W3:Y:S01]  /*67010*/  LDL.LU R21, [R1+0x17d8] ;  /* 0x0017d80001157983 */ /* 0x000ee20000300800 */
[----:B------:R-:W-:Y:S02]  /*67020*/  @!P0 FMUL R22, R22, 16777216 ;  /* 0x4b80000016168820 */ /* 0x000fe40000400000 */
[----:B--2---:R-:W-:Y:S02]  /*67030*/  @!P0 FMUL R3, R3, 16777216 ;  /* 0x4b80000003038820 */ /* 0x004fe40000400000 */
[----:B------:R-:W-:Y:S01]  /*67040*/  @!P0 FMUL R18, R18, 16777216 ;  /* 0x4b80000012128820 */ /* 0x000fe20000400000 */
[----:B------:R0:W-:Y:S01]  /*67050*/  STL [R1+0x13b4], R22 ;  /* 0x0013b41601007387 */ /* 0x0001e20000100800 */
[----:B------:R-:W-:-:S02]  /*67060*/  @!P0 FMUL R6, R6, 16777216 ;  /* 0x4b80000006068820 */ /* 0x000fc40000400000 */
[----:B------:R-:W-:Y:S02]  /*67070*/  @!P0 FMUL R23, R23, 16777216 ;  /* 0x4b80000017178820 */ /* 0x000fe40000400000 */
[----:B------:R-:W-:Y:S01]  /*67080*/  @!P0 FMUL R7, R7, 16777216 ;  /* 0x4b80000007078820 */ /* 0x000fe20000400000 */
[----:B0-----:R-:W2:Y:S01]  /*67090*/  LDL R22, [R1+0x5bc] ;  /* 0x0005bc0001167983 */ /* 0x001ea20000100800 */
[----:B------:R0:W-:Y:S03]  /*670a0*/  STL [R1+0x13b8], R3 ;  /* 0x0013b80301007387 */ /* 0x0001e60000100800 */
[----:B0-----:R-:W4:Y:S01]  /*670b0*/  LDL R3, [R1+0x30c] ;  /* 0x00030c0001037983 */ /* 0x001f220000100800 */
[----:B---3--:R-:W-:-:S05]  /*670c0*/  @!P0 FMUL R21, R21, 16777216 ;  /* 0x4b80000015158820 */ /* 0x008fca0000400000 */
[----:B------:R0:W-:Y:S04]  /*670d0*/  STL [R1+0x13bc], R21 ;  /* 0x0013bc1501007387 */ /* 0x0001e80000100800 */
[----:B0-----:R-:W3:Y:S01]  /*670e0*/  LDL R21, [R1+0x2b8] ;  /* 0x0002b80001157983 */ /* 0x001ee20000100800 */
[----:B------:R0:W-:Y:S03]  /*670f0*/  STL [R1+0x13c0], R18 ;  /* 0x0013c01201007387 */ /* 0x0001e60000100800 */
[----:B0-----:R-:W2:Y:S01]  /*67100*/  LDL R18, [R1+0x324] ;  /* 0x0003240001127983 */ /* 0x001ea20000100800 */
[----:B------:R0:W-:Y:S03]  /*67110*/  STL [R1+0x13c4], R6 ;  /* 0x0013c40601007387 */ /* 0x0001e60000100800 */
[----:B0-----:R-:W2:Y:S01]  /*67120*/  LDL R6, [R1+0x270] ;  /* 0x0002700001067983 */ /* 0x001ea20000100800 */
[----:B------:R0:W-:Y:S03]  /*67130*/  STL [R1+0x13c8], R23 ;  /* 0x0013c81701007387 */ /* 0x0001e60000100800 */
[----:B0-----:R-:W2:Y:S01]  /*67140*/  LDL R23, [R1+0x1ec] ;  /* 0x0001ec0001177983 */ /* 0x001ea20000100800 */
[----:B------:R0:W-:Y:S03]  /*67150*/  STL [R1+0x13cc], R7 ;  /* 0x0013cc0701007387 */ /* 0x0001e60000100800 */
[----:B0-----:R-:W2:Y:S01]  /*67160*/  LDL R7, [R1+0x188] ;  /* 0x0001880001077983 */ /* 0x001ea20000100800 */
[----:B------:R-:W-:-:S03]  /*67170*/  @!P0 FMUL R5, R5, 16777216 ;  /* 0x4b80000005058820 */ /* 0x000fc60000400000 */
[----:B--2---:R0:W-:Y:S04]  /*67180*/  STL [R1+0x17bc], R7 ;  /* 0x0017bc0701007387 */ /* 0x0041e80000100800 */
[----:B0-----:R-:W2:Y:S01]  /*67190*/  LDL R7, [R1+0x21c] ;  /* 0x00021c0001077983 */ /* 0x001ea20000100800 */
[----:B------:R0:W-:Y:S03]  /*671a0*/  STL [R1+0x13d0], R5 ;  /* 0x0013d00501007387 */ /* 0x0001e60000100800 */
[----:B0-----:R-:W2:Y:S01]  /*671b0*/  LDL R5, [R1+0x190] ;  /* 0x0001900001057983 */ /* 0x001ea20000100800 */
[----:B------:R-:W-:-:S03]  /*671c0*/  @!P0 FMUL R17, R17, 16777216 ;  /* 0x4b80000011118820 */ /* 0x000fc60000400000 */
[----:B--2---:R0:W-:Y:S04]  /*671d0*/  STL [R1+0x17c0], R5 ;  /* 0x0017c00501007387 */ /* 0x0041e80000100800 */
[----:B0-----:R-:W2:Y:S01]  /*671e0*/  LDL R5, [R1+0x144] ;  /* 0x0001440001057983 */ /* 0x001ea20000100800 */
[----:B------:R0:W-:Y:S03]  /*671f0*/  STL [R1+0x136c], R17 ;  /* 0x00136c1101007387 */ /* 0x0001e60000100800 */
[----:B0-----:R-:W3:Y:S01]  /*67200*/  LDL R17, [R1+0x1a0] ;  /* 0x0001a00001117983 */ /* 0x001ee20000100800 */
[----:B------:R2:W-:Y:S02]  /*67210*/  STL [R1+0x17d4], R20 ;  /* 0x0017d41401007387 */ /* 0x0005e40000100800 */
[----:B--2---:R-:W-:-:S02]  /*67220*/  MOV R20, R5 ;  /* 0x0000000500147202 */ /* 0x004fc40000000f00 */
[----:B------:R-:W2:Y:S01]  /*67230*/  LDL R5, [R1+0x14c] ;  /* 0x00014c0001057983 */ /* 0x000ea20000100800 */
[----:B------:R-:W-:Y:S02]  /*67240*/  @!P0 FMUL R16, R16, 16777216 ;  /* 0x4b80000010108820 */ /* 0x000fe40000400000 */
[----:B------:R-:W-:Y:S02]  /*67250*/  @!P0 FMUL R20, R20, 16777216 ;  /* 0x4b80000014148820 */ /* 0x000fe40000400000 */
[----:B------:R-:W-:Y:S01]  /*67260*/  @!P0 FMUL R0, R0, 16777216 ;  /* 0x4b80000000008820 */ /* 0x000fe20000400000 */
[----:B---3--:R0:W-:Y:S01]  /*67270*/  STL [R1+0x17c4], R17 ;  /* 0x0017c41101007387 */ /* 0x0081e20000100800 */
[----:B------:R-:W-:-:S03]  /*67280*/  @!P0 FMUL R4, R4, 16777216 ;  /* 0x4b80000004048820 */ /* 0x000fc60000400000 */
[----:B0-----:R-:W3:Y:S01]  /*67290*/  LDL.LU R17, [R1+0x8] ;  /* 0x0000080001117983 */ /* 0x001ee20000300800 */
[----:B------:R0:W-:Y:S03]  /*672a0*/  STL [R1+0x13d4], R16 ;  /* 0x0013d41001007387 */ /* 0x0001e60000100800 */
[----:B0-----:R-:W3:Y:S01]  /*672b0*/  LDL R16, [R1+0x154] ;  /* 0x0001540001107983 */ /* 0x001ee20000100800 */
[----:B------:R0:W-:Y:S03]  /*672c0*/  @!P0 STL [R1+0x144], R20 ;  /* 0x0001441401008387 */ /* 0x0001e60000100800 */
[----:B0-----:R-:W4:Y:S01]  /*672d0*/  LDL.LU R20, [R1+0x17d4] ;  /* 0x0017d40001147983 */ /* 0x001f220000300800 */
[----:B------:R0:W-:Y:S03]  /*672e0*/  @!P0 STL [R1+0x148], R0 ;  /* 0x0001480001008387 */ /* 0x0001e60000100800 */
[----:B0-----:R-:W4:Y:S01]  /*672f0*/  LDL.LU R0, [R1+0x17d0] ;  /* 0x0017d00001007983 */ /* 0x001f220000300800 */
[----:B--2---:R-:W-:-:S05]  /*67300*/  @!P0 FMUL R5, R5, 16777216 ;  /* 0x4b80000005058820 */ /* 0x004fca0000400000 */
[----:B------:R0:W-:Y:S04]  /*67310*/  @!P0 STL [R1+0x14c], R5 ;  /* 0x00014c0501008387 */ /* 0x0001e80000100800 */
[----:B0-----:R-:W2:Y:S01]  /*67320*/  LDL R5, [R1+0x158] ;  /* 0x0001580001057983 */ /* 0x001ea20000100800 */
[----:B------:R0:W-:Y:S03]  /*67330*/  @!P0 STL [R1+0x150], R4 ;  /* 0x0001500401008387 */ /* 0x0001e60000100800 */
[----:B0-----:R-:W4:Y:S01]  /*67340*/  LDL.LU R4, [R1+0x17cc] ;  /* 0x0017cc0001047983 */ /* 0x001f220000300800 */
[----:B---3--:R-:W-:-:S05]  /*67350*/  @!P0 FMUL R16, R16, 16777216 ;  /* 0x4b80000010108820 */ /* 0x008fca0000400000 */
[----:B------:R-:W-:Y:S01]  /*67360*/  @!P0 STL [R1+0x154], R16 ;  /* 0x0001541001008387 */ /* 0x000fe20000100800 */
[----:B--2---:R-:W-:Y:S02]  /*67370*/  @!P0 FMUL R5, R5, 16777216 ;  /* 0x4b80000005058820 */ /* 0x004fe40000400000 */
[----:B----4-:R-:W-:-:S05]  /*67380*/  @!P0 FMUL R4, R4, 16777216 ;  /* 0x4b80000004048820 */ /* 0x010fca0000400000 */
[----:B------:R0:W-:Y:S02]  /*67390*/  STL [R1+0x1344], R4 ;  /* 0x0013440401007387 */ /* 0x0001e40000100800 */
[----:B0-----:R-:W-:-:S05]  /*673a0*/  MOV R4, R17 ;  /* 0x0000001100047202 */ /* 0x001fca0000000f00 */
[----:B------:R-:W-:Y:S01]  /*673b0*/  STL [R1+0x17b0], R4 ;  /* 0x0017b00401007387 */ /* 0x000fe20000100800 */
[----:B------:R0:W-:Y:S03]  /*673c0*/  STL [R1+0x17c8], R26 ;  /* 0x0017c81a01007387 */ /* 0x0001e60000100800 */
[----:B0-----:R-:W2:Y:S01]  /*673d0*/  LDL R26, [R1+0x15c] ;  /* 0x00015c00011a7983 */ /* 0x001ea20000100800 */
[----:B------:R0:W-:Y:S02]  /*673e0*/  @!P0 STL [R1+0x158], R5 ;  /* 0x0001580501008387 */ /* 0x0001e40000100800 */
[----:B------:R-:W3:Y:S02]  /*673f0*/  LDL R4, [R1+0x160] ;  /* 0x0001600001047983 */ /* 0x000ee40000100800 */
[----:B------:R-:W4:Y:S02]  /*67400*/  LDL R17, [R1+0x168] ;  /* 0x0001680001117983 */ /* 0x000f240000100800 */
[----:B------:R-:W-:Y:S01]  /*67410*/  IMAD.MOV.U32 R16, RZ, RZ, R7 ;  /* 0x000000ffff107224 */ /* 0x000fe200078e0007 */
[----:B------:R-:W-:Y:S01]  /*67420*/  FSETP.GEU.AND P0, PT, |R0|, 1.175494350822287508e-38, PT ;  /* 0x008000000000780b */ /* 0x000fe20003f0e200 */
[----:B------:R-:W4:Y:S04]  /*67430*/  LDL R7, [R1+0x178] ;  /* 0x0001780001077983 */ /* 0x000f280000100800 */
[----:B0-----:R-:W4:Y:S01]  /*67440*/  LDL R5, [R1+0x170] ;  /* 0x0001700001057983 */ /* 0x001f220000100800 */
[----:B------:R0:W-:Y:S03]  /*67450*/  STL [R1+0x17b4], R0 ;  /* 0x0017b40001007387 */ /* 0x0001e60000100800 */
[----:B0-----:R-:W4:Y:S01]  /*67460*/  LDL R0, [R1+0x180] ;  /* 0x0001800001007983 */ /* 0x001f220000100800 */
[----:B--2---:R-:W-:-:S02]  /*67470*/  @P1 FMUL R26, R26, 0.25 ;  /* 0x3e8000001a1a1820 */ /* 0x004fc40000400000 */
[----:B---3--:R-:W-:-:S03]  /*67480*/  @P1 FMUL R4, R4, 0.25 ;  /* 0x3e80000004041820 */ /* 0x008fc60000400000 */
[----:B------:R0:W-:Y:S04]  /*67490*/  @P1 STL [R1+0x15c], R26 ;  /* 0x00015c1a01001387 */ /* 0x0001e80000100800 */
[----:B0-----:R-:W2:Y:S01]  /*674a0*/  LDL.LU R26, [R1+0x17c8] ;  /* 0x0017c800011a7983 */ /* 0x001ea20000300800 */
[----:B------:R0:W-:Y:S03]  /*674b0*/  @P1 STL [R1+0x160], R4 ;  /* 0x0001600401001387 */ /* 0x0001e60000100800 */
[----:B0-----:R-:W3:Y:S01]  /*674c0*/  LDL R4, [R1+0x198] ;  /* 0x0001980001047983 */ /* 0x001ee20000100800 */
[----:B----4-:R-:W-:Y:S02]  /*674d0*/  @P1 FMUL R17, R17, 0.25 ;  /* 0x3e80000011111820 */ /* 0x010fe40000400000 */
[----:B------:R-:W-:-:S02]  /*674e0*/  @P1 FMUL R5, R5, 0.25 ;  /* 0x3e80000005051820 */ /* 0x000fc40000400000 */
[----:B------:R-:W-:Y:S01]  /*674f0*/  @P1 FMUL R7, R7, 0.25 ;  /* 0x3e80000007071820 */ /* 0x000fe20000400000 */
[----:B------:R0:W-:Y:S01]  /*67500*/  @P1 STL [R1+0x168], R17 ;  /* 0x0001681101001387 */ /* 0x0001e20000100800 */
[----:B------:R-:W-:-:S03]  /*67510*/  @P1 FMUL R0, R0, 0.25 ;  /* 0x3e80000000001820 */ /* 0x000fc60000400000 */
[----:B0-----:R-:W4:Y:S01]  /*67520*/  LDL.LU R17, [R1+0x17c4] ;  /* 0x0017c40001117983 */ /* 0x001f220000300800 */
[----:B------:R0:W-:Y:S03]  /*67530*/  @P1 STL [R1+0x170], R5 ;  /* 0x0001700501001387 */ /* 0x0001e60000100800 */
[----:B0-----:R-:W2:Y:S01]  /*67540*/  LDL.LU R5, [R1+0x17c0] ;  /* 0x0017c00001057983 */ /* 0x001ea20000300800 */
[----:B------:R0:W-:Y:S03]  /*67550*/  @P1 STL [R1+0x178], R7 ;  /* 0x0001780701001387 */ /* 0x0001e60000100800 */
[----:B0-----:R-:W4:Y:S01]  /*67560*/  LDL.LU R7, [R1+0x17bc] ;  /* 0x0017bc0001077983 */ /* 0x001f220000300800 */
[----:B------:R-:W-:Y:S02]  /*67570*/  @P1 STL [R1+0x180], R0 ;  /* 0x0001800001001387 */ /* 0x000fe40000100800 */
[----:B------:R0:W-:Y:S02]  /*67580*/  STL [R1+0x17b8], R16 ;  /* 0x0017b81001007387 */ /* 0x0001e40000100800 */
[----:B---3--:R-:W-:-:S05]  /*67590*/  @P1 FMUL R4, R4, 0.25 ;  /* 0x3e80000004041820 */ /* 0x008fca0000400000 */
[----:B------:R1:W-:Y:S01]  /*675a0*/  @P1 STL [R1+0x198], R4 ;  /* 0x0001980401001387 */ /* 0x0003e20000100800 */
[----:B0-----:R-:W3:Y:S02]  /*675b0*/  LDL R16, [R1+0x1a8] ;  /* 0x0001a80001107983 */ /* 0x001ee40000100800 */
[----:B------:R-:W3:Y:S01]  /*675c0*/  LDL R0, [R1+0x1b0] ;  /* 0x0001b00001007983 */ /* 0x000ee20000100800 */
[----:B-1----:R-:W3:Y:S01]  /*675d0*/  LDL R4, [R1+0x1b8] ;  /* 0x0001b80001047983 */ /* 0x002ee20000100800 */
[----:B--2---:R-:W-:Y:S02]  /*675e0*/  @P1 FMUL R5, R5, 0.25 ;  /* 0x3e80000005051820 */ /* 0x004fe40000400000 */
[----:B----4-:R-:W-:-:S05]  /*675f0*/  @P1 FMUL R7, R7, 0.25 ;  /* 0x3e80000007071820 */ /* 0x010fca0000400000 */
[----:B------:R-:W-:Y:S01]  /*67600*/  @P1 STL [R1+0x188], R7 ;  /* 0x0001880701001387 */ /* 0x000fe20000100800 */
[----:B------:R0:W-:Y:S03]  /*67610*/  STL [R1+0x17a0], R7 ;  /* 0x0017a00701007387 */ /* 0x0001e60000100800 */
[----:B0-----:R-:W2:Y:S01]  /*67620*/  LDL R7, [R1+0x168] ;  /* 0x0001680001077983 */ /* 0x001ea20000100800 */
[----:B------:R-:W-:Y:S02]  /*67630*/  @P1 STL [R1+0x190], R5 ;  /* 0x0001900501001387 */ /* 0x000fe40000100800 */
[----:B------:R0:W-:Y:S02]  /*67640*/  STL [R1+0x17a4], R5 ;  /* 0x0017a40501007387 */ /* 0x0001e40000100800 */
[----:B0-----:R-:W4:Y:S01]  /*67650*/  LDL R5, [R1+0x170] ;  /* 0x0001700001057983 */ /* 0x001f220000100800 */
[----:B---3--:R-:W-:-:S02]  /*67660*/  @P1 FMUL R16, R16, 0.25 ;  /* 0x3e80000010101820 */ /* 0x008fc40000400000 */
[----:B------:R-:W-:-:S03]  /*67670*/  @P1 FMUL R0, R0, 0.25 ;  /* 0x3e80000000001820 */ /* 0x000fc60000400000 */
[----:B------:R0:W-:Y:S01]  /*67680*/  @P1 STL [R1+0x1a8], R16 ;  /* 0x0001a81001001387 */ /* 0x0001e20000100800 */
[----:B------:R-:W-:-:S03]  /*67690*/  @P1 FMUL R4, R4, 0.25 ;  /* 0x3e80000004041820 */ /* 0x000fc60000400000 */
[----:B0-----:R-:W3:Y:S01]  /*676a0*/  LDL.LU R16, [R1+0x17b8] ;  /* 0x0017b80001107983 */ /* 0x001ee20000300800 */
[----:B------:R0:W-:Y:S03]  /*676b0*/  @P1 STL [R1+0x1b0], R0 ;  /* 0x0001b00001001387 */ /* 0x0001e60000100800 */
[----:B0-----:R-:W2:Y:S01]  /*676c0*/  LDL R0, [R1+0x1c0] ;  /* 0x0001c00001007983 */ /* 0x001ea20000100800 */
[----:B------:R0:W-:Y:S03]  /*676d0*/  @P1 STL [R1+0x1b8], R4 ;  /* 0x0001b80401001387 */ /* 0x0001e60000100800 */
[----:B0-----:R-:W3:Y:S01]  /*676e0*/  LDL R4, [R1+0x1c8] ;  /* 0x0001c80001047983 */ /* 0x001ee20000100800 */
[----:B------:R-:W-:-:S05]  /*676f0*/  @P1 FMUL R17, R17, 0.25 ;  /* 0x3e80000011111820 */ /* 0x000fca0000400000 */
[----:B------:R-:W-:Y:S01]  /*67700*/  @P1 STL [R1+0x1a0], R17 ;  /* 0x0001a01101001387 */ /* 0x000fe20000100800 */
[----:B------:R0:W-:Y:S03]  /*67710*/  STL [R1+0x1794], R17 ;  /* 0x0017941101007387 */ /* 0x0001e60000100800 */
[----:B0-----:R-:W4:Y:S01]  /*67720*/  LDL R17, [R1+0x1b0] ;  /* 0x0001b00001117983 */ /* 0x001f220000100800 */
[----:B--2---:R-:W-:-:S05]  /*67730*/  @P1 FMUL R0, R0, 0.25 ;  /* 0x3e80000000001820 */ /* 0x004fca0000400000 */
[----:B------:R0:W-:Y:S01]  /*67740*/  @P1 STL [R1+0x1c0], R0 ;  /* 0x0001c00001001387 */ /* 0x0001e20000100800 */
[----:B---3--:R-:W-:-:S03]  /*67750*/  @P1 FMUL R4, R4, 0.25 ;  /* 0x3e80000004041820 */ /* 0x008fc60000400000 */
[----:B0-----:R-:W2:Y:S02]  /*67760*/  LDL.LU R0, [R1+0x17b4] ;  /* 0x0017b40001007983 */ /* 0x001ea40000300800 */
[----:B------:R0:W-:Y:S02]  /*67770*/  @P1 STL [R1+0x1c8], R4 ;  /* 0x0001c80401001387 */ /* 0x0001e40000100800 */
[----:B0-----:R-:W3:Y:S01]  /*67780*/  LDL R4, [R1+0x1d0] ;  /* 0x0001d00001047983 */ /* 0x001ee20000100800 */
[----:B--2---:R-:W-:-:S05]  /*67790*/  @P1 FMUL R0, R0, 0.25 ;  /* 0x3e80000000001820 */ /* 0x004fca0000400000 */
[----:B------:R0:W-:Y:S01]  /*677a0*/  STL [R1+0x1780], R0 ;  /* 0x0017800001007387 */ /* 0x0001e20000100800 */
[----:B---3--:R-:W-:-:S03]  /*677b0*/  @P1 FMUL R4, R4, 0.25 ;  /* 0x3e80000004041820 */ /* 0x008fc60000400000 */
[----:B0-----:R-:W2:Y:S02]  /*677c0*/  LDL R0, [R1+0x1c0] ;  /* 0x0001c00001007983 */ /* 0x001ea40000100800 */
[----:B------:R0:W-:Y:S02]  /*677d0*/  @P1 STL [R1+0x1d0], R4 ;  /* 0x0001d00401001387 */ /* 0x0001e40000100800 */
[----:B0-----:R-:W3:Y:S02]  /*677e0*/  LDL.LU R4, [R1+0x17b0] ;  /* 0x0017b00001047983 */ /* 0x001ee40000300800 */
[----:B---3--:R-:W-:Y:S02]  /*677f0*/  FSETP.GT.AND P1, PT, |R4|, 8.50705917302346158658e+37, PT ;  /* 0x7e8000000400780b */ /* 0x008fe40003f24200 */
[----:B------:R0:W-:Y:S04]  /*67800*/  STL [R1+0x177c], R4 ;  /* 0x00177c0401007387 */ /* 0x0001e80000100800 */
[----:B0-----:R-:W3:Y:S02]  /*67810*/  LDL R4, [R1+0x15c] ;  /* 0x00015c0001047983 */ /* 0x001ee40000100800 */
[----:B---3--:R-:W-:-:S05]  /*67820*/  @!P0 FMUL R4, R4, 16777216 ;  /* 0x4b80000004048820 */ /* 0x008fca0000400000 */
[----:B------:R-:W-:Y:S01]  /*67830*/  @!P0 STL [R1+0x15c], R4 ;  /* 0x00015c0401008387 */ /* 0x000fe20000100800 */
[----:B----4-:R0:W-:Y:S02]  /*67840*/  STL [R1+0x17a8], R5 ;  /* 0x0017a80501007387 */ /* 0x0101e40000100800 */
[----:B0-----:R-:W-:-:S05]  /*67850*/  MOV R5, R7 ;  /* 0x0000000700057202 */ /* 0x001fca0000000f00 */
[----:B------:R0:W-:Y:S01]  /*67860*/  STL [R1+0x17ac], R5 ;  /* 0x0017ac0501007387 */ /* 0x0001e20000100800 */
[----:B------:R-:W3:Y:S02]  /*67870*/  LDL R7, [R1+0x178] ;  /* 0x0001780001077983 */ /* 0x000ee40000100800 */
[----:B------:R-:W4:Y:S01]  /*67880*/  LDL R4, [R1+0x180] ;  /* 0x0001800001047983 */ /* 0x000f220000100800 */
[----:B0-----:R-:W2:Y:S02]  /*67890*/  LDL R5, [R1+0x160] ;  /* 0x0001600001057983 */ /* 0x001ea40000100800 */
[----:B--2---:R-:W-:-:S05]  /*678a0*/  @!P0 FMUL R5, R5, 16777216 ;  /* 0x4b80000005058820 */ /* 0x004fca0000400000 */
[----:B------:R0:W-:Y:S04]  /*678b0*/  @!P0 STL [R1+0x160], R5 ;  /* 0x0001600501008387 */ /* 0x0001e80000100800 */
[----:B0-----:R-:W2:Y:S02]  /*678c0*/  LDL.LU R5, [R1+0x17ac] ;  /* 0x0017ac0001057983 */ /* 0x001ea40000300800 */
[----:B--2---:R-:W-:-:S05]  /*678d0*/  @!P0 FMUL R5, R5, 16777216 ;  /* 0x4b80000005058820 */ /* 0x004fca0000400000 */
[----:B------:R0:W-:Y:S04]  /*678e0*/  @!P0 STL [R1+0x168], R5 ;  /* 0x0001680501008387 */ /* 0x0001e80000100800 */
[----:B0-----:R-:W2:Y:S01]  /*678f0*/  LDL.LU R5, [R1+0x17a8] ;  /* 0x0017a80001057983 */ /* 0x001ea20000300800 */
[----:B---3--:R-:W-:Y:S02]  /*67900*/  @!P0 FMUL R7, R7, 16777216 ;  /* 0x4b80000007078820 */ /* 0x008fe40000400000 */
[----:B--2---:R-:W-:-:S05]  /*67910*/  @!P0 FMUL R5, R5, 16777216 ;  /* 0x4b80000005058820 */ /* 0x004fca0000400000 */
[----:B------:R0:W-:Y:S04]  /*67920*/  @!P0 STL [R1+0x170], R5 ;  /* 0x0001700501008387 */ /* 0x0001e80000100800 */
[----:B0-----:R-:W2:Y:S01]  /*67930*/  LDL.LU R5, [R1+0x17a4] ;  /* 0x0017a40001057983 */ /* 0x001ea20000300800 */
[----:B------:R0:W-:Y:S03]  /*67940*/  @!P0 STL [R1+0x178], R7 ;  /* 0x0001780701008387 */ /* 0x0001e60000100800 */
[----:B0-----:R-:W3:Y:S01]  /*67950*/  LDL.LU R7, [R1+0x17a0] ;  /* 0x0017a00001077983 */ /* 0x001ee20000300800 */
[----:B----4-:R-:W-:-:S05]  /*67960*/  @!P0 FMUL R4, R4, 16777216 ;  /* 0x4b80000004048820 */ /* 0x010fca0000400000 */
[----:B------:R0:W-:Y:S01]  /*67970*/  @!P0 STL [R1+0x180], R4 ;  /* 0x0001800401008387 */ /* 0x0001e20000100800 */
[----:B------:R2:W-:Y:S01]  /*67980*/  STL [R1+0x1798], R20 ;  /* 0x0017981401007387 */ /* 0x0005e20000100800 */
[----:B0-----:R-:W-:Y:S01]  /*67990*/  MOV R4, R17 ;  /* 0x0000001100047202 */ /* 0x001fe20000000f00 */
[----:B--2---:R-:W-:-:S05]  /*679a0*/  IMAD.MOV.U32 R20, RZ, RZ, R5 ;  /* 0x000000ffff147224 */ /* 0x004fca00078e0005 */
[----:B------:R3:W-:Y:S01]  /*679b0*/  STL [R1+0x179c], R20 ;  /* 0x00179c1401007387 */ /* 0x0007e20000100800 */
[----:B------:R-:W-:Y:S02]  /*679c0*/  MOV R5, R23 ;  /* 0x0000001700057202 */ /* 0x000fe40000000f00 */
[----:B------:R-:W2:Y:S02]  /*679d0*/  LDL R23, [R1+0x25c] ;  /* 0x00025c0001177983 */ /* 0x000ea40000100800 */
[----:B------:R-:W4:Y:S01]  /*679e0*/  LDL R17, [R1+0x198] ;  /* 0x0001980001117983 */ /* 0x000f220000100800 */
[----:B---3--:R-:W-:Y:S01]  /*679f0*/  MOV R20, R7 ;  /* 0x0000000700147202 */ /* 0x008fe20000000f00 */
[----:B------:R-:W-:Y:S02]  /*67a00*/  IMAD.MOV.U32 R7, RZ, RZ, R25 ;  /* 0x000000ffff077224 */ /* 0x000fe400078e0019 */
[----:B------:R-:W3:Y:S02]  /*67a10*/  LDL R25, [R1+0x2ac] ;  /* 0x0002ac0001197983 */ /* 0x000ee40000100800 */
[----:B------:R-:W-:-:S05]  /*67a20*/  @!P0 FMUL R20, R20, 16777216 ;  /* 0x4b80000014148820 */ /* 0x000fca0000400000 */
[----:B------:R0:W-:Y:S04]  /*67a30*/  @!P0 STL [R1+0x188], R20 ;  /* 0x0001881401008387 */ /* 0x0001e80000100800 */
[----:B0-----:R-:W2:Y:S01]  /*67a40*/  LDL.LU R20, [R1+0x179c] ;  /* 0x00179c0001147983 */ /* 0x001ea20000300800 */
[----:B----4-:R-:W-:Y:S02]  /*67a50*/  @!P0 FMUL R17, R17, 16777216 ;  /* 0x4b80000011118820 */ /* 0x010fe40000400000 */
[----:B--2---:R-:W-:-:S05]  /*67a60*/  @!P0 FMUL R20, R20, 16777216 ;  /* 0x4b80000014148820 */ /* 0x004fca0000400000 */
[----:B------:R0:W-:Y:S04]  /*67a70*/  @!P0 STL [R1+0x190], R20 ;  /* 0x0001901401008387 */ /* 0x0001e80000100800 */
[----:B0-----:R-:W2:Y:S01]  /*67a80*/  LDL.LU R20, [R1+0x1798] ;  /* 0x0017980001147983 */ /* 0x001ea20000300800 */
[----:B------:R0:W-:Y:S03]  /*67a90*/  @!P0 STL [R1+0x198], R17 ;  /* 0x0001981101008387 */ /* 0x0001e60000100800 */
[----:B0-----:R-:W4:Y:S01]  /*67aa0*/  LDL.LU R17, [R1+0x1794] ;  /* 0x0017940001117983 */ /* 0x001f220000300800 */
[----:B------:R4:W-:Y:S02]  /*67ab0*/  STL [R1+0x1790], R4 ;  /* 0x0017900401007387 */ /* 0x0009e40000100800 */
[----:B----4-:R-:W-:Y:S01]  /*67ac0*/  MOV R4, R17 ;  /* 0x0000001100047202 */ /* 0x010fe20000000f00 */
[----:B------:R-:W-:-:S02]  /*67ad0*/  MOV R17, R23 ;  /* 0x0000001700117202 */ /* 0x000fc40000000f00 */
[----:B---3--:R-:W-:Y:S02]  /*67ae0*/  IMAD.MOV.U32 R23, RZ, RZ, R25 ;  /* 0x000000ffff177224 */ /* 0x008fe400078e0019 */
[----:B------:R-:W3:Y:S01]  /*67af0*/  LDL R25, [R1+0x2b0] ;  /* 0x0002b00001197983 */ /* 0x000ee20000100800 */
[----:B------:R0:W-:Y:S03]  /*67b00*/  STL [R1+0x178c], R0 ;  /* 0x00178c0001007387 */ /* 0x0001e60000100800 */
[----:B0-----:R-:W4:Y:S01]  /*67b10*/  LDL R0, [R1+0x1a8] ;  /* 0x0001a80001007983 */ /* 0x001f220000100800 */
[----:B------:R-:W-:-:S05]  /*67b20*/  @!P0 FMUL R4, R4, 16777216 ;  /* 0x4b80000004048820 */ /* 0x000fca0000400000 */
[----:B------:R0:W-:Y:S04]  /*67b30*/  @!P0 STL [R1+0x1a0], R4 ;  /* 0x0001a00401008387 */ /* 0x0001e80000100800 */
[----:B0-----:R-:W2:Y:S01]  /*67b40*/  LDL.LU R4, [R1+0x1790] ;  /* 0x0017900001047983 */ /* 0x001ea20000300800 */
[----:B----4-:R-:W-:-:S05]  /*67b50*/  @!P0 FMUL R0, R0, 16777216 ;  /* 0x4b80000000008820 */ /* 0x010fca0000400000 */
[----:B------:R0:W-:Y:S04]  /*67b60*/  @!P0 STL [R1+0x1a8], R0 ;  /* 0x0001a80001008387 */ /* 0x0001e80000100800 */
[----:B0-----:R-:W4:Y:S01]  /*67b70*/  LDL.LU R0, [R1+0x178c] ;  /* 0x00178c0001007983 */ /* 0x001f220000300800 */
[----:B------:R-:W-:Y:S03]  /*67b80*/  STL [R1+0x1788], R16 ;  /* 0x0017881001007387 */ /* 0x000fe60000100800 */
[----:B----4-:R0:W-:Y:S04]  /*67b90*/  STL [R1+0x1784], R0 ;  /* 0x0017840001007387 */ /* 0x0101e80000100800 */
[----:B0-----:R-:W4:Y:S01]  /*67ba0*/  LDL R0, [R1+0x1b8] ;  /* 0x0001b80001007983 */ /* 0x001f220000100800 */
[----:B--2---:R-:W-:-:S02]  /*67bb0*/  MOV R16, R4 ;  /* 0x0000000400107202 */ /* 0x004fc40000000f00 */
[----:B------:R-:W2:Y:S03]  /*67bc0*/  LDL R4, [R1+0x1c8] ;  /* 0x0001c80001047983 */ /* 0x000ea60000100800 */
[----:B------:R-:W-:-:S05]  /*67bd0*/  @!P0 FMUL R16, R16, 16777216 ;  /* 0x4b80000010108820 */ /* 0x000fca0000400000 */
[----:B------:R0:W-:Y:S04]  /*67be0*/  @!P0 STL [R1+0x1b0], R16 ;  /* 0x0001b01001008387 */ /* 0x0001e80000100800 */
[----:B0-----:R-:W3:Y:S01]  /*67bf0*/  LDL.LU R16, [R1+0x1788] ;  /* 0x0017880001107983 */ /* 0x001ee20000300800 */
[----:B----4-:R-:W-:-:S05]  /*67c00*/  @!P0 FMUL R0, R0, 16777216 ;  /* 0x4b80000000008820 */ /* 0x010fca0000400000 */
[----:B------:R0:W-:Y:S04]  /*67c10*/  @!P0 STL [R1+0x1b8], R0 ;  /* 0x0001b80001008387 */ /* 0x0001e80000100800 */
[----:B0-----:R-:W4:Y:S01]  /*67c20*/  LDL.LU R0, [R1+0x1784] ;  /* 0x0017840001007983 */ /* 0x001f220000300800 */
[----:B--2---:R-:W-:Y:S02]  /*67c30*/  @!P0 FMUL R4, R4, 16777216 ;  /* 0x4b80000004048820 */ /* 0x004fe40000400000 */
[----:B----4-:R-:W-:-:S05]  /*67c40*/  @!P0 FMUL R0, R0, 16777216 ;  /* 0x4b80000000008820 */ /* 0x010fca0000400000 */
[----:B------:R0:W-:Y:S04]  /*67c50*/  @!P0 STL [R1+0x1c0], R0 ;  /* 0x0001c00001008387 */ /* 0x0001e80000100800 */
[----:B0-----:R-:W2:Y:S01]  /*67c60*/  LDL.LU R0, [R1+0x1780] ;  /* 0x0017800001007983 */ /* 0x001ea20000300800 */
[----:B------:R0:W-:Y:S03]  /*67c70*/  @!P0 STL [R1+0x1c8], R4 ;  /* 0x0001c80401008387 */ /* 0x0001e60000100800 */
[----:B0-----:R-:W4:Y:S01]  /*67c80*/  LDL R4, [R1+0x1d0] ;  /* 0x0001d00001047983 */ /* 0x001f220000100800 */
[----:B--2---:R-:W-:-:S05]  /*67c90*/  @!P0 FMUL R0, R0, 16777216 ;  /* 0x4b80000000008820 */ /* 0x004fca0000400000 */
[----:B------:R0:W-:Y:S01]  /*67ca0*/  STL [R1+0x133c], R0 ;  /* 0x00133c0001007387 */ /* 0x0001e20000100800 */
[----:B----4-:R-:W-:-:S03]  /*67cb0*/  @!P0 FMUL R4, R4, 16777216 ;  /* 0x4b80000004048820 */ /* 0x010fc60000400000 */
[----:B0-----:R-:W2:Y:S02]  /*67cc0*/  LDL R0, [R1+0x214] ;  /* 0x0002140001007983 */ /* 0x001ea40000100800 */
[----:B------:R0:W-:Y:S02]  /*67cd0*/  @!P0 STL [R1+0x1d0], R4 ;  /* 0x0001d00401008387 */ /* 0x0001e40000100800 */
[----:B0-----:R-:W4:Y:S01]  /*67ce0*/  LDL.LU R4, [R1+0x177c] ;  /* 0x00177c0001047983 */ /* 0x001f220000300800 */
[----:B---3--:R0:W-:Y:S02]  /*67cf0*/  STL [R1+0x1774], R16 ;  /* 0x0017741001007387 */ /* 0x0081e40000100800 */
[----:B------:R1:W-:Y:S01]  /*67d00*/  STL [R1+0x1778], R25 ;  /* 0x0017781901007387 */ /* 0x0003e20000100800 */
[----:B0-----:R-:W3:Y:S04]  /*67d10*/  LDL R16, [R1+0x16c] ;  /* 0x00016c0001107983 */ /* 0x001ee80000100800 */
[----:B-1----:R-:W2:Y:S01]  /*67d20*/  LDL R25, [R1+0x164] ;  /* 0x0001640001197983 */ /* 0x002ea20000100800 */
[----:B----4-:R-:W-:-:S03]  /*67d30*/  FSETP.GEU.AND P0, PT, |R4|, 1.175494350822287508e-38, PT ;  /* 0x008000000400780b */ /* 0x010fc60003f0e200 */
[----:B------:R0:W-:Y:S04]  /*67d40*/  STL [R1+0x1750], R4 ;  /* 0x0017500401007387 */ /* 0x0001e80000100800 */
[----:B0-----:R-:W4:Y:S01]  /*67d50*/  LDL R4, [R1+0x174] ;  /* 0x0001740001047983 */ /* 0x001f220000100800 */
[----:B--2---:R-:W-:Y:S02]  /*67d60*/  @P1 FMUL R25, R25, 0.25 ;  /* 0x3e80000019191820 */ /* 0x004fe40000400000 */
[----:B---3--:R-:W-:-:S03]  /*67d70*/  @P1 FMUL R16, R16, 0.25 ;  /* 0x3e80000010101820 */ /* 0x008fc60000400000 */
[----:B------:R0:W-:Y:S04]  /*67d80*/  @P1 STL [R1+0x164], R25 ;  /* 0x0001641901001387 */ /* 0x0001e80000100800 */
[----:B0-----:R-:W2:Y:S01]  /*67d90*/  LDL.LU R25, [R1+0x1778] ;  /* 0x0017780001197983 */ /* 0x001ea20000300800 */
[----:B------:R0:W-:Y:S03]  /*67da0*/  @P1 STL [R1+0x16c], R16 ;  /* 0x00016c1001001387 */ /* 0x0001e60000100800 */
[----:B0-----:R-:W3:Y:S01]  /*67db0*/  LDL.LU R16, [R1+0x1774] ;  /* 0x0017740001107983 */ /* 0x001ee20000300800 */
[----:B----4-:R-:W-:-:S05]  /*67dc0*/  @P1 FMUL R4, R4, 0.25 ;  /* 0x3e80000004041820 */ /* 0x010fca0000400000 */
[----:B------:R0:W-:Y:S04]  /*67dd0*/  @P1 STL [R1+0x174], R4 ;  /* 0x0001740401001387 */ /* 0x0001e80000100800 */
[----:B0-----:R-:W4:Y:S04]  /*67de0*/  LDL R4, [R1+0x18c] ;  /* 0x00018c0001047983 */ /* 0x001f280000100800 */
[----:B----4-:R0:W-:Y:S04]  /*67df0*/  STL [R1+0x176c], R4 ;  /* 0x00176c0401007387 */ /* 0x0101e80000100800 */
[----:B0-----:R-:W4:Y:S04]  /*67e00*/  LDL R4, [R1+0x184] ;  /* 0x0001840001047983 */ /* 0x001f280000100800 */
[----:B----4-:R0:W-:Y:S04]  /*67e10*/  STL [R1+0x1770], R4 ;  /* 0x0017700401007387 */ /* 0x0101e80000100800 */
[----:B0-----:R-:W4:Y:S02]  /*67e20*/  LDL R4, [R1+0x17c] ;  /* 0x00017c0001047983 */ /* 0x001f240000100800 */
[----:B----4-:R-:W-:-:S05]  /*67e30*/  @P1 FMUL R4, R4, 0.25 ;  /* 0x3e80000004041820 */ /* 0x010fca0000400000 */
[----:B------:R0:W-:Y:S04]  /*67e40*/  @P1 STL [R1+0x17c], R4 ;  /* 0x00017c0401001387 */ /* 0x0001e80000100800 */
[----:B0-----:R-:W4:Y:S02]  /*67e50*/  LDL.LU R4, [R1+0x1770] ;  /* 0x0017700001047983 */ /* 0x001f240000300800 */
[----:B----4-:R-:W-:-:S05]  /*67e60*/  @P1 FMUL R4, R4, 0.25 ;  /* 0x3e80000004041820 */ /* 0x010fca0000400000 */
[----:B------:R0:W-:Y:S04]  /*67e70*/  @P1 STL [R1+0x184], R4 ;  /* 0x0001840401001387 */ /* 0x0001e80000100800 */
[----:B0-----:R-:W4:Y:S02]  /*67e80*/  LDL.LU R4, [R1+0x176c] ;  /* 0x00176c0001047983 */ /* 0x001f240000300800 */
        /* <DEDUP_REMOVED lines=27> */
[----:B------:R0:W-:Y:S01]  /*68040*/  @P1 STL [R1+0x1bc], R4 ;  /* 0x0001bc0401001387 */ /* 0x0001e20000100800 */
[----:B------:R1:W-:Y:S03]  /*68050*/  STL [R1+0x1758], R3 ;  /* 0x0017580301007387 */ /* 0x0003e60000100800 */
[----:B0-----:R-:W4:Y:S04]  /*68060*/  LDL R4, [R1+0x1d4] ;  /* 0x0001d40001047983 */ /* 0x001f280000100800 */
[----:B-1----:R-:W2:Y:S04]  /*68070*/  LDL R3, [R1+0x1c4] ;  /* 0x0001c40001037983 */ /* 0x002ea80000100800 */
[----:B----4-:R0:W-:Y:S04]  /*68080*/  STL [R1+0x1754], R4 ;  /* 0x0017540401007387 */ /* 0x0101e80000100800 */
[----:B0-----:R-:W4:Y:S01]  /*68090*/  LDL R4, [R1+0x1cc] ;  /* 0x0001cc0001047983 */ /* 0x001f220000100800 */
[----:B--2---:R-:W-:-:S05]  /*680a0*/  @P1 FMUL R3, R3, 0.25 ;  /* 0x3e80000003031820 */ /* 0x004fca0000400000 */
[----:B------:R0:W-:Y:S04]  /*680b0*/  @P1 STL [R1+0x1c4], R3 ;  /* 0x0001c40301001387 */ /* 0x0001e80000100800 */
[----:B0-----:R-:W2:Y:S01]  /*680c0*/  LDL.LU R3, [R1+0x1758] ;  /* 0x0017580001037983 */ /* 0x001ea20000300800 */
[----:B----4-:R-:W-:-:S05]  /*680d0*/  @P1 FMUL R4, R4, 0.25 ;  /* 0x3e80000004041820 */ /* 0x010fca0000400000 */
[----:B------:R0:W-:Y:S04]  /*680e0*/  @P1 STL [R1+0x1cc], R4 ;  /* 0x0001cc0401001387 */ /* 0x0001e80000100800 */
[----:B0-----:R-:W4:Y:S02]  /*680f0*/  LDL.LU R4, [R1+0x1754] ;  /* 0x0017540001047983 */ /* 0x001f240000300800 */
[----:B----4-:R-:W-:-:S05]  /*68100*/  @P1 FMUL R4, R4, 0.25 ;  /* 0x3e80000004041820 */ /* 0x010fca0000400000 */
[----:B------:R0:W-:Y:S04]  /*68110*/  @P1 STL [R1+0x1d4], R4 ;  /* 0x0001d40401001387 */ /* 0x0001e80000100800 */
[----:B0-----:R-:W4:Y:S01]  /*68120*/  LDL.LU R4, [R1+0x1750] ;  /* 0x0017500001047983 */ /* 0x001f220000300800 */
[----:B------:R0:W-:Y:S02]  /*68130*/  STL [R1+0x1748], R19 ;  /* 0x0017481301007387 */ /* 0x0001e40000100800 */
[----:B--2---:R1:W-:Y:S01]  /*68140*/  STL [R1+0x174c], R3 ;  /* 0x00174c0301007387 */ /* 0x0043e20000100800 */
[----:B0-----:R-:W2:Y:S04]  /*68150*/  LDL R19, [R1+0xc] ;  /* 0x00000c0001137983 */ /* 0x001ea80000100800 */
[----:B-1----:R-:W2:Y:S01]  /*68160*/  LDL R3, [R1+0x1d8] ;  /* 0x0001d80001037983 */ /* 0x002ea20000100800 */
[----:B----4-:R-:W-:-:S05]  /*68170*/  @P1 FMUL R4, R4, 0.25 ;  /* 0x3e80000004041820 */ /* 0x010fca0000400000 */
[----:B------:R0:W-:Y:S01]  /*68180*/  STL [R1+0x170c], R4 ;  /* 0x00170c0401007387 */ /* 0x0001e20000100800 */
[----:B--2---:R-:W-:-:S03]  /*68190*/  @P1 FMUL R3, R3, 0.25 ;  /* 0x3e80000003031820 */ /* 0x004fc60000400000 */
[----:B0-----:R-:W2:Y:S02]  /*681a0*/  LDL R4, [R1+0x1c4] ;  /* 0x0001c40001047983 */ /* 0x001ea40000100800 */
[----:B------:R0:W-:Y:S01]  /*681b0*/  @P1 STL [R1+0x1d8], R3 ;  /* 0x0001d80301001387 */ /* 0x0001e20000100800 */
[----:B------:R-:W-:Y:S01]  /*681c0*/  FSETP.GT.AND P1, PT, |R19|, 8.50705917302346158658e+37, PT ;  /* 0x7e8000001300780b */ /* 0x000fe20003f24200 */
[----:B0-----:R-:W4:Y:S01]  /*681d0*/  LDL.LU R3, [R1+0x174c] ;  /* 0x00174c0001037983 */ /* 0x001f220000300800 */
[----:B------:R-:W2:Y:S02]  /*681e0*/  LDL.LU R19, [R1+0x1748] ;  /* 0x0017480001137983 */ /* 0x000ea40000300800 */
[----:B------:R0:W-:Y:S02]  /*681f0*/  STL [R1+0x1740], R5 ;  /* 0x0017400501007387 */ /* 0x0001e40000100800 */
[----:B0-----:R-:W2:Y:S04]  /*68200*/  LDL R5, [R1+0x16c] ;  /* 0x00016c0001057983 */ /* 0x001ea80000100800 */
[----:B--2---:R0:W-:Y:S04]  /*68210*/  STL [R1+0x1744], R5 ;  /* 0x0017440501007387 */ /* 0x0041e80000100800 */
[----:B0-----:R-:W2:Y:S02]  /*68220*/  LDL R5, [R1+0x164] ;  /* 0x0001640001057983 */ /* 0x001ea40000100800 */
[----:B--2---:R-:W-:-:S05]  /*68230*/  @!P0 FMUL R5, R5, 16777216 ;  /* 0x4b80000005058820 */ /* 0x004fca0000400000 */
[----:B------:R0:W-:Y:S04]  /*68240*/  @!P0 STL [R1+0x164], R5 ;  /* 0x0001640501008387 */ /* 0x0001e80000100800 */
[----:B0-----:R-:W2:Y:S02]  /*68250*/  LDL.LU R5, [R1+0x1744] ;  /* 0x0017440001057983 */ /* 0x001ea40000300800 */
[----:B--2---:R-:W-:-:S05]  /*68260*/  @!P0 FMUL R5, R5, 16777216 ;  /* 0x4b80000005058820 */ /* 0x004fca0000400000 */
[----:B------:R0:W-:Y:S04]  /*68270*/  @!P0 STL [R1+0x16c], R5 ;  /* 0x00016c0501008387 */ /* 0x0001e80000100800 */
[----:B0-----:R-:W2:Y:S04]  /*68280*/  LDL.LU R5, [R1+0x1740] ;  /* 0x0017400001057983 */ /* 0x001ea80000300800 */
[----:B--2---:R0:W-:Y:S04]  /*68290*/  STL [R1+0x1738], R5 ;  /* 0x0017380501007387 */ /* 0x0041e80000100800 */
        /* <DEDUP_REMOVED lines=51> */
[----:B--2---:R0:W-:Y:S02]  /*685d0*/  STL [R1+0x1714], R5 ;  /* 0x0017140501007387 */ /* 0x0041e40000100800 */
[----:B0-----:R-:W-:-:S02]  /*685e0*/  MOV R5, R4 ;  /* 0x0000000400057202 */ /* 0x001fc40000000f00 */
[----:B------:R-:W2:Y:S03]  /*685f0*/  LDL R4, [R1+0x1d4] ;  /* 0x0001d40001047983 */ /* 0x000ea60000100800 */
[----:B------:R-:W-:-:S05]  /*68600*/  @!P0 FMUL R5, R5, 16777216 ;  /* 0x4b80000005058820 */ /* 0x000fca0000400000 */
[----:B------:R0:W-:Y:S04]  /*68610*/  @!P0 STL [R1+0x1c4], R5 ;  /* 0x0001c40501008387 */ /* 0x0001e80000100800 */
[----:B0-----:R-:W3:Y:S01]  /*68620*/  LDL.LU R5, [R1+0x1714] ;  /* 0x0017140001057983 */ /* 0x001ee20000300800 */
[----:B--2---:R-:W-:Y:S02]  /*68630*/  @!P0 FMUL R4, R4, 16777216 ;  /* 0x4b80000004048820 */ /* 0x004fe40000400000 */
[----:B---3--:R-:W-:-:S05]  /*68640*/  @!P0 FMUL R5, R5, 16777216 ;  /* 0x4b80000005058820 */ /* 0x008fca0000400000 */
[----:B------:R0:W-:Y:S04]  /*68650*/  @!P0 STL [R1+0x1cc], R5 ;  /* 0x0001cc0501008387 */ /* 0x0001e80000100800 */
[----:B0-----:R-:W2:Y:S01]  /*68660*/  LDL.LU R5, [R1+0x1710] ;  /* 0x0017100001057983 */ /* 0x001ea20000300800 */
[----:B------:R0:W-:Y:S03]  /*68670*/  @!P0 STL [R1+0x1d4], R4 ;  /* 0x0001d40401008387 */ /* 0x0001e60000100800 */
[----:B0-----:R-:W3:Y:S01]  /*68680*/  LDL.LU R4, [R1+0x170c] ;  /* 0x00170c0001047983 */ /* 0x001ee20000300800 */
[----:B------:R0:W-:Y:S03]  /*68690*/  STL [R1+0x1708], R12 ;  /* 0x0017080c01007387 */ /* 0x0001e60000100800 */
[----:B0-----:R-:W2:Y:S01]  /*686a0*/  LDL R12, [R1+0x1d8] ;  /* 0x0001d800010c7983 */ /* 0x001ea20000100800 */
[----:B---3--:R-:W-:-:S05]  /*686b0*/  @!P0 FMUL R4, R4, 16777216 ;  /* 0x4b80000004048820 */ /* 0x008fca0000400000 */
[----:B------:R0:W-:Y:S04]  /*686c0*/  STL [R1+0x13d8], R4 ;  /* 0x0013d80401007387 */ /* 0x0001e80000100800 */
[----:B0-----:R-:W3:Y:S01]  /*686d0*/  LDL R4, [R1+0x248] ;  /* 0x0002480001047983 */ /* 0x001ee20000100800 */
[----:B--2---:R-:W-:-:S05]  /*686e0*/  @!P0 FMUL R12, R12, 16777216 ;  /* 0x4b8000000c0c8820 */ /* 0x004fca0000400000 */
[----:B------:R0:W-:Y:S04]  /*686f0*/  @!P0 STL [R1+0x1d8], R12 ;  /* 0x0001d80c01008387 */ /* 0x0001e80000100800 */
[----:B0-----:R-:W2:Y:S01]  /*68700*/  LDL.LU R12, [R1+0x1708] ;  /* 0x00170800010c7983 */ /* 0x001ea20000300800 */
[----:B------:R3:W-:Y:S02]  /*68710*/  STL [R1+0x168c], R5 ;  /* 0x00168c0501007387 */ /* 0x0007e40000100800 */
[----:B---3--:R-:W-:Y:S01]  /*68720*/  IMAD.MOV.U32 R5, RZ, RZ, R4 ;  /* 0x000000ffff057224 */ /* 0x008fe200078e0004 */
[----:B------:R-:W-:Y:S01]  /*68730*/  MOV R4, R0 ;  /* 0x0000000000047202 */ /* 0x000fe20000000f00 */
[----:B------:R-:W-:Y:S02]  /*68740*/  MOV R0, R21 ;  /* 0x0000001500007202 */ /* 0x000fe40000000f00 */
[----:B------:R-:W-:-:S02]  /*68750*/  IMAD.MOV.U32 R21, RZ, RZ, R13 ;  /* 0x000000ffff157224 */ /* 0x000fc400078e000d */
[----:B------:R-:W3:Y:S01]  /*68760*/  LDL R13, [R1+0x2c] ;  /* 0x00002c00010d7983 */ /* 0x000ee20000100800 */
[----:B------:R0:W-:Y:S03]  /*68770*/  STL [R1+0x1700], R28 ;  /* 0x0017001c01007387 */ /* 0x0001e60000100800 */
[----:B0-----:R-:W2:Y:S04]  /*68780*/  LDL R28, [R1+0x1dc] ;  /* 0x0001dc00011c7983 */ /* 0x001ea80000100800 */
[----:B--2---:R0:W-:Y:S04]  /*68790*/  STL [R1+0x1704], R28 ;  /* 0x0017041c01007387 */ /* 0x0041e80000100800 */
[----:B0-----:R-:W2:Y:S01]  /*687a0*/  LDL R28, [R1+0xc] ;  /* 0x00000c00011c7983 */ /* 0x001ea20000100800 */
[----:B------:R0:W-:Y:S03]  /*687b0*/  STL [R1+0x16dc], R5 ;  /* 0x0016dc0501007387 */ /* 0x0001e60000100800 */
[----:B0-----:R-:W3:Y:S01]  /*687c0*/  LDL R5, [R1+0x1e0] ;  /* 0x0001e00001057983 */ /* 0x001ee20000100800 */
[----:B--2---:R-:W-:-:S03]  /*687d0*/  FSETP.GEU.AND P0, PT, |R28|, 1.175494350822287508e-38, PT ;  /* 0x008000001c00780b */ /* 0x004fc60003f0e200 */
[----:B------:R-:W2:Y:S01]  /*687e0*/  LDL.LU R28, [R1+0x1704] ;  /* 0x00170400011c7983 */ /* 0x000ea20000300800 */
[----:B---3--:R-:W-:Y:S02]  /*687f0*/  @P1 FMUL R5, R5, 0.25 ;  /* 0x3e80000005051820 */ /* 0x008fe40000400000 */
[----:B--2---:R-:W-:-:S05]  /*68800*/  @P1 FMUL R28, R28, 0.25 ;  /* 0x3e8000001c1c1820 */ /* 0x004fca0000400000 */
[----:B------:R0:W-:Y:S04]  /*68810*/  @P1 STL [R1+0x1dc], R28 ;  /* 0x0001dc1c01001387 */ /* 0x0001e80000100800 */
[----:B0-----:R-:W2:Y:S01]  /*68820*/  LDL.LU R28, [R1+0x1700] ;  /* 0x00170000011c7983 */ /* 0x001ea20000300800 */
[----:B------:R0:W-:Y:S03]  /*68830*/  @P1 STL [R1+0x1e0], R5 ;  /* 0x0001e00501001387 */ /* 0x0001e60000100800 */
[----:B0-----:R-:W3:Y:S04]  /*68840*/  LDL R5, [R1+0x1f8] ;  /* 0x0001f80001057983 */ /* 0x001ee80000100800 */
[----:B---3--:R0:W-:Y:S04]  /*68850*/  STL [R1+0x16f8], R5 ;  /* 0x0016f80501007387 */ /* 0x0081e80000100800 */
[----:B0-----:R-:W3:Y:S04]  /*68860*/  LDL R5, [R1+0x1f0] ;  /* 0x0001f00001057983 */ /* 0x001ee80000100800 */
[----:B---3--:R0:W-:Y:S04]  /*68870*/  STL [R1+0x16fc], R5 ;  /* 0x0016fc0501007387 */ /* 0x0081e80000100800 */
[----:B0-----:R-:W3:Y:S02]  /*68880*/  LDL R5, [R1+0x1e8] ;  /* 0x0001e80001057983 */ /* 0x001ee40000100800 */
[----:B---3--:R-:W-:-:S05]  /*68890*/  @P1 FMUL R5, R5, 0.25 ;  /* 0x3e80000005051820 */ /* 0x008fca0000400000 */
[----:B------:R0:W-:Y:S04]  /*688a0*/  @P1 STL [R1+0x1e8], R5 ;  /* 0x0001e80501001387 */ /* 0x0001e80000100800 */
[----:B0-----:R-:W3:Y:S02]  /*688b0*/  LDL.LU R5, [R1+0x16fc] ;  /* 0x0016fc0001057983 */ /* 0x001ee40000300800 */
[----:B---3--:R-:W-:-:S05]  /*688c0*/  @P1 FMUL R5, R5, 0.25 ;  /* 0x3e80000005051820 */ /* 0x008fca0000400000 */
[----:B------:R0:W-:Y:S04]  /*688d0*/  @P1 STL [R1+0x1f0], R5 ;  /* 0x0001f00501001387 */ /* 0x0001e80000100800 */
[----:B0-----:R-:W3:Y:S02]  /*688e0*/  LDL.LU R5, [R1+0x16f8] ;  /* 0x0016f80001057983 */ /* 0x001ee40000300800 */
[----:B---3--:R-:W-:-:S05]  /*688f0*/  @P1 FMUL R5, R5, 0.25 ;  /* 0x3e80000005051820 */ /* 0x008fca0000400000 */
[----:B------:R0:W-:Y:S04]  /*68900*/  @P1 STL [R1+0x1f8], R5 ;  /* 0x0001f80501001387 */ /* 0x0001e80000100800 */
        /* <DEDUP_REMOVED lines=25> */
[----:B------:R-:W-:Y:S01]  /*68aa0*/  @P1 STL [R1+0x228], R5 ;  /* 0x0002280501001387 */ /* 0x000fe20000100800 */
[----:B------:R0:W-:Y:S03]  /*68ab0*/  STL [R1+0x16e0], R17 ;  /* 0x0016e01101007387 */ /* 0x0001e60000100800 */
[----:B0-----:R-:W3:Y:S04]  /*68ac0*/  LDL R17, [R1+0x238] ;  /* 0x0002380001117983 */ /* 0x001ee80000100800 */
[----:B---3--:R0:W-:Y:S01]  /*68ad0*/  STL [R1+0x16e4], R17 ;  /* 0x0016e41101007387 */ /* 0x0081e20000100800 */
[----:B------:R-:W3:Y:S03]  /*68ae0*/  LDL R5, [R1+0x240] ;  /* 0x0002400001057983 */ /* 0x000ee60000100800 */
[----:B0-----:R-:W2:Y:S02]  /*68af0*/  LDL R17, [R1+0x230] ;  /* 0x0002300001117983 */ /* 0x001ea40000100800 */
[----:B--2---:R-:W-:-:S05]  /*68b00*/  @P1 FMUL R17, R17, 0.25 ;  /* 0x3e80000011111820 */ /* 0x004fca0000400000 */
[----:B------:R0:W-:Y:S04]  /*68b10*/  @P1 STL [R1+0x230], R17 ;  /* 0x0002301101001387 */ /* 0x0001e80000100800 */
[----:B0-----:R-:W2:Y:S01]  /*68b20*/  LDL.LU R17, [R1+0x16e4] ;  /* 0x0016e40001117983 */ /* 0x001ea20000300800 */
[----:B---3--:R-:W-:Y:S02]  /*68b30*/  @P1 FMUL R5, R5, 0.25 ;  /* 0x3e80000005051820 */ /* 0x008fe40000400000 */
[----:B--2---:R-:W-:-:S05]  /*68b40*/  @P1 FMUL R17, R17, 0.25 ;  /* 0x3e80000011111820 */ /* 0x004fca0000400000 */
[----:B------:R0:W-:Y:S04]  /*68b50*/  @P1 STL [R1+0x238], R17 ;  /* 0x0002381101001387 */ /* 0x0001e80000100800 */
[----:B0-----:R-:W2:Y:S01]  /*68b60*/  LDL.LU R17, [R1+0x16e0] ;  /* 0x0016e00001117983 */ /* 0x001ea20000300800 */
[----:B------:R0:W-:Y:S03]  /*68b70*/  @P1 STL [R1+0x240], R5 ;  /* 0x0002400501001387 */ /* 0x0001e60000100800 */
[----:B0-----:R-:W3:Y:S01]  /*68b80*/  LDL.LU R5, [R1+0x16dc] ;  /* 0x0016dc0001057983 */ /* 0x001ee20000300800 */
[----:B------:R0:W-:Y:S03]  /*68b90*/  STL [R1+0x16d8], R7 ;  /* 0x0016d80701007387 */ /* 0x0001e60000100800 */
[----:B0-----:R-:W2:Y:S01]  /*68ba0*/  LDL R7, [R1+0xc] ;  /* 0x00000c0001077983 */ /* 0x001ea20000100800 */
[----:B------:R0:W-:Y:S03]  /*68bb0*/  STL [R1+0x16d4], R29 ;  /* 0x0016d41d01007387 */ /* 0x0001e60000100800 */
[----:B0-----:R-:W3:Y:S01]  /*68bc0*/  LDL R29, [R1+0x250] ;  /* 0x00025000011d7983 */ /* 0x001ee20000100800 */
[----:B--2---:R-:W-:-:S05]  /*68bd0*/  @P1 FMUL R7, R7, 0.25 ;  /* 0x3e80000007071820 */ /* 0x004fca0000400000 */
[----:B------:R0:W-:Y:S01]  /*68be0*/  @P1 STL [R1+0xc], R7 ;  /* 0x00000c0701001387 */ /* 0x0001e20000100800 */
[----:B---3--:R-:W-:-:S03]  /*68bf0*/  @P1 FMUL R29, R29, 0.25 ;  /* 0x3e8000001d1d1820 */ /* 0x008fc60000400000 */
[----:B0-----:R-:W2:Y:S02]  /*68c00*/  LDL.LU R7, [R1+0x16d8] ;  /* 0x0016d80001077983 */ /* 0x001ea40000300800 */
[----:B------:R0:W-:Y:S02]  /*68c10*/  @P1 STL [R1+0x250], R29 ;  /* 0x0002501d01001387 */ /* 0x0001e40000100800 */
[----:B0-----:R-:W3:Y:S01]  /*68c20*/  LDL.LU R29, [R1+0x16d4] ;  /* 0x0016d400011d7983 */ /* 0x001ee20000300800 */
[----:B------:R-:W-:-:S03]  /*68c30*/  @P1 FMUL R5, R5, 0.25 ;  /* 0x3e80000005051820 */ /* 0x000fc60000400000 */
[----:B---3--:R0:W-:Y:S04]  /*68c40*/  STL [R1+0x16d0], R29 ;  /* 0x0016d01d01007387 */ /* 0x0081e80000100800 */
[----:B0-----:R-:W3:Y:S01]  /*68c50*/  LDL R29, [R1+0x10] ;  /* 0x00001000011d7983 */ /* 0x001ee20000100800 */
[----:B------:R-:W-:Y:S02]  /*68c60*/  @P1 STL [R1+0x248], R5 ;  /* 0x0002480501001387 */ /* 0x000fe40000100800 */
[----:B------:R0:W-:Y:S02]  /*68c70*/  STL [R1+0x16c4], R5 ;  /* 0x0016c40501007387 */ /* 0x0001e40000100800 */
[----:B0-----:R-:W4:Y:S01]  /*68c80*/  LDL R5, [R1+0x1dc] ;  /* 0x0001dc0001057983 */ /* 0x001f220000100800 */
[----:B---3--:R-:W-:-:S03]  /*68c90*/  FSETP.GT.AND P1, PT, |R29|, 8.50705917302346158658e+37, PT ;  /* 0x7e8000001d00780b */ /* 0x008fc60003f24200 */
[----:B------:R-:W3:Y:S01]  /*68ca0*/  LDL.LU R29, [R1+0x16d0] ;  /* 0x0016d000011d7983 */ /* 0x000ee20000300800 */
[----:B------:R4:W-:Y:S02]  /*68cb0*/  STL [R1+0x16cc], R16 ;  /* 0x0016cc1001007387 */ /* 0x0009e40000100800 */
[----:B--2---:R0:W-:Y:S01]  /*68cc0*/  STL [R1+0x16c8], R7 ;  /* 0x0016c80701007387 */ /* 0x0041e20000100800 */
[----:B----4-:R-:W-:Y:S01]  /*68cd0*/  MOV R16, R5 ;  /* 0x0000000500107202 */ /* 0x010fe20000000f00 */
[----:B0-----:R-:W2:Y:S04]  /*68ce0*/  LDL R7, [R1+0x1e0] ;  /* 0x0001e00001077983 */ /* 0x001ea80000100800 */
[----:B------:R-:W4:Y:S01]  /*68cf0*/  LDL R5, [R1+0x1e8] ;  /* 0x0001e80001057983 */ /* 0x000f220000100800 */
[----:B------:R-:W-:-:S05]  /*68d00*/  @!P0 FMUL R16, R16, 16777216 ;  /* 0x4b80000010108820 */ /* 0x000fca0000400000 */
[----:B------:R0:W-:Y:S04]  /*68d10*/  @!P0 STL [R1+0x1dc], R16 ;  /* 0x0001dc1001008387 */ /* 0x0001e80000100800 */
[----:B0-----:R-:W3:Y:S01]  /*68d20*/  LDL.LU R16, [R1+0x16cc] ;  /* 0x0016cc0001107983 */ /* 0x001ee20000300800 */
[----:B--2---:R-:W-:Y:S02]  /*68d30*/  @!P0 FMUL R7, R7, 16777216 ;  /* 0x4b80000007078820 */ /* 0x004fe40000400000 */
[----:B----4-:R-:W-:-:S03]  /*68d40*/  @!P0 FMUL R5, R5, 16777216 ;  /* 0x4b80000005058820 */ /* 0x010fc60000400000 */
[----:B------:R0:W-:Y:S04]  /*68d50*/  @!P0 STL [R1+0x1e0], R7 ;  /* 0x0001e00701008387 */ /* 0x0001e80000100800 */
[----:B0-----:R-:W2:Y:S01]  /*68d60*/  LDL.LU R7, [R1+0x16c8] ;  /* 0x0016c80001077983 */ /* 0x001ea20000300800 */
[----:B------:R0:W-:Y:S03]  /*68d70*/  @!P0 STL [R1+0x1e8], R5 ;  /* 0x0001e80501008387 */ /* 0x0001e60000100800 */
[----:B0-----:R-:W4:Y:S01]  /*68d80*/  LDL.LU R5, [R1+0x16c4] ;  /* 0x0016c40001057983 */ /* 0x001f220000300800 */
[----:B------:R4:W-:Y:S02]  /*68d90*/  STL [R1+0x1688], R4 ;  /* 0x0016880401007387 */ /* 0x0009e40000100800 */
[----:B----4-:R-:W-:Y:S01]  /*68da0*/  MOV R4, R5 ;  /* 0x0000000500047202 */ /* 0x010fe20000000f00 */
[----:B------:R-:W-:Y:S01]  /*68db0*/  IMAD.MOV.U32 R5, RZ, RZ, R17 ;  /* 0x000000ffff057224 */ /* 0x000fe200078e0011 */
[----:B------:R-:W-:-:S02]  /*68dc0*/  MOV R17, R25 ;  /* 0x0000001900117202 */ /* 0x000fc40000000f00 */
[----:B------:R-:W4:Y:S01]  /*68dd0*/  LDL R25, [R1+0x350] ;  /* 0x0003500001197983 */ /* 0x000f220000100800 */
[----:B------:R0:W-:Y:S03]  /*68de0*/  STL [R1+0x16bc], R8 ;  /* 0x0016bc0801007387 */ /* 0x0001e60000100800 */
[----:B0-----:R-:W2:Y:S04]  /*68df0*/  LDL R8, [R1+0x1f8] ;  /* 0x0001f80001087983 */ /* 0x001ea80000100800 */
[----:B--2---:R0:W-:Y:S04]  /*68e00*/  STL [R1+0x16c0], R8 ;  /* 0x0016c00801007387 */ /* 0x0041e80000100800 */
[----:B0-----:R-:W2:Y:S01]  /*68e10*/  LDL R8, [R1+0x1f0] ;  /* 0x0001f00001087983 */ /* 0x001ea20000100800 */
[----:B---3--:R0:W-:Y:S03]  /*68e20*/  STL [R1+0x1690], R16 ;  /* 0x0016901001007387 */ /* 0x0081e60000100800 */
[----:B0-----:R-:W3:Y:S01]  /*68e30*/  LDL R16, [R1+0x240] ;  /* 0x0002400001107983 */ /* 0x001ee20000100800 */
[----:B--2---:R-:W-:-:S05]  /*68e40*/  @!P0 FMUL R8, R8, 16777216 ;  /* 0x4b80000008088820 */ /* 0x004fca0000400000 */
[----:B------:R0:W-:Y:S04]  /*68e50*/  @!P0 STL [R1+0x1f0], R8 ;  /* 0x0001f00801008387 */ /* 0x0001e80000100800 */
[----:B0-----:R-:W2:Y:S02]  /*68e60*/  LDL.LU R8, [R1+0x16c0] ;  /* 0x0016c00001087983 */ /* 0x001ea40000300800 */
[----:B--2---:R-:W-:-:S05]  /*68e70*/  @!P0 FMUL R8, R8, 16777216 ;  /* 0x4b80000008088820 */ /* 0x004fca0000400000 */
[----:B------:R0:W-:Y:S04]  /*68e80*/  @!P0 STL [R1+0x1f8], R8 ;  /* 0x0001f80801008387 */ /* 0x0001e80000100800 */
[----:B0-----:R-:W2:Y:S01]  /*68e90*/  LDL.LU R8, [R1+0x16bc] ;  /* 0x0016bc0001087983 */ /* 0x001ea20000300800 */
[----:B------:R0:W-:Y:S03]  /*68ea0*/  STL [R1+0x16b4], R6 ;  /* 0x0016b40601007387 */ /* 0x0001e60000100800 */
        /* <DEDUP_REMOVED lines=28> */
[----:B0-----:R-:W2:Y:S01]  /*69070*/  LDL.LU R6, [R1+0x16a4] ;  /* 0x0016a40001067983 */ /* 0x001ea20000300800 */
[----:B---3--:R0:W-:Y:S03]  /*69080*/  STL [R1+0x16a0], R16 ;  /* 0x0016a01001007387 */ /* 0x0081e60000100800 */
[----:B0-----:R-:W3:Y:S01]  /*69090*/  LDL R16, [R1+0x230] ;  /* 0x0002300001107983 */ /* 0x001ee20000100800 */
[----:B------:R0:W-:Y:S03]  /*690a0*/  STL [R1+0x169c], R29 ;  /* 0x00169c1d01007387 */ /* 0x0001e60000100800 */
[----:B0-----:R-:W2:Y:S01]  /*690b0*/  LDL R29, [R1+0x238] ;  /* 0x00023800011d7983 */ /* 0x001ea20000100800 */
[----:B---3--:R-:W-:-:S05]  /*690c0*/  @!P0 FMUL R16, R16, 16777216 ;  /* 0x4b80000010108820 */ /* 0x008fca0000400000 */
[----:B------:R0:W-:Y:S01]  /*690d0*/  @!P0 STL [R1+0x230], R16 ;  /* 0x0002301001008387 */ /* 0x0001e20000100800 */
[----:B--2---:R-:W-:-:S03]  /*690e0*/  @!P0 FMUL R29, R29, 16777216 ;  /* 0x4b8000001d1d8820 */ /* 0x004fc60000400000 */
[----:B0-----:R-:W2:Y:S02]  /*690f0*/  LDL.LU R16, [R1+0x16a0] ;  /* 0x0016a00001107983 */ /* 0x001ea40000300800 */
[----:B------:R0:W-:Y:S02]  /*69100*/  @!P0 STL [R1+0x238], R29 ;  /* 0x0002381d01008387 */ /* 0x0001e40000100800 */
[----:B0-----:R-:W3:Y:S04]  /*69110*/  LDL.LU R29, [R1+0x169c] ;  /* 0x00169c00011d7983 */ /* 0x001ee80000300800 */
[----:B---3--:R2:W-:Y:S02]  /*69120*/  STL [R1+0x1698], R29 ;  /* 0x0016981d01007387 */ /* 0x0085e40000100800 */
[----:B--2---:R-:W-:-:S02]  /*69130*/  MOV R29, R16 ;  /* 0x00000010001d7202 */ /* 0x004fc40000000f00 */
[----:B------:R-:W2:Y:S03]  /*69140*/  LDL R16, [R1+0xc] ;  /* 0x00000c0001107983 */ /* 0x000ea60000100800 */
[----:B------:R-:W-:Y:S01]  /*69150*/  @!P0 FMUL R29, R29, 16777216 ;  /* 0x4b8000001d1d8820 */ /* 0x000fe20000400000 */
[----:B--2---:R0:W-:Y:S02]  /*69160*/  STL [R1+0x1694], R16 ;  /* 0x0016941001007387 */ /* 0x0041e40000100800 */
[----:B0-----:R-:W-:Y:S02]  /*69170*/  IMAD.MOV.U32 R16, RZ, RZ, R4 ;  /* 0x000000ffff107224 */ /* 0x001fe400078e0004 */
[----:B------:R-:W2:Y:S02]  /*69180*/  LDL R4, [R1+0x250] ;  /* 0x0002500001047983 */ /* 0x000ea40000100800 */
[----:B------:R-:W-:-:S02]  /*69190*/  @!P0 FMUL R16, R16, 16777216 ;  /* 0x4b80000010108820 */ /* 0x000fc40000400000 */
[----:B------:R0:W-:Y:S02]  /*691a0*/  @!P0 STL [R1+0x240], R29 ;  /* 0x0002401d01008387 */ /* 0x0001e40000100800 */
[----:B0-----:R-:W3:Y:S01]  /*691b0*/  LDL.LU R29, [R1+0x1698] ;  /* 0x00169800011d7983 */ /* 0x001ee20000300800 */
[----:B------:R0:W-:Y:S03]  /*691c0*/  @!P0 STL [R1+0x248], R16 ;  /* 0x0002481001008387 */ /* 0x0001e60000100800 */
[----:B0-----:R-:W3:Y:S01]  /*691d0*/  LDL.LU R16, [R1+0x1694] ;  /* 0x0016940001107983 */ /* 0x001ee20000300800 */
[----:B--2---:R-:W-:Y:S02]  /*691e0*/  @!P0 FMUL R4, R4, 16777216 ;  /* 0x4b80000004048820 */ /* 0x004fe40000400000 */
[----:B---3--:R-:W-:-:S05]  /*691f0*/  @!P0 FMUL R16, R16, 16777216 ;  /* 0x4b80000010108820 */ /* 0x008fca0000400000 */
[----:B------:R0:W-:Y:S04]  /*69200*/  @!P0 STL [R1+0xc], R16 ;  /* 0x00000c1001008387 */ /* 0x0001e80000100800 */
[----:B0-----:R-:W2:Y:S01]  /*69210*/  LDL.LU R16, [R1+0x1690] ;  /* 0x0016900001107983 */ /* 0x001ea20000300800 */
[----:B------:R-:W-:Y:S02]  /*69220*/  @!P0 STL [R1+0x250], R4 ;  /* 0x0002500401008387 */ /* 0x000fe40000100800 */
[----:B------:R-:W-:Y:S02]  /*69230*/  STL [R1+0x1630], R17 ;  /* 0x0016301101007387 */ /* 0x000fe40000100800 */
[----:B------:R0:W-:Y:S02]  /*69240*/  STL [R1+0x163c], R6 ;  /* 0x00163c0601007387 */ /* 0x0001e40000100800 */
[----:B0-----:R-:W3:Y:S01]  /*69250*/  LDL.LU R6, [R1+0x258] ;  /* 0x0002580001067983 */ /* 0x001ee20000300800 */
[----:B------:R-:W-:-:S03]  /*69260*/  MOV R17, R5 ;  /* 0x0000000500117202 */ /* 0x000fc60000000f00 */
[----:B---3--:R0:W-:Y:S01]  /*69270*/  STL [R1+0x1678], R6 ;  /* 0x0016780601007387 */ /* 0x0081e20000100800 */
[----:B------:R-:W3:Y:S02]  /*69280*/  LDL R5, [R1+0x1e4] ;  /* 0x0001e40001057983 */ /* 0x000ee40000100800 */
[----:B------:R-:W2:Y:S01]  /*69290*/  LDL R4, [R1+0x1fc] ;  /* 0x0001fc0001047983 */ /* 0x000ea20000100800 */
[----:B0-----:R-:W2:Y:S01]  /*692a0*/  LDL R6, [R1+0x204] ;  /* 0x0002040001067983 */ /* 0x001ea20000100800 */
[----:B------:R0:W-:Y:S03]  /*692b0*/  STL [R1+0x1640], R17 ;  /* 0x0016401101007387 */ /* 0x0001e60000100800 */
[----:B0-----:R-:W2:Y:S02]  /*692c0*/  LDL.LU R17, [R1+0x10] ;  /* 0x0000100001117983 */ /* 0x001ea40000300800 */
[----:B--2---:R-:W-:-:S02]  /*692d0*/  FSETP.GEU.AND P0, PT, |R17|, 1.175494350822287508e-38, PT ;  /* 0x008000001100780b */ /* 0x004fc40003f0e200 */
[----:B------:R0:W-:Y:S04]  /*692e0*/  STL [R1+0x167c], R17 ;  /* 0x00167c1101007387 */ /* 0x0001e80000100800 */
[----:B0-----:R-:W2:Y:S01]  /*692f0*/  LDL R17, [R1+0x1f4] ;  /* 0x0001f40001117983 */ /* 0x001ea20000100800 */
[----:B---3--:R-:W-:Y:S02]  /*69300*/  @P1 FMUL R5, R5, 0.25 ;  /* 0x3e80000005051820 */ /* 0x008fe40000400000 */
[----:B------:R-:W-:Y:S02]  /*69310*/  @P1 FMUL R4, R4, 0.25 ;  /* 0x3e80000004041820 */ /* 0x000fe40000400000 */
[----:B------:R-:W-:Y:S01]  /*69320*/  @P1 FMUL R6, R6, 0.25 ;  /* 0x3e80000006061820 */ /* 0x000fe20000400000 */
[----:B------:R0:W-:Y:S04]  /*69330*/  @P1 STL [R1+0x1e4], R5 ;  /* 0x0001e40501001387 */ /* 0x0001e80000100800 */
[----:B0-----:R-:W3:Y:S01]  /*69340*/  LDL.LU R5, [R1+0x168c] ;  /* 0x00168c0001057983 */ /* 0x001ee20000300800 */
[----:B------:R0:W-:Y:S03]  /*69350*/  @P1 STL [R1+0x1fc], R4 ;  /* 0x0001fc0401001387 */ /* 0x0001e60000100800 */
[----:B0-----:R-:W3:Y:S01]  /*69360*/  LDL R4, [R1+0x20c] ;  /* 0x00020c0001047983 */ /* 0x001ee20000100800 */
[----:B--2---:R-:W-:-:S05]  /*69370*/  @P1 FMUL R17, R17, 0.25 ;  /* 0x3e80000011111820 */ /* 0x004fca0000400000 */
[----:B------:R0:W-:Y:S04]  /*69380*/  @P1 STL [R1+0x1f4], R17 ;  /* 0x0001f41101001387 */ /* 0x0001e80000100800 */
[----:B0-----:R-:W2:Y:S01]  /*69390*/  LDL R17, [R1+0x224] ;  /* 0x0002240001117983 */ /* 0x001ea20000100800 */
[----:B------:R0:W-:Y:S03]  /*693a0*/  @P1 STL [R1+0x204], R6 ;  /* 0x0002040601001387 */ /* 0x0001e60000100800 */
[----:B0-----:R-:W4:Y:S01]  /*693b0*/  LDL R6, [R1+0x22c] ;  /* 0x00022c0001067983 */ /* 0x001f220000100800 */
[----:B---3--:R-:W-:Y:S02]  /*693c0*/  @P1 FMUL R5, R5, 0.25 ;  /* 0x3e80000005051820 */ /* 0x008fe40000400000 */
[----:B------:R-:W-:-:S03]  /*693d0*/  @P1 FMUL R4, R4, 0.25 ;  /* 0x3e80000004041820 */ /* 0x000fc60000400000 */
[----:B------:R-:W-:Y:S01]  /*693e0*/  @P1 STL [R1+0x1ec], R5 ;  /* 0x0001ec0501001387 */ /* 0x000fe20000100800 */
[----:B------:R0:W-:Y:S03]  /*693f0*/  STL [R1+0x1674], R5 ;  /* 0x0016740501007387 */ /* 0x0001e60000100800 */
[----:B0-----:R-:W3:Y:S01]  /*69400*/  LDL R5, [R1+0x234] ;  /* 0x0002340001057983 */ /* 0x001ee20000100800 */
[----:B------:R0:W-:Y:S03]  /*69410*/  @P1 STL [R1+0x20c], R4 ;  /* 0x00020c0401001387 */ /* 0x0001e60000100800 */
[----:B0-----:R-:W3:Y:S01]  /*69420*/  LDL.LU R4, [R1+0x1688] ;  /* 0x0016880001047983 */ /* 0x001ee20000300800 */
[----:B--2---:R-:W-:-:S05]  /*69430*/  @P1 FMUL R17, R17, 0.25 ;  /* 0x3e80000011111820 */ /* 0x004fca0000400000 */
[----:B------:R-:W-:Y:S01]  /*69440*/  @P1 STL [R1+0x224], R17 ;  /* 0x0002241101001387 */ /* 0x000fe20000100800 */
[----:B----4-:R0:W-:Y:S02]  /*69450*/  STL [R1+0x1680], R25 ;  /* 0x0016801901007387 */ /* 0x0101e40000100800 */
[----:B------:R-:W-:-:S05]  /*69460*/  @P1 FMUL R6, R6, 0.25 ;  /* 0x3e80000006061820 */ /* 0x000fca0000400000 */
[----:B------:R1:W-:Y:S01]  /*69470*/  @P1 STL [R1+0x22c], R6 ;  /* 0x00022c0601001387 */ /* 0x0003e20000100800 */
[----:B------:R2:W-:Y:S03]  /*69480*/  STL [R1+0x1684], R10 ;  /* 0x0016840a01007387 */ /* 0x0005e60000100800 */
[----:B0-----:R-:W4:Y:S01]  /*69490*/  LDL R25, [R1+0x244] ;  /* 0x0002440001197983 */ /* 0x001f220000100800 */
[----:B------:R-:W4:Y:S03]  /*694a0*/  LDL R17, [R1+0x24c] ;  /* 0x00024c0001117983 */ /* 0x000f260000100800 */
[----:B-1----:R-:W4:Y:S04]  /*694b0*/  LDL R6, [R1+0x254] ;  /* 0x0002540001067983 */ /* 0x002f280000100800 */
[----:B--2---:R-:W2:Y:S01]  /*694c0*/  LDL R10, [R1+0x23c] ;  /* 0x00023c00010a7983 */ /* 0x004ea20000100800 */
[----:B------:R-:W-:-:S02]  /*694d0*/  @P1 FMUL R16, R16, 0.25 ;  /* 0x3e80000010101820 */ /* 0x000fc40000400000 */
[----:B---3--:R-:W-:Y:S02]  /*694e0*/  @P1 FMUL R5, R5, 0.25 ;  /* 0x3e80000005051820 */ /* 0x008fe40000400000 */
[----:B------:R-:W-:-:S05]  /*694f0*/  @P1 FMUL R4, R4, 0.25 ;  /* 0x3e80000004041820 */ /* 0x000fca0000400000 */
[----:B------:R-:W-:Y:S01]  /*69500*/  @P1 STL [R1+0x214], R4 ;  /* 0x0002140401001387 */ /* 0x000fe20000100800 */
[----:B------:R0:W-:Y:S03]  /*69510*/  STL [R1+0x1660], R4 ;  /* 0x0016600401007387 */ /* 0x0001e60000100800 */
[----:B0-----:R-:W3:Y:S01]  /*69520*/  LDL R4, [R1+0x14] ;  /* 0x0000140001047983 */ /* 0x001ee20000100800 */
[----:B------:R-:W-:Y:S02]  /*69530*/  @P1 STL [R1+0x21c], R16 ;  /* 0x00021c1001001387 */ /* 0x000fe40000100800 */
[----:B------:R0:W-:Y:S02]  /*69540*/  STL [R1+0x1664], R16 ;  /* 0x0016641001007387 */ /* 0x0001e40000100800 */
[----:B0-----:R-:W3:Y:S01]  /*69550*/  LDL R16, [R1+0x1f4] ;  /* 0x0001f40001107983 */ /* 0x001ee20000100800 */
[----:B----4-:R-:W-:-:S02]  /*69560*/  @P1 FMUL R25, R25, 0.25 ;  /* 0x3e80000019191820 */ /* 0x010fc40000400000 */
[----:B------:R-:W-:Y:S02]  /*69570*/  @P1 FMUL R17, R17, 0.25 ;  /* 0x3e80000011111820 */ /* 0x000fe40000400000 */
[----:B--2---:R-:W-:Y:S02]  /*69580*/  @P1 FMUL R10, R10, 0.25 ;  /* 0x3e8000000a0a1820 */ /* 0x004fe40000400000 */
[----:B------:R-:W-:-:S03]  /*69590*/  @P1 FMUL R6, R6, 0.25 ;  /* 0x3e80000006061820 */ /* 0x000fc60000400000 */
[----:B------:R0:W-:Y:S04]  /*695a0*/  @P1 STL [R1+0x23c], R10 ;  /* 0x00023c0a01001387 */ /* 0x0001e80000100800 */
[----:B0-----:R-:W2:Y:S01]  /*695b0*/  LDL.LU R10, [R1+0x1684] ;  /* 0x00168400010a7983 */ /* 0x001ea20000300800 */
[----:B------:R-:W-:Y:S02]  /*695c0*/  @P1 STL [R1+0x234], R5 ;  /* 0x0002340501001387 */ /* 0x000fe40000100800 */
[----:B------:R0:W-:Y:S02]  /*695d0*/  @P1 STL [R1+0x244], R25 ;  /* 0x0002441901001387 */ /* 0x0001e40000100800 */
[----:B0-----:R-:W4:Y:S01]  /*695e0*/  LDL.LU R25, [R1+0x1680] ;  /* 0x0016800001197983 */ /* 0x001f220000300800 */
[----:B------:R0:W-:Y:S03]  /*695f0*/  @P1 STL [R1+0x24c], R17 ;  /* 0x00024c1101001387 */ /* 0x0001e60000100800 */
[----:B0-----:R-:W2:Y:S01]  /*69600*/  LDL.LU R17, [R1+0x167c] ;  /* 0x00167c0001117983 */ /* 0x001ea20000300800 */
[----:B------:R0:W-:Y:S03]  /*69610*/  @P1 STL [R1+0x254], R6 ;  /* 0x0002540601001387 */ /* 0x0001e60000100800 */
[----:B0-----:R-:W3:Y:S01]  /*69620*/  LDL.LU R6, [R1+0x1678] ;  /* 0x0016780001067983 */ /* 0x001ee20000300800 */
[----:B--2---:R-:W-:-:S05]  /*69630*/  @P1 FMUL R17, R17, 0.25 ;  /* 0x3e80000011111820 */ /* 0x004fca0000400000 */
[----:B------:R0:W-:Y:S01]  /*69640*/  STL [R1+0x1644], R17 ;  /* 0x0016441101007387 */ /* 0x0001e20000100800 */
[----:B---3--:R-:W-:-:S03]  /*69650*/  @P1 FMUL R6, R6, 0.25 ;  /* 0x3e80000006061820 */ /* 0x008fc60000400000 */
[----:B0-----:R-:W2:Y:S02]  /*69660*/  LDL R17, [R1+0x22c] ;  /* 0x00022c0001117983 */ /* 0x001ea40000100800 */
[----:B------:R0:W-:Y:S01]  /*69670*/  STL [R1+0x1648], R6 ;  /* 0x0016480601007387 */ /* 0x0001e20000100800 */
[----:B------:R-:W-:Y:S02]  /*69680*/  FSETP.GT.AND P1, PT, |R4|, 8.50705917302346158658e+37, PT ;  /* 0x7e8000000400780b */ /* 0x000fe40003f24200 */
[----:B0-----:R-:W-:Y:S02]  /*69690*/  MOV R6, R5 ;  /* 0x0000000500067202 */ /* 0x001fe40000000f00 */
[----:B------:R-:W3:Y:S01]  /*696a0*/  LDL.LU R5, [R1+0x1674] ;  /* 0x0016740001057983 */ /* 0x000ee20000300800 */
[----:B------:R0:W-:Y:S03]  /*696b0*/  STL [R1+0x1668], R4 ;  /* 0x0016680401007387 */ /* 0x0001e60000100800 */
[----:B0-----:R-:W2:Y:S02]  /*696c0*/  LDL R4, [R1+0x1e4] ;  /* 0x0001e40001047983 */ /* 0x001ea40000100800 */
[----:B--2---:R-:W-:-:S05]  /*696d0*/  @!P0 FMUL R4, R4, 16777216 ;  /* 0x4b80000004048820 */ /* 0x004fca0000400000 */
[----:B------:R-:W-:Y:S01]  /*696e0*/  @!P0 STL [R1+0x1e4], R4 ;  /* 0x0001e40401008387 */ /* 0x000fe20000100800 */
[----:B------:R0:W-:Y:S02]  /*696f0*/  STL [R1+0x166c], R21 ;  /* 0x00166c1501007387 */ /* 0x0001e40000100800 */
[----:B0-----:R-:W-:-:S05]  /*69700*/  IMAD.MOV.U32 R21, RZ, RZ, R16 ;  /* 0x000000ffff157224 */ /* 0x001fca00078e0010 */
[----:B------:R3:W-:Y:S01]  /*69710*/  STL [R1+0x1670], R21 ;  /* 0x0016701501007387 */ /* 0x0007e20000100800 */
[----:B------:R-:W2:Y:S02]  /*69720*/  LDL R4, [R1+0x1fc] ;  /* 0x0001fc0001047983 */ /* 0x000ea40000100800 */
[----:B------:R-:W4:Y:S01]  /*69730*/  LDL R16, [R1+0x204] ;  /* 0x0002040001107983 */ /* 0x000f220000100800 */
[----:B---3--:R-:W-:Y:S01]  /*69740*/  MOV R21, R5 ;  /* 0x0000000500157202 */ /* 0x008fe20000000f00 */
[----:B------:R-:W-:Y:S02]  /*69750*/  MOV R5, R7 ;  /* 0x0000000700057202 */ /* 0x000fe40000000f00 */
[----:B------:R-:W-:Y:S01]  /*69760*/  IMAD.MOV.U32 R7, RZ, RZ, R23 ;  /* 0x000000ffff077224 */ /* 0x000fe200078e0017 */
[----:B------:R-:W-:Y:S01]  /*69770*/  MOV R23, R18 ;  /* 0x0000001200177202 */ /* 0x000fe20000000f00 */
[----:B------:R-:W-:Y:S02]  /*69780*/  MOV R18, R3 ;  /* 0x0000000300127202 */ /* 0x000fe40000000f00 */
[----:B------:R-:W-:Y:S01]  /*69790*/  IMAD.MOV.U32 R3, RZ, RZ, R8 ;  /* 0x000000ffff037224 */ /* 0x000fe200078e0008 */
[----:B------:R-:W-:Y:S01]  /*697a0*/  MOV R8, R10 ;  /* 0x0000000a00087202 */ /* 0x000fe20000000f00 */
[----:B------:R-:W-:-:S02]  /*697b0*/  MOV R10, R13 ;  /* 0x0000000d000a7202 */ /* 0x000fc40000000f00 */
[----:B------:R-:W-:Y:S01]  /*697c0*/  IMAD.MOV.U32 R13, RZ, RZ, R14 ;  /* 0x000000ffff0d7224 */ /* 0x000fe200078e000e */
[----:B------:R-:W-:Y:S01]  /*697d0*/  MOV R14, R24 ;  /* 0x00000018000e7202 */ /* 0x000fe20000000f00 */
[----:B------:R-:W-:Y:S02]  /*697e0*/  MOV R24, R11 ;  /* 0x0000000b00187202 */ /* 0x000fe40000000f00 */
[----:B------:R-:W-:Y:S02]  /*697f0*/  @!P0 FMUL R21, R21, 16777216 ;  /* 0x4b80000015158820 */ /* 0x000fe40000400000 */
[----:B------:R-:W-:Y:S02]  /*69800*/  IMAD.MOV.U32 R11, RZ, RZ, R9 ;  /* 0x000000ffff0b7224 */ /* 0x000fe400078e0009 */
[----:B------:R-:W3:Y:S01]  /*69810*/  LDL R9, [R1+0x82c] ;  /* 0x00082c0001097983 */ /* 0x000ee20000100800 */
[----:B------:R0:W-:Y:S03]  /*69820*/  STL [R1+0x1634], R0 ;  /* 0x0016340001007387 */ /* 0x0001e60000100800 */
[----:B0-----:R-:W3:Y:S01]  /*69830*/  LDL R0, [R1+0x23c] ;  /* 0x00023c0001007983 */ /* 0x001ee20000100800 */
[----:B------:R0:W-:Y:S03]  /*69840*/  @!P0 STL [R1+0x1ec], R21 ;  /* 0x0001ec1501008387 */ /* 0x0001e60000100800 */
[----:B0-----:R-:W3:Y:S01]  /*69850*/  LDL.LU R21, [R1+0x1670] ;  /* 0x0016700001157983 */ /* 0x001ee20000300800 */
[----:B--2---:R-:W-:-:S02]  /*69860*/  @!P0 FMUL R4, R4, 16777216 ;  /* 0x4b80000004048820 */ /* 0x004fc40000400000 */
[----:B---3--:R-:W-:-:S05]  /*69870*/  @!P0 FMUL R21, R21, 16777216 ;  /* 0x4b80000015158820 */ /* 0x008fca0000400000 */
[----:B------:R0:W-:Y:S04]  /*69880*/  @!P0 STL [R1+0x1f4], R21 ;  /* 0x0001f41501008387 */ /* 0x0001e80000100800 */
[----:B0-----:R-:W2:Y:S01]  /*69890*/  LDL.LU R21, [R1+0x166c] ;  /* 0x00166c0001157983 */ /* 0x001ea20000300800 */
[----:B------:R0:W-:Y:S03]  /*698a0*/  @!P0 STL [R1+0x1fc], R4 ;  /* 0x0001fc0401008387 */ /* 0x0001e60000100800 */
[----:B0-----:R-:W3:Y:S01]  /*698b0*/  LDL.LU R4, [R1+0x1668] ;  /* 0x0016680001047983 */ /* 0x001ee20000300800 */
[----:B----4-:R-:W-:-:S05]  /*698c0*/  @!P0 FMUL R16, R16, 16777216 ;  /* 0x4b80000010108820 */ /* 0x010fca0000400000 */
[----:B------:R0:W-:Y:S04]  /*698d0*/  @!P0 STL [R1+0x204], R16 ;  /* 0x0002041001008387 */ /* 0x0001e80000100800 */
[----:B0-----:R-:W4:Y:S04]  /*698e0*/  LDL.LU R16, [R1+0x1664] ;  /* 0x0016640001107983 */ /* 0x001f280000300800 */
[----:B--2---:R3:W-:Y:S02]  /*698f0*/  STL [R1+0x1620], R21 ;  /* 0x0016201501007387 */ /* 0x0047e40000100800 */
[----:B---3--:R-:W-:-:S02]  /*69900*/  MOV R21, R4 ;  /* 0x0000000400157202 */ /* 0x008fc40000000f00 */
[----:B------:R-:W2:Y:S03]  /*69910*/  LDL.LU R4, [R1+0x1660] ;  /* 0x0016600001047983 */ /* 0x000ea60000300800 */
[----:B------:R0:W-:Y:S02]  /*69920*/  STL [R1+0x164c], R21 ;  /* 0x00164c1501007387 */ /* 0x0001e40000100800 */
[----:B0-----:R-:W3:Y:S02]  /*69930*/  LDL R21, [R1+0x20c] ;  /* 0x00020c0001157983 */ /* 0x001ee40000100800 */
[----:B---3--:R-:W-:-:S05]  /*69940*/  @!P0 FMUL R21, R21, 16777216 ;  /* 0x4b80000015158820 */ /* 0x008fca0000400000 */
[----:B------:R0:W-:Y:S01]  /*69950*/  @!P0 STL [R1+0x20c], R21 ;  /* 0x00020c1501008387 */ /* 0x0001e20000100800 */
[----:B------:R2:W-:Y:S02]  /*69960*/  STL [R1+0x165c], R6 ;  /* 0x00165c0601007387 */ /* 0x0005e40000100800 */
[----:B------:R4:W-:Y:S01]  /*69970*/  STL [R1+0x1658], R17 ;  /* 0x0016581101007387 */ /* 0x0009e20000100800 */
[----:B0-----:R-:W3:Y:S01]  /*69980*/  LDL R21, [R1+0x224] ;  /* 0x0002240001157983 */ /* 0x001ee20000100800 */
[----:B--2---:R-:W-:Y:S01]  /*69990*/  MOV R6, R4 ;  /* 0x0000000400067202 */ /* 0x004fe20000000f00 */
[----:B----4-:R-:W-:Y:S01]  /*699a0*/  IMAD.MOV.U32 R17, RZ, RZ, R16 ;  /* 0x000000ffff117224 */ /* 0x010fe200078e0010 */
[----:B------:R-:W-:Y:S01]  /*699b0*/  MOV R16, R5 ;  /* 0x0000000500107202 */ /* 0x000fe20000000f00 */
[----:B------:R-:W-:Y:S01]  /*699c0*/  MOV R5, R18 ;  /* 0x0000001200057202 */ /* 0x000fe20000000f00 */
[----:B------:R-:W-:Y:S01]  /*699d0*/  MOV R4, R7 ;  /* 0x0000000700047202 */ /* 0x000fe20000000f00 */
[----:B------:R-:W-:-:S02]  /*699e0*/  @!P0 FMUL R6, R6, 16777216 ;  /* 0x4b80000006068820 */ /* 0x000fc40000400000 */
[----:B------:R-:W-:Y:S02]  /*699f0*/  IMAD.MOV.U32 R18, RZ, RZ, R8 ;  /* 0x000000ffff127224 */ /* 0x000fe400078e0008 */
[----:B------:R-:W-:Y:S01]  /*69a00*/  IMAD.MOV.U32 R7, RZ, RZ, R23 ;  /* 0x000000ffff077224 */ /* 0x000fe200078e0017 */
[----:B------:R-:W-:Y:S02]  /*69a10*/  MOV R8, R13 ;  /* 0x0000000d00087202 */ /* 0x000fe40000000f00 */
[----:B------:R-:W-:Y:S01]  /*69a20*/  MOV R23, R3 ;  /* 0x0000000300177202 */ /* 0x000fe20000000f00 */
[----:B------:R-:W-:Y:S01]  /*69a30*/  MOV R13, R14 ;  /* 0x0000000e000d7202 */ /* 0x000fe20000000f00 */
[----:B------:R-:W2:Y:S04]  /*69a40*/  LDL R3, [R1+0x3a8] ;  /* 0x0003a80001037983 */ /* 0x000ea80000100800 */
[----:B------:R-:W4:Y:S01]  /*69a50*/  LDL R14, [R1+0x690] ;  /* 0x00069000010e7983 */ /* 0x000f220000100800 */
[----:B------:R0:W-:Y:S02]  /*69a60*/  @!P0 STL [R1+0x214], R6 ;  /* 0x0002140601008387 */ /* 0x0001e40000100800 */
[----:B------:R-:W-:Y:S01]  /*69a70*/  @!P0 FMUL R17, R17, 16777216 ;  /* 0x4b80000011118820 */ /* 0x000fe20000400000 */
[----:B0-----:R-:W2:Y:S04]  /*69a80*/  LDL.LU R6, [R1+0x165c] ;  /* 0x00165c0001067983 */ /* 0x001ea80000300800 */
[----:B------:R0:W-:Y:S02]  /*69a90*/  @!P0 STL [R1+0x21c], R17 ;  /* 0x00021c1101008387 */ /* 0x0001e40000100800 */
[----:B0-----:R-:W4:Y:S01]  /*69aa0*/  LDL.LU R17, [R1+0x1658] ;  /* 0x0016580001117983 */ /* 0x001f220000300800 */
[----:B---3--:R-:W-:-:S05]  /*69ab0*/  @!P0 FMUL R21, R21, 16777216 ;  /* 0x4b80000015158820 */ /* 0x008fca0000400000 */
[----:B------:R0:W-:Y:S02]  /*69ac0*/  @!P0 STL [R1+0x224], R21 ;  /* 0x0002241501008387 */ /* 0x0001e40000100800 */
[----:B0-----:R-:W-:-:S05]  /*69ad0*/  IMAD.MOV.U32 R21, RZ, RZ, R0 ;  /* 0x000000ffff157224 */ /* 0x001fca00078e0000 */
[----:B------:R2:W-:Y:S02]  /*69ae0*/  STL [R1+0x1650], R21 ;  /* 0x0016501501007387 */ /* 0x0005e40000100800 */
[----:B--2---:R-:W-:-:S05]  /*69af0*/  MOV R21, R6 ;  /* 0x0000000600157202 */ /* 0x004fca0000000f00 */
[----:B------:R4:W-:Y:S01]  /*69b00*/  STL [R1+0x1654], R21 ;  /* 0x0016541501007387 */ /* 0x0009e20000100800 */
[----:B------:R-:W2:Y:S02]  /*69b10*/  LDL R6, [R1+0x244] ;  /* 0x0002440001067983 */ /* 0x000ea40000100800 */
[----:B------:R-:W3:Y:S01]  /*69b20*/  LDL R0, [R1+0x254] ;  /* 0x0002540001007983 */ /* 0x000ee20000100800 */
[----:B----4-:R-:W-:Y:S02]  /*69b30*/  MOV R21, R17 ;  /* 0x0000001100157202 */ /* 0x010fe40000000f00 */
[----:B------:R-:W4:Y:S03]  /*69b40*/  LDL R17, [R1+0x24c] ;  /* 0x00024c0001117983 */ /* 0x000f260000100800 */
[----:B------:R-:W-:-:S05]  /*69b50*/  @!P0 FMUL R21, R21, 16777216 ;  /* 0x4b80000015158820 */ /* 0x000fca0000400000 */
[----:B------:R0:W-:Y:S04]  /*69b60*/  @!P0 STL [R1+0x22c], R21 ;  /* 0x00022c1501008387 */ /* 0x0001e80000100800 */
[----:B0-----:R-:W2:Y:S02]  /*69b70*/  LDL.LU R21, [R1+0x1654] ;  /* 0x0016540001157983 */ /* 0x001ea40000300800 */
[----:B--2---:R-:W-:-:S05]  /*69b80*/  @!P0 FMUL R21, R21, 16777216 ;  /* 0x4b80000015158820 */ /* 0x004fca0000400000 */
[----:B------:R0:W-:Y:S04]  /*69b90*/  @!P0 STL [R1+0x234], R21 ;  /* 0x0002341501008387 */ /* 0x0001e80000100800 */
[----:B0-----:R-:W2:Y:S01]  /*69ba0*/  LDL.LU R21, [R1+0x1650] ;  /* 0x0016500001157983 */ /* 0x001ea20000300800 */
[----:B------:R-:W-:Y:S02]  /*69bb0*/  @!P0 FMUL R6, R6, 16777216 ;  /* 0x4b80000006068820 */ /* 0x000fe40000400000 */
[----:B----4-:R-:W-:Y:S02]  /*69bc0*/  @!P0 FMUL R17, R17, 16777216 ;  /* 0x4b80000011118820 */ /* 0x010fe40000400000 */
[----:B--2---:R-:W-:-:S05]  /*69bd0*/  @!P0 FMUL R21, R21, 16777216 ;  /* 0x4b80000015158820 */ /* 0x004fca0000400000 */
[----:B------:R0:W-:Y:S04]  /*69be0*/  @!P0 STL [R1+0x23c], R21 ;  /* 0x00023c1501008387 */ /* 0x0001e80000100800 */
[----:B0-----:R-:W2:Y:S01]  /*69bf0*/  LDL.LU R21, [R1+0x164c] ;  /* 0x00164c0001157983 */ /* 0x001ea20000300800 */
[----:B------:R0:W-:Y:S03]  /*69c00*/  @!P0 STL [R1+0x244], R6 ;  /* 0x0002440601008387 */ /* 0x0001e60000100800 */
[----:B0-----:R-:W4:Y:S01]  /*69c10*/  LDL.LU R6, [R1+0x1648] ;  /* 0x0016480001067983 */ /* 0x001f220000300800 */
[----:B------:R0:W-:Y:S03]  /*69c20*/  @!P0 STL [R1+0x24c], R17 ;  /* 0x00024c1101008387 */ /* 0x0001e60000100800 */
[----:B0-----:R-:W2:Y:S01]  /*69c30*/  LDL.LU R17, [R1+0x1644] ;  /* 0x0016440001117983 */ /* 0x001ea20000300800 */
[----:B---3--:R-:W-:-:S02]  /*69c40*/  @!P0 FMUL R0, R0, 16777216 ;  /* 0x4b80000000008820 */ /* 0x008fc40000400000 */
[----:B--2---:R-:W-:-:S05]  /*69c50*/  @!P0 FMUL R17, R17, 16777216 ;  /* 0x4b80000011118820 */ /* 0x004fca0000400000 */
[----:B------:R0:W-:Y:S04]  /*69c60*/  STL [R1+0x10], R17 ;  /* 0x0000101101007387 */ /* 0x0001e80000100800 */
[----:B0-----:R-:W2:Y:S01]  /*69c70*/  LDL.LU R17, [R1+0x1640] ;  /* 0x0016400001117983 */ /* 0x001ea20000300800 */
[----:B------:R0:W-:Y:S03]  /*69c80*/  @!P0 STL [R1+0x254], R0 ;  /* 0x0002540001008387 */ /* 0x0001e60000100800 */
[----:B0-----:R-:W3:Y:S01]  /*69c90*/  LDL R0, [R1+0x260] ;  /* 0x0002600001007983 */ /* 0x001ee20000100800 */
[----:B----4-:R-:W-:Y:S01]  /*69ca0*/  @!P0 FMUL R6, R6, 16777216 ;  /* 0x4b80000006068820 */ /* 0x010fe20000400000 */
[----:B------:R-:W-:-:S04]  /*69cb0*/  FSETP.GEU.AND P0, PT, |R21|, 1.175494350822287508e-38, PT ;  /* 0x008000001500780b */ /* 0x000fc80003f0e200 */
[----:B------:R0:W-:Y:S04]  /*69cc0*/  STL [R1+0x258], R6 ;  /* 0x0002580601007387 */ /* 0x0001e80000100800 */
[----:B0-----:R-:W4:Y:S01]  /*69cd0*/  LDL.LU R6, [R1+0x163c] ;  /* 0x00163c0001067983 */ /* 0x001f220000300800 */
[----:B------:R0:W-:Y:S03]  /*69ce0*/  STL [R1+0x1628], R21 ;  /* 0x0016281501007387 */ /* 0x0001e60000100800 */
[----:B0-----:R-:W2:Y:S01]  /*69cf0*/  LDL R21, [R1+0x268] ;  /* 0x0002680001157983 */ /* 0x001ea20000100800 */
[----:B---3--:R-:W-:-:S05]  /*69d00*/  @P1 FMUL R0, R0, 0.25 ;  /* 0x3e80000000001820 */ /* 0x008fca0000400000 */
[----:B------:R0:W-:Y:S04]  /*69d10*/  @P1 STL [R1+0x260], R0 ;  /* 0x0002600001001387 */ /* 0x0001e80000100800 */
[----:B0-----:R-:W3:Y:S04]  /*69d20*/  LDL R0, [R1+0x280] ;  /* 0x0002800001007983 */ /* 0x001ee80000100800 */
[----:B---3--:R0:W-:Y:S04]  /*69d30*/  STL [R1+0x1638], R0 ;  /* 0x0016380001007387 */ /* 0x0081e80000100800 */
[----:B0-----:R-:W3:Y:S01]  /*69d40*/  LDL R0, [R1+0x278] ;  /* 0x0002780001007983 */ /* 0x001ee20000100800 */
[----:B--2---:R-:W-:-:S02]  /*69d50*/  @P1 FMUL R21, R21, 0.25 ;  /* 0x3e80000015151820 */ /* 0x004fc40000400000 */
[----:B------:R-:W-:-:S03]  /*69d60*/  @P1 FMUL R17, R17, 0.25 ;  /* 0x3e80000011111820 */ /* 0x000fc60000400000 */
[----:B------:R0:W-:Y:S04]  /*69d70*/  @P1 STL [R1+0x268], R21 ;  /* 0x0002681501001387 */ /* 0x0001e80000100800 */
[----:B0-----:R-:W2:Y:S01]  /*69d80*/  LDL R21, [R1+0x288] ;  /* 0x0002880001157983 */ /* 0x001ea20000100800 */
[----:B------:R-:W-:Y:S02]  /*69d90*/  @P1 STL [R1+0x25c], R17 ;  /* 0x00025c1101001387 */ /* 0x000fe40000100800 */
[----:B---3--:R-:W-:-:S05]  /*69da0*/  @P1 FMUL R0, R0, 0.25 ;  /* 0x3e80000000001820 */ /* 0x008fca0000400000 */
[----:B------:R0:W-:Y:S04]  /*69db0*/  @P1 STL [R1+0x278], R0 ;  /* 0x0002780001001387 */ /* 0x0001e80000100800 */
[----:B0-----:R-:W3:Y:S01]  /*69dc0*/  LDL.LU R0, [R1+0x1638] ;  /* 0x0016380001007983 */ /* 0x001ee20000300800 */
[----:B--2---:R-:W-:Y:S02]  /*69dd0*/  @P1 FMUL R21, R21, 0.25 ;  /* 0x3e80000015151820 */ /* 0x004fe40000400000 */
[----:B----4-:R-:W-:Y:S02]  /*69de0*/  @P1 FMUL R6, R6, 0.25 ;  /* 0x3e80000006061820 */ /* 0x010fe40000400000 */
[----:B---3--:R-:W-:-:S05]  /*69df0*/  @P1 FMUL R0, R0, 0.25 ;  /* 0x3e80000000001820 */ /* 0x008fca0000400000 */
[----:B------:R0:W-:Y:S04]  /*69e00*/  @P1 STL [R1+0x280], R0 ;  /* 0x0002800001001387 */ /* 0x0001e80000100800 */
[----:B0-----:R-:W2:Y:S01]  /*69e10*/  LDL R0, [R1+0x290] ;  /* 0x0002900001007983 */ /* 0x001ea20000100800 */
[----:B------:R0:W-:Y:S03]  /*69e20*/  @P1 STL [R1+0x288], R21 ;  /* 0x0002881501001387 */ /* 0x0001e60000100800 */
[----:B0-----:R-:W3:Y:S01]  /*69e30*/  LDL R21, [R1+0x2a0] ;  /* 0x0002a00001157983 */ /* 0x001ee20000100800 */
[----:B------:R-:W-:Y:S02]  /*69e40*/  @P1 STL [R1+0x270], R6 ;  /* 0x0002700601001387 */ /* 0x000fe40000100800 */
[----:B------:R0:W-:Y:S02]  /*69e50*/  STL [R1+0x1618], R6 ;  /* 0x0016180601007387 */ /* 0x0001e40000100800 */
[----:B0-----:R-:W4:Y:S01]  /*69e60*/  LDL R6, [R1+0x298] ;  /* 0x0002980001067983 */ /* 0x001f220000100800 */
[----:B--2---:R-:W-:-:S05]  /*69e70*/  @P1 FMUL R0, R0, 0.25 ;  /* 0x3e80000000001820 */ /* 0x004fca0000400000 */
[----:B------:R0:W-:Y:S01]  /*69e80*/  @P1 STL [R1+0x290], R0 ;  /* 0x0002900001001387 */ /* 0x0001e20000100800 */
[----:B---3--:R-:W-:-:S03]  /*69e90*/  @P1 FMUL R21, R21, 0.25 ;  /* 0x3e80000015151820 */ /* 0x008fc60000400000 */
[----:B0-----:R-:W2:Y:S01]  /*69ea0*/  LDL.LU R0, [R1+0x1634] ;  /* 0x0016340001007983 */ /* 0x001ea20000300800 */
[----:B----4-:R-:W-:-:S05]  /*69eb0*/  @P1 FMUL R6, R6, 0.25 ;  /* 0x3e80000006061820 */ /* 0x010fca0000400000 */
[----:B------:R0:W-:Y:S02]  /*69ec0*/  @P1 STL [R1+0x298], R6 ;  /* 0x0002980601001387 */ /* 0x0001e40000100800 */
[----:B0-----:R-:W-:Y:S02]  /*69ed0*/  IMAD.MOV.U32 R6, RZ, RZ, R17 ;  /* 0x000000ffff067224 */ /* 0x001fe400078e0011 */
[----:B------:R-:W3:Y:S01]  /*69ee0*/  LDL R17, [R1+0x2a8] ;  /* 0x0002a80001117983 */ /* 0x000ee20000100800 */
[----:B------:R0:W-:Y:S03]  /*69ef0*/  @P1 STL [R1+0x2a0], R21 ;  /* 0x0002a01501001387 */ /* 0x0001e60000100800 */
[----:B0-----:R-:W4:Y:S04]  /*69f00*/  LDL R21, [R1+0x2c8] ;  /* 0x0002c80001157983 */ /* 0x001f280000100800 */
[----:B----4-:R0:W-:Y:S04]  /*69f10*/  STL [R1+0x162c], R21 ;  /* 0x00162c1501007387 */ /* 0x0101e80000100800 */
[----:B0-----:R-:W4:Y:S01]  /*69f20*/  LDL R21, [R1+0x2c0] ;  /* 0x0002c00001157983 */ /* 0x001f220000100800 */
[----:B---3--:R-:W-:-:S05]  /*69f30*/  @P1 FMUL R17, R17, 0.25 ;  /* 0x3e80000011111820 */ /* 0x008fca0000400000 */
[----:B------:R0:W-:Y:S04]  /*69f40*/  @P1 STL [R1+0x2a8], R17 ;  /* 0x0002a81101001387 */ /* 0x0001e80000100800 */
[----:B0-----:R-:W3:Y:S01]  /*69f50*/  LDL.LU R17, [R1+0x1630] ;  /* 0x0016300001117983 */ /* 0x001ee20000300800 */
[----:B----4-:R-:W-:-:S05]  /*69f60*/  @P1 FMUL R21, R21, 0.25 ;  /* 0x3e80000015151820 */ /* 0x010fca0000400000 */
[----:B------:R0:W-:Y:S04]  /*69f70*/  @P1 STL [R1+0x2c0], R21 ;  /* 0x0002c01501001387 */ /* 0x0001e80000100800 */
[----:B0-----:R-:W4:Y:S02]  /*69f80*/  LDL.LU R21, [R1+0x162c] ;  /* 0x00162c0001157983 */ /* 0x001f240000300800 */
[----:B----4-:R-:W-:-:S05]  /*69f90*/  @P1 FMUL R21, R21, 0.25 ;  /* 0x3e80000015151820 */ /* 0x010fca0000400000 */
[----:B------:R0:W-:Y:S04]  /*69fa0*/  @P1 STL [R1+0x2c8], R21 ;  /* 0x0002c81501001387 */ /* 0x0001e80000100800 */
[----:B0-----:R-:W4:Y:S01]  /*69fb0*/  LDL.LU R21, [R1+0x1628] ;  /* 0x0016280001157983 */ /* 0x001f220000300800 */
[----:B---3--:R-:W-:Y:S02]  /*69fc0*/  @P1 FMUL R17, R17, 0.25 ;  /* 0x3e80000011111820 */ /* 0x008fe40000400000 */
[----:B------:R4:W-:Y:S02]  /*69fd0*/  STL [R1+0x1624], R6 ;  /* 0x0016240601007387 */ /* 0x0009e40000100800 */
[----:B--2---:R-:W-:Y:S01]  /*69fe0*/  @P1 FMUL R0, R0, 0.25 ;  /* 0x3e80000000001820 */ /* 0x004fe20000400000 */
[----:B----4-:R-:W-:-:S02]  /*69ff0*/  MOV R6, R21 ;  /* 0x0000001500067202 */ /* 0x010fc40000000f00 */
[----:B------:R-:W2:Y:S01]  /*6a000*/  LDL R21, [R1+0x2d0] ;  /* 0x0002d00001157983 */ /* 0x000ea20000100800 */
[----:B------:R-:W-:Y:S02]  /*6a010*/  @P1 STL [R1+0x2b0], R17 ;  /* 0x0002b01101001387 */ /* 0x000fe40000100800 */
[----:B------:R0:W-:Y:S02]  /*6a020*/  STL [R1+0x15fc], R17 ;  /* 0x0015fc1101007387 */ /* 0x0001e40000100800 */
[----:B------:R-:W-:Y:S01]  /*6a030*/  @P1 FMUL R6, R6, 0.25 ;  /* 0x3e80000006061820 */ /* 0x000fe20000400000 */
[----:B0-----:R-:W3:Y:S01]  /*6a040*/  LDL R17, [R1+0x280] ;  /* 0x0002800001117983 */ /* 0x001ee20000100800 */
[----:B------:R-:W-:Y:S02]  /*6a050*/  @P1 STL [R1+0x2b8], R0 ;  /* 0x0002b80001001387 */ /* 0x000fe40000100800 */
[----:B------:R0:W-:Y:S02]  /*6a060*/  STL [R1+0x1600], R0 ;  /* 0x0016000001007387 */ /* 0x0001e40000100800 */
[----:B0-----:R-:W4:Y:S01]  /*6a070*/  LDL R0, [R1+0x288] ;  /* 0x0002880001007983 */ /* 0x001f220000100800 */
[----:B------:R0:W-:Y:S03]  /*6a080*/  @P1 STL [R1+0x14], R6 ;  /* 0x0000140601001387 */ /* 0x0001e60000100800 */
[----:B0-----:R-:W3:Y:S01]  /*6a090*/  LDL.LU R6, [R1+0x1624] ;  /* 0x0016240001067983 */ /* 0x001ee20000300800 */
[----:B--2---:R-:W-:-:S05]  /*6a0a0*/  @P1 FMUL R21, R21, 0.25 ;  /* 0x3e80000015151820 */ /* 0x004fca0000400000 */
[----:B------:R0:W-:Y:S04]  /*6a0b0*/  @P1 STL [R1+0x2d0], R21 ;  /* 0x0002d01501001387 */ /* 0x0001e80000100800 */
[----:B0-----:R-:W2:Y:S01]  /*6a0c0*/  LDL.LU R21, [R1+0x1620] ;  /* 0x0016200001157983 */ /* 0x001ea20000300800 */
[----:B------:R3:W-:Y:S02]  /*6a0d0*/  STL [R1+0x161c], R20 ;  /* 0x00161c1401007387 */ /* 0x0007e40000100800 */
[----:B---3--:R-:W-:Y:S02]  /*6a0e0*/  MOV R20, R6 ;  /* 0x0000000600147202 */ /* 0x008fe40000000f00 */
[----:B------:R-:W3:Y:S03]  /*6a0f0*/  LDL R6, [R1+0x260] ;  /* 0x0002600001067983 */ /* 0x000ee60000100800 */
[----:B------:R-:W-:Y:S01]  /*6a100*/  @!P0 FMUL R20, R20, 16777216 ;  /* 0x4b80000014148820 */ /* 0x000fe20000400000 */
[----:B--2---:R-:W-:Y:S01]  /*6a110*/  FSETP.GT.AND P1, PT, |R21|, 8.50705917302346158658e+37, PT ;  /* 0x7e8000001500780b */ /* 0x004fe20003f24200 */
[----:B------:R0:W-:Y:S04]  /*6a120*/  STL [R1+0x1604], R21 ;  /* 0x0016041501007387 */ /* 0x0001e80000100800 */
[----:B0-----:R-:W2:Y:S01]  /*6a130*/  LDL R21, [R1+0x268] ;  /* 0x0002680001157983 */ /* 0x001ea20000100800 */
[----:B------:R0:W-:Y:S02]  /*6a140*/  @!P0 STL [R1+0x25c], R20 ;  /* 0x00025c1401008387 */ /* 0x0001e40000100800 */
[----:B---3--:R-:W-:Y:S01]  /*6a150*/  @!P0 FMUL R6, R6, 16777216 ;  /* 0x4b80000006068820 */ /* 0x008fe20000400000 */
[----:B0-----:R-:W3:Y:S04]  /*6a160*/  LDL.LU R20, [R1+0x161c] ;  /* 0x00161c0001147983 */ /* 0x001ee80000300800 */
[----:B------:R0:W-:Y:S04]  /*6a170*/  @!P0 STL [R1+0x260], R6 ;  /* 0x0002600601008387 */ /* 0x0001e80000100800 */
[----:B0-----:R-:W3:Y:S01]  /*6a180*/  LDL.LU R6, [R1+0x1618] ;  /* 0x0016180001067983 */ /* 0x001ee20000300800 */
[----:B----4-:R2:W-:Y:S02]  /*6a190*/  STL [R1+0x1614], R0 ;  /* 0x0016140001007387 */ /* 0x0105e40000100800 */
[----:B------:R3:W-:Y:S02]  /*6a1a0*/  STL [R1+0x1610], R17 ;  /* 0x0016101101007387 */ /* 0x0007e40000100800 */
[----:B--2---:R-:W-:-:S04]  /*6a1b0*/  IMAD.MOV.U32 R0, RZ, RZ, R21 ;  /* 0x000000ffff007224 */ /* 0x004fc800078e0015 */
[----:B------:R-:W-:Y:S01]  /*6a1c0*/  @!P0 FMUL R0, R0, 16777216 ;  /* 0x4b80000000008820 */ /* 0x000fe20000400000 */
[----:B---3--:R-:W-:Y:S02]  /*6a1d0*/  MOV R17, R6 ;  /* 0x0000000600117202 */ /* 0x008fe40000000f00 */
[----:B------:R-:W2:Y:S01]  /*6a1e0*/  LDL.LU R6, [R1+0x24] ;  /* 0x0000240001067983 */ /* 0x000ea20000300800 */
[----:B------:R-:W3:Y:S02]  /*6a1f0*/  LDL R21, [R1+0x278] ;  /* 0x0002780001157983 */ /* 0x000ee40000100800 */
[----:B------:R0:W-:Y:S02]  /*6a200*/  @!P0 STL [R1+0x268], R0 ;  /* 0x0002680001008387 */ /* 0x0001e40000100800 */
[----:B------:R-:W-:Y:S01]  /*6a210*/  @!P0 FMUL R17, R17, 16777216 ;  /* 0x4b80000011118820 */ /* 0x000fe20000400000 */
[----:B0-----:R-:W4:Y:S04]  /*6a220*/  LDL.LU R0, [R1+0x1614] ;  /* 0x0016140001007983 */ /* 0x001f280000300800 */
[----:B------:R0:W-:Y:S02]  /*6a230*/  @!P0 STL [R1+0x270], R17 ;  /* 0x0002701101008387 */ /* 0x0001e40000100800 */
[----:B0-----:R-:W2:Y:S01]  /*6a240*/  LDL.LU R17, [R1+0x1610] ;  /* 0x0016100001117983 */ /* 0x001ea20000300800 */
[----:B---3--:R-:W-:-:S05]  /*6a250*/  @!P0 FMUL R21, R21, 16777216 ;  /* 0x4b80000015158820 */ /* 0x008fca0000400000 */
[----:B------:R-:W-:Y:S01]  /*6a260*/  @!P0 STL [R1+0x278], R21 ;  /* 0x0002781501008387 */ /* 0x000fe20000100800 */
[----:B------:R4:W-:Y:S02]  /*6a270*/  STL [R1+0x1608], R16 ;  /* 0x0016081001007387 */ /* 0x0009e40000100800 */
[----:B----4-:R-:W-:-:S05]  /*6a280*/  MOV R16, R0 ;  /* 0x0000000000107202 */ /* 0x010fca0000000f00 */
[----:B------:R2:W-:Y:S01]  /*6a290*/  STL [R1+0x160c], R16 ;  /* 0x00160c1001007387 */ /* 0x0005e20000100800 */
[----:B------:R-:W3:Y:S02]  /*6a2a0*/  LDL R21, [R1+0x290] ;  /* 0x0002900001157983 */ /* 0x000ee40000100800 */
[----:B------:R-:W4:Y:S02]  /*6a2b0*/  LDL R0, [R1+0x298] ;  /* 0x0002980001007983 */ /* 0x000f240000100800 */
[----:B--2---:R-:W-:Y:S02]  /*6a2c0*/  IMAD.MOV.U32 R16, RZ, RZ, R17 ;  /* 0x000000ffff107224 */ /* 0x004fe400078e0011 */
[----:B------:R-:W2:Y:S02]  /*6a2d0*/  LDL R17, [R1+0x2a0] ;  /* 0x0002a00001117983 */ /* 0x000ea40000100800 */
[----:B------:R-:W-:-:S05]  /*6a2e0*/  @!P0 FMUL R16, R16, 16777216 ;  /* 0x4b80000010108820 */ /* 0x000fca0000400000 */
[----:B------:R0:W-:Y:S04]  /*6a2f0*/  @!P0 STL [R1+0x280], R16 ;  /* 0x0002801001008387 */ /* 0x0001e80000100800 */
[----:B0-----:R-:W2:Y:S01]  /*6a300*/  LDL.LU R16, [R1+0x160c] ;  /* 0x00160c0001107983 */ /* 0x001ea20000300800 */
[----:B---3--:R-:W-:Y:S02]  /*6a310*/  @!P0 FMUL R21, R21, 16777216 ;  /* 0x4b80000015158820 */ /* 0x008fe40000400000 */
[----:B----4-:R-:W-:Y:S02]  /*6a320*/  @!P0 FMUL R0, R0, 16777216 ;  /* 0x4b80000000008820 */ /* 0x010fe40000400000 */
[----:B--2---:R-:W-:Y:S02]  /*6a330*/  @!P0 FMUL R17, R17, 16777216 ;  /* 0x4b80000011118820 */ /* 0x004fe40000400000 */
[----:B------:R-:W-:-:S05]  /*6a340*/  @!P0 FMUL R16, R16, 16777216 ;  /* 0x4b80000010108820 */ /* 0x000fca0000400000 */
[----:B------:R0:W-:Y:S04]  /*6a350*/  @!P0 STL [R1+0x288], R16 ;  /* 0x0002881001008387 */ /* 0x0001e80000100800 */
[----:B0-----:R-:W2:Y:S01]  /*6a360*/  LDL.LU R16, [R1+0x1608] ;  /* 0x0016080001107983 */ /* 0x001ea20000300800 */
[----:B------:R0:W-:Y:S03]  /*6a370*/  @!P0 STL [R1+0x290], R21 ;  /* 0x0002901501008387 */ /* 0x0001e60000100800 */
[----:B0-----:R-:W3:Y:S01]  /*6a380*/  LDL.LU R21, [R1+0x1604] ;  /* 0x0016040001157983 */ /* 0x001ee20000300800 */
[----:B------:R0:W-:Y:S03]  /*6a390*/  @!P0 STL [R1+0x298], R0 ;  /* 0x0002980001008387 */ /* 0x0001e60000100800 */
[----:B0-----:R-:W4:Y:S01]  /*6a3a0*/  LDL.LU R0, [R1+0x1600] ;  /* 0x0016000001007983 */ /* 0x001f220000300800 */
[----:B------:R0:W-:Y:S03]  /*6a3b0*/  @!P0 STL [R1+0x2a0], R17 ;  /* 0x0002a01101008387 */ /* 0x0001e60000100800 */
[----:B0-----:R-:W2:Y:S01]  /*6a3c0*/  LDL.LU R17, [R1+0x15fc] ;  /* 0x0015fc0001117983 */ /* 0x001ea20000300800 */
[----:B------:R0:W-:Y:S03]  /*6a3d0*/  STL [R1+0x15d8], R4 ;  /* 0x0015d80401007387 */ /* 0x0001e60000100800 */
[----:B0-----:R-:W2:Y:S01]  /*6a3e0*/  LDL R4, [R1+0x2a8] ;  /* 0x0002a80001047983 */ /* 0x001ea20000100800 */
[----:B------:R4:W-:Y:S02]  /*6a3f0*/  STL [R1+0x15f4], R6 ;  /* 0x0015f40601007387 */ /* 0x0009e40000100800 */
[----:B----4-:R-:W-:Y:S01]  /*6a400*/  MOV R6, R0 ;  /* 0x0000000000067202 */ /* 0x010fe20000000f00 */
[----:B------:R-:W-:Y:S01]  /*6a410*/  IMAD.MOV.U32 R0, RZ, RZ, R5 ;  /* 0x000000ffff007224 */ /* 0x000fe200078e0005 */
[----:B------:R-:W-:Y:S01]  /*6a420*/  MOV R5, R23 ;  /* 0x0000001700057202 */ /* 0x000fe20000000f00 */
[----:B------:R-:W-:Y:S01]  /*6a430*/  MOV R23, R18 ;  /* 0x0000001200177202 */ /* 0x000fe20000000f00 */
[----:B------:R-:W-:Y:S01]  /*6a440*/  MOV R18, R3 ;  /* 0x0000000300127202 */ /* 0x000fe20000000f00 */
[----:B------:R-:W-:Y:S01]  /*6a450*/  MOV R3, R22 ;  /* 0x0000001600037202 */ /* 0x000fe20000000f00 */
[----:B------:R-:W-:Y:S01]  /*6a460*/  MOV R22, R25 ;  /* 0x0000001900167202 */ /* 0x000fe20000000f00 */
[----:B--2---:R-:W-:-:S05]  /*6a470*/  @!P0 FMUL R4, R4, 16777216 ;  /* 0x4b80000004048820 */ /* 0x004fca0000400000 */
[----:B------:R-:W-:Y:S01]  /*6a480*/  @!P0 STL [R1+0x2a8], R4 ;  /* 0x0002a80401008387 */ /* 0x000fe20000100800 */
[----:B------:R0:W-:Y:S02]  /*6a490*/  STL [R1+0x15f8], R6 ;  /* 0x0015f80601007387 */ /* 0x0001e40000100800 */
[----:B------:R-:W2:Y:S01]  /*6a4a0*/  LDL R25, [R1+0x6f0] ;  /* 0x0006f00001197983 */ /* 0x000ea20000100800 */
[----:B0-----:R-:W-:Y:S01]  /*6a4b0*/  MOV R6, R17 ;  /* 0x0000001100067202 */ /* 0x001fe20000000f00 */
[----:B---3--:R-:W-:Y:S02]  /*6a4c0*/  IMAD.MOV.U32 R4, RZ, RZ, R21 ;  /* 0x000000ffff047224 */ /* 0x008fe400078e0015 */
[----:B------:R-:W-:Y:S01]  /*6a4d0*/  IMAD.MOV.U32 R21, RZ, RZ, R19 ;  /* 0x000000ffff157224 */ /* 0x000fe200078e0013 */
[----:B------:R-:W3:Y:S04]  /*6a4e0*/  LDL R17, [R1+0x34c] ;  /* 0x00034c0001117983 */ /* 0x000ee80000100800 */
[----:B------:R-:W4:Y:S01]  /*6a4f0*/  LDL R19, [R1+0x5a8] ;  /* 0x0005a80001137983 */ /* 0x000f220000100800 */
[----:B------:R-:W-:-:S02]  /*6a500*/  @!P0 FMUL R6, R6, 16777216 ;  /* 0x4b80000006068820 */ /* 0x000fc40000400000 */
[----:B------:R0:W-:Y:S02]  /*6a510*/  STL [R1+0x15dc], R16 ;  /* 0x0015dc1001007387 */ /* 0x0001e40000100800 */
[----:B0-----:R-:W2:Y:S01]  /*6a520*/  LDL R16, [R1+0x2c0] ;  /* 0x0002c00001107983 */ /* 0x001ea20000100800 */
[----:B------:R0:W-:Y:S03]  /*6a530*/  @!P0 STL [R1+0x2b0], R6 ;  /* 0x0002b00601008387 */ /* 0x0001e60000100800 */
[----:B0-----:R-:W3:Y:S01]  /*6a540*/  LDL.LU R6, [R1+0x15f8] ;  /* 0x0015f80001067983 */ /* 0x001ee20000300800 */
[----:B--2---:R-:W-:Y:S02]  /*6a550*/  @!P0 FMUL R16, R16, 16777216 ;  /* 0x4b80000010108820 */ /* 0x004fe40000400000 */
[----:B---3--:R-:W-:-:S05]  /*6a560*/  @!P0 FMUL R6, R6, 16777216 ;  /* 0x4b80000006068820 */ /* 0x008fca0000400000 */
[----:B------:R0:W-:Y:S04]  /*6a570*/  @!P0 STL [R1+0x2b8], R6 ;  /* 0x0002b80601008387 */ /* 0x0001e80000100800 */
[----:B0-----:R-:W2:Y:S01]  /*6a580*/  LDL.LU R6, [R1+0x15f4] ;  /* 0x0015f40001067983 */ /* 0x001ea20000300800 */
[----:B------:R0:W-:Y:S03]  /*6a590*/  @!P0 STL [R1+0x2c0], R16 ;  /* 0x0002c01001008387 */ /* 0x0001e60000100800 */
[----:B0-----:R-:W3:Y:S04]  /*6a5a0*/  LDL R16, [R1+0x2d0] ;  /* 0x0002d00001107983 */ /* 0x001ee80000100800 */
[----:B---3--:R0:W-:Y:S04]  /*6a5b0*/  STL [R1+0x15ec], R16 ;  /* 0x0015ec1001007387 */ /* 0x0081e80000100800 */
[----:B0-----:R-:W3:Y:S04]  /*6a5c0*/  LDL R16, [R1+0x14] ;  /* 0x0000140001107983 */ /* 0x001ee80000100800 */
[----:B---3--:R0:W-:Y:S04]  /*6a5d0*/  STL [R1+0x15f0], R16 ;  /* 0x0015f01001007387 */ /* 0x0081e80000100800 */
[----:B0-----:R-:W3:Y:S02]  /*6a5e0*/  LDL R16, [R1+0x2c8] ;  /* 0x0002c80001107983 */ /* 0x001ee40000100800 */
[----:B---3--:R-:W-:-:S05]  /*6a5f0*/  @!P0 FMUL R16, R16, 16777216 ;  /* 0x4b80000010108820 */ /* 0x008fca0000400000 */
[----:B------:R0:W-:Y:S04]  /*6a600*/  @!P0 STL [R1+0x2c8], R16 ;  /* 0x0002c81001008387 */ /* 0x0001e80000100800 */
[----:B0-----:R-:W3:Y:S02]  /*6a610*/  LDL.LU R16, [R1+0x15f0] ;  /* 0x0015f00001107983 */ /* 0x001ee40000300800 */
[----:B---3--:R-:W-:-:S05]  /*6a620*/  @!P0 FMUL R16, R16, 16777216 ;  /* 0x4b80000010108820 */ /* 0x008fca0000400000 */
[----:B------:R0:W-:Y:S04]  /*6a630*/  @!P0 STL [R1+0x14], R16 ;  /* 0x0000141001008387 */ /* 0x0001e80000100800 */
[----:B0-----:R-:W3:Y:S02]  /*6a640*/  LDL.LU R16, [R1+0x15ec] ;  /* 0x0015ec0001107983 */ /* 0x001ee40000300800 */
[----:B---3--:R-:W-:-:S05]  /*6a650*/  @!P0 FMUL R16, R16, 16777216 ;  /* 0x4b80000010108820 */ /* 0x008fca0000400000 */
[----:B------:R-:W-:Y:S01]  /*6a660*/  @!P0 STL [R1+0x2d0], R16 ;  /* 0x0002d01001008387 */ /* 0x000fe20000100800 */
[----:B------:R0:W-:Y:S03]  /*6a670*/  STL [R1+0x1584], R7 ;  /* 0x0015840701007387 */ /* 0x0001e60000100800 */
[----:B0-----:R-:W3:Y:S04]  /*6a680*/  LDL.LU R7, [R1+0x2d4] ;  /* 0x0002d40001077983 */ /* 0x001ee80000300800 */
[----:B---3--:R-:W-:Y:S01]  /*6a690*/  STL [R1+0x15cc], R7 ;  /* 0x0015cc0701007387 */ /* 0x008fe20000100800 */
[----:B------:R0:W-:Y:S03]  /*6a6a0*/  STL [R1+0x1588], R5 ;  /* 0x0015880501007387 */ /* 0x0001e60000100800 */
[----:B0-----:R-:W3:Y:S04]  /*6a6b0*/  LDL R5, [R1+0x1c] ;  /* 0x00001c0001057983 */ /* 0x001ee80000100800 */
[----:B---3--:R0:W-:Y:S04]  /*6a6c0*/  STL [R1+0x15c4], R5 ;  /* 0x0015c40501007387 */ /* 0x0081e80000100800 */
[----:B0-----:R-:W3:Y:S04]  /*6a6d0*/  LDL R5, [R1+0x29c] ;  /* 0x00029c0001057983 */ /* 0x001ee80000100800 */
[----:B---3--:R-:W-:Y:S01]  /*6a6e0*/  STL [R1+0x15e0], R5 ;  /* 0x0015e00501007387 */ /* 0x008fe20000100800 */
[----:B------:R0:W-:Y:S03]  /*6a6f0*/  STL [R1+0x158c], R23 ;  /* 0x00158c1701007387 */ /* 0x0001e60000100800 */
[----:B0-----:R-:W3:Y:S04]  /*6a700*/  LDL.LU R23, [R1+0x2d8] ;  /* 0x0002d80001177983 */ /* 0x001ee80000300800 */
[----:B---3--:R0:W-:Y:S04]  /*6a710*/  STL [R1+0x15c8], R23 ;  /* 0x0015c81701007387 */ /* 0x0081e80000100800 */
[----:B0-----:R-:W3:Y:S04]  /*6a720*/  LDL R23, [R1+0x2b4] ;  /* 0x0002b40001177983 */ /* 0x001ee80000100800 */
[----:B---3--:R0:W-:Y:S01]  /*6a730*/  STL [R1+0x15e4], R23 ;  /* 0x0015e41701007387 */ /* 0x0081e20000100800 */
[----:B------:R-:W-:Y:S02]  /*6a740*/  STL [R1+0x1590], R0 ;  /* 0x0015900001007387 */ /* 0x000fe40000100800 */
[----:B------:R1:W-:Y:S02]  /*6a750*/  STL [R1+0x15e8], R10 ;  /* 0x0015e80a01007387 */ /* 0x0003e40000100800 */
[----:B------:R-:W3:Y:S01]  /*6a760*/  LDL R7, [R1+0x274] ;  /* 0x0002740001077983 */ /* 0x000ee20000100800 */
[----:B------:R-:W2:Y:S04]  /*6a770*/  LDL R5, [R1+0x284] ;  /* 0x0002840001057983 */ /* 0x000ea80000100800 */
[----:B------:R-:W4:Y:S04]  /*6a780*/  LDL R16, [R1+0x28c] ;  /* 0x00028c0001107983 */ /* 0x000f280000100800 */
[----:B0-----:R-:W4:Y:S04]  /*6a790*/  LDL R23, [R1+0x26c] ;  /* 0x00026c0001177983 */ /* 0x001f280000100800 */
[----:B-1----:R-:W4:Y:S01]  /*6a7a0*/  LDL R10, [R1+0x264] ;  /* 0x00026400010a7983 */ /* 0x002f220000100800 */
[----:B------:R-:W-:-:S02]  /*6a7b0*/  MOV R0, R4 ;  /* 0x0000000400007202 */ /* 0x000fc40000000f00 */
[----:B------:R-:W4:Y:S02]  /*6a7c0*/  LDL R4, [R1+0x294] ;  /* 0x0002940001047983 */ /* 0x000f240000100800 */
[----:B------:R-:W-:Y:S01]  /*6a7d0*/  FSETP.GEU.AND P0, PT, |R0|, 1.175494350822287508e-38, PT ;  /* 0x008000000000780b */ /* 0x000fe20003f0e200 */
[----:B------:R0:W-:Y:S04]  /*6a7e0*/  STL [R1+0x15d0], R0 ;  /* 0x0015d00001007387 */ /* 0x0001e80000100800 */
[----:B0-----:R-:W4:Y:S01]  /*6a7f0*/  LDL R0, [R1+0x27c] ;  /* 0x00027c0001007983 */ /* 0x001f220000100800 */
[----:B---3--:R-:W-:Y:S02]  /*6a800*/  @P1 FMUL R7, R7, 0.25 ;  /* 0x3e80000007071820 */ /* 0x008fe40000400000 */
[----:B--2---:R-:W-:-:S02]  /*6a810*/  @P1 FMUL R5, R5, 0.25 ;  /* 0x3e80000005051820 */ /* 0x004fc40000400000 */
[----:B----4-:R-:W-:Y:S02]  /*6a820*/  @P1 FMUL R10, R10, 0.25 ;  /* 0x3e8000000a0a1820 */ /* 0x010fe40000400000 */
[----:B------:R-:W-:Y:S02]  /*6a830*/  @P1 FMUL R23, R23, 0.25 ;  /* 0x3e80000017171820 */ /* 0x000fe40000400000 */
[----:B------:R-:W-:Y:S01]  /*6a840*/  @P1 FMUL R16, R16, 0.25 ;  /* 0x3e80000010101820 */ /* 0x000fe20000400000 */
[----:B------:R0:W-:Y:S01]  /*6a850*/  @P1 STL [R1+0x264], R10 ;  /* 0x0002640a01001387 */ /* 0x0001e20000100800 */
[----:B------:R-:W-:-:S03]  /*6a860*/  @P1 FMUL R4, R4, 0.25 ;  /* 0x3e80000004041820 */ /* 0x000fc60000400000 */
[----:B0-----:R-:W2:Y:S01]  /*6a870*/  LDL.LU R10, [R1+0x15e8] ;  /* 0x0015e800010a7983 */ /* 0x001ea20000300800 */
[----:B------:R0:W-:Y:S02]  /*6a880*/  @P1 STL [R1+0x26c], R23 ;  /* 0x00026c1701001387 */ /* 0x0001e40000100800 */
[----:B------:R-:W-:Y:S01]  /*6a890*/  @P1 FMUL R0, R0, 0.25 ;  /* 0x3e80000000001820 */ /* 0x000fe20000400000 */
[----:B0-----:R-:W3:Y:S01]  /*6a8a0*/  LDL.LU R23, [R1+0x15e4] ;  /* 0x0015e40001177983 */ /* 0x001ee20000300800 */
[----:B------:R0:W-:Y:S03]  /*6a8b0*/  @P1 STL [R1+0x274], R7 ;  /* 0x0002740701001387 */ /* 0x0001e60000100800 */
[----:B0-----:R-:W4:Y:S01]  /*6a8c0*/  LDL R7, [R1+0x2a4] ;  /* 0x0002a40001077983 */ /* 0x001f220000100800 */
[----:B------:R0:W-:Y:S03]  /*6a8d0*/  @P1 STL [R1+0x284], R5 ;  /* 0x0002840501001387 */ /* 0x0001e60000100800 */
[----:B0-----:R-:W2:Y:S01]  /*6a8e0*/  LDL.LU R5, [R1+0x15e0] ;  /* 0x0015e00001057983 */ /* 0x001ea20000300800 */
[----:B------:R0:W-:Y:S03]  /*6a8f0*/  @P1 STL [R1+0x28c], R16 ;  /* 0x00028c1001001387 */ /* 0x0001e60000100800 */
[----:B0-----:R-:W3:Y:S01]  /*6a900*/  LDL.LU R16, [R1+0x15dc] ;  /* 0x0015dc0001107983 */ /* 0x001ee20000300800 */
[----:B------:R0:W-:Y:S03]  /*6a910*/  @P1 STL [R1+0x294], R4 ;  /* 0x0002940401001387 */ /* 0x0001e60000100800 */
[----:B0-----:R-:W3:Y:S01]  /*6a920*/  LDL.LU R4, [R1+0x15d8] ;  /* 0x0015d80001047983 */ /* 0x001ee20000300800 */
[----:B------:R-:W-:Y:S02]  /*6a930*/  @P1 STL [R1+0x27c], R0 ;  /* 0x00027c0001001387 */ /* 0x000fe40000100800 */
[----:B------:R0:W-:Y:S02]  /*6a940*/  STL [R1+0x15d4], R0 ;  /* 0x0015d40001007387 */ /* 0x0001e40000100800 */
[----:B0-----:R-:W3:Y:S01]  /*6a950*/  LDL R0, [R1+0x2c4] ;  /* 0x0002c40001007983 */ /* 0x001ee20000100800 */
[----:B----4-:R-:W-:-:S05]  /*6a960*/  @P1 FMUL R7, R7, 0.25 ;  /* 0x3e80000007071820 */ /* 0x010fca0000400000 */
[----:B------:R0:W-:Y:S01]  /*6a970*/  @P1 STL [R1+0x2a4], R7 ;  /* 0x0002a40701001387 */ /* 0x0001e20000100800 */
[----:B--2---:R-:W-:-:S03]  /*6a980*/  @P1 FMUL R5, R5, 0.25 ;  /* 0x3e80000005051820 */ /* 0x004fc60000400000 */
[----:B0-----:R-:W2:Y:S02]  /*6a990*/  LDL R7, [R1+0x2cc] ;  /* 0x0002cc0001077983 */ /* 0x001ea40000100800 */
[----:B------:R-:W-:Y:S02]  /*6a9a0*/  @P1 STL [R1+0x29c], R5 ;  /* 0x00029c0501001387 */ /* 0x000fe40000100800 */
[----:B---3--:R-:W-:-:S05]  /*6a9b0*/  @P1 FMUL R0, R0, 0.25 ;  /* 0x3e80000000001820 */ /* 0x008fca0000400000 */
[----:B------:R0:W-:Y:S04]  /*6a9c0*/  @P1 STL [R1+0x2c4], R0 ;  /* 0x0002c40001001387 */ /* 0x0001e80000100800 */
[----:B0-----:R-:W3:Y:S01]  /*6a9d0*/  LDL.LU R0, [R1+0x15d4] ;  /* 0x0015d40001007983 */ /* 0x001ee20000300800 */
[----:B------:R-:W-:Y:S02]  /*6a9e0*/  @P1 FMUL R23, R23, 0.25 ;  /* 0x3e80000017171820 */ /* 0x000fe40000400000 */
[----:B------:R-:W-:-:S03]  /*6a9f0*/  @P1 FMUL R4, R4, 0.25 ;  /* 0x3e80000004041820 */ /* 0x000fc60000400000 */
[----:B------:R-:W-:Y:S02]  /*6aa00*/  @P1 STL [R1+0x2b4], R23 ;  /* 0x0002b41701001387 */ /* 0x000fe40000100800 */
[----:B------:R-:W-:Y:S02]  /*6aa10*/  @P1 STL [R1+0x2ac], R4 ;  /* 0x0002ac0401001387 */ /* 0x000fe40000100800 */
[----:B------:R3:W-:Y:S02]  /*6aa20*/  STL [R1+0x15b4], R4 ;  /* 0x0015b40401007387 */ /* 0x0007e40000100800 */
[----:B--2---:R-:W-:Y:S02]  /*6aa30*/  @P1 FMUL R7, R7, 0.25 ;  /* 0x3e80000007071820 */ /* 0x004fe40000400000 */
[----:B---3--:R-:W-:Y:S02]  /*6aa40*/  IMAD.MOV.U32 R4, RZ, RZ, R0 ;  /* 0x000000ffff047224 */ /* 0x008fe400078e0000 */
[----:B------:R-:W2:Y:S01]  /*6aa50*/  LDL.LU R0, [R1+0x15d0] ;  /* 0x0015d00001007983 */ /* 0x000ea20000300800 */
[----:B------:R0:W-:Y:S03]  /*6aa60*/  @P1 STL [R1+0x2cc], R7 ;  /* 0x0002cc0701001387 */ /* 0x0001e60000100800 */
[----:B0-----:R-:W3:Y:S01]  /*6aa70*/  LDL.LU R7, [R1+0x15cc] ;  /* 0x0015cc0001077983 */ /* 0x001ee20000300800 */
[----:B------:R-:W-:-:S05]  /*6aa80*/  @P1 FMUL R16, R16, 0.25 ;  /* 0x3e80000010101820 */ /* 0x000fca0000400000 */
[----:B------:R-:W-:Y:S01]  /*6aa90*/  @P1 STL [R1+0x2bc], R16 ;  /* 0x0002bc1001001387 */ /* 0x000fe20000100800 */
[----:B------:R0:W-:Y:S03]  /*6aaa0*/  STL [R1+0x15b0], R16 ;  /* 0x0015b01001007387 */ /* 0x0001e60000100800 */
[----:B0-----:R-:W4:Y:S01]  /*6aab0*/  LDL R16, [R1+0x28c] ;  /* 0x00028c0001107983 */ /* 0x001f220000100800 */
[----:B--2---:R-:W-:Y:S02]  /*6aac0*/  @P1 FMUL R0, R0, 0.25 ;  /* 0x3e80000000001820 */ /* 0x004fe40000400000 */
[----:B---3--:R-:W-:-:S05]  /*6aad0*/  @P1 FMUL R7, R7, 0.25 ;  /* 0x3e80000007071820 */ /* 0x008fca0000400000 */
[----:B------:R0:W-:Y:S02]  /*6aae0*/  STL [R1+0x1598], R7 ;  /* 0x0015980701007387 */ /* 0x0001e40000100800 */
[----:B0-----:R-:W-:Y:S02]  /*6aaf0*/  MOV R7, R23 ;  /* 0x0000001700077202 */ /* 0x001fe40000000f00 */
[----:B------:R-:W2:Y:S01]  /*6ab00*/  LDL.LU R23, [R1+0x15c8] ;  /* 0x0015c80001177983 */ /* 0x000ea20000300800 */
[----:B------:R0:W-:Y:S02]  /*6ab10*/  STL [R1+0x159c], R0 ;  /* 0x00159c0001007387 */ /* 0x0001e40000100800 */
[----:B0-----:R-:W-:Y:S02]  /*6ab20*/  MOV R0, R5 ;  /* 0x0000000500007202 */ /* 0x001fe40000000f00 */
[----:B------:R-:W3:Y:S03]  /*6ab30*/  LDL.LU R5, [R1+0x15c4] ;  /* 0x0015c40001057983 */ /* 0x000ee60000300800 */
[----:B------:R0:W-:Y:S02]  /*6ab40*/  STL [R1+0x15c0], R0 ;  /* 0x0015c00001007387 */ /* 0x0001e40000100800 */
[----:B0-----:R-:W4:Y:S01]  /*6ab50*/  LDL R0, [R1+0x264] ;  /* 0x0002640001007983 */ /* 0x001f220000100800 */
[----:B--2---:R-:W-:-:S05]  /*6ab60*/  @P1 FMUL R23, R23, 0.25 ;  /* 0x3e80000017171820 */ /* 0x004fca0000400000 */
[----:B------:R0:W-:Y:S01]  /*6ab70*/  STL [R1+0x15a0], R23 ;  /* 0x0015a01701007387 */ /* 0x0001e20000100800 */
[----:B---3--:R-:W-:-:S03]  /*6ab80*/  FSETP.GT.AND P1, PT, |R5|, 8.50705917302346158658e+37, PT ;  /* 0x7e8000000500780b */ /* 0x008fc60003f24200 */
[----:B0-----:R-:W2:Y:S01]  /*6ab90*/  LDL R23, [R1+0x2a4] ;  /* 0x0002a40001177983 */ /* 0x001ea20000100800 */
[----:B------:R0:W-:Y:S02]  /*6aba0*/  STL [R1+0x15a4], R5 ;  /* 0x0015a40501007387 */ /* 0x0001e40000100800 */
[----:B----4-:R-:W-:Y:S01]  /*6abb0*/  @!P0 FMUL R0, R0, 16777216 ;  /* 0x4b80000000008820 */ /* 0x010fe20000400000 */
[----:B0-----:R-:W3:Y:S04]  /*6abc0*/  LDL R5, [R1+0x26c] ;  /* 0x00026c0001057983 */ /* 0x001ee80000100800 */
[----:B------:R0:W-:Y:S02]  /*6abd0*/  @!P0 STL [R1+0x264], R0 ;  /* 0x0002640001008387 */ /* 0x0001e40000100800 */
[----:B0-----:R-:W4:Y:S01]  /*6abe0*/  LDL.LU R0, [R1+0x15c0] ;  /* 0x0015c00001007983 */ /* 0x001f220000300800 */
[----:B------:R-:W-:Y:S02]  /*6abf0*/  STL [R1+0x15bc], R29 ;  /* 0x0015bc1d01007387 */ /* 0x000fe40000100800 */
[----:B------:R0:W-:Y:S02]  /*6ac00*/  STL [R1+0x15b8], R4 ;  /* 0x0015b80401007387 */ /* 0x0001e40000100800 */
[----:B0-----:R-:W2:Y:S01]  /*6ac10*/  LDL R4, [R1+0x274] ;  /* 0x0002740001047983 */ /* 0x001ea20000100800 */
[----:B---3--:R-:W-:-:S03]  /*6ac20*/  IMAD.MOV.U32 R29, RZ, RZ, R5 ;  /* 0x000000ffff1d7224 */ /* 0x008fc600078e0005 */
[----:B------:R-:W3:Y:S01]  /*6ac30*/  LDL R5, [R1+0x284] ;  /* 0x0002840001057983 */ /* 0x000ee20000100800 */
        /* <DEDUP_REMOVED lines=9> */
[----:B---3--:R-:W-:-:S05]  /*6acd0*/  @!P0 FMUL R5, R5, 16777216 ;  /* 0x4b80000005058820 */ /* 0x008fca0000400000 */
[----:B------:R0:W-:Y:S02]  /*6ace0*/  @!P0 STL [R1+0x284], R5 ;  /* 0x0002840501008387 */ /* 0x0001e40000100800 */
[----:B0-----:R-:W-:Y:S01]  /*6acf0*/  MOV R5, R23 ;  /* 0x0000001700057202 */ /* 0x001fe20000000f00 */
[----:B----4-:R-:W-:Y:S02]  /*6ad00*/  MOV R23, R0 ;  /* 0x0000000000177202 */ /* 0x010fe40000000f00 */
[----:B--2---:R-:W-:Y:S02]  /*6ad10*/  IMAD.MOV.U32 R0, RZ, RZ, R4 ;  /* 0x000000ffff007224 */ /* 0x004fe400078e0004 */
[----:B------:R-:W2:Y:S01]  /*6ad20*/  LDL.LU R4, [R1+0x20] ;  /* 0x0000200001047983 */ /* 0x000ea20000300800 */
[----:B------:R-:W-:-:S03]  /*6ad30*/  @!P0 FMUL R16, R16, 16777216 ;  /* 0x4b80000010108820 */ /* 0x000fc60000400000 */
[----:B--2---:R0:W-:Y:S04]  /*6ad40*/  STL [R1+0x157c], R4 ;  /* 0x00157c0401007387 */ /* 0x0041e80000100800 */
[----:B0-----:R-:W2:Y:S01]  /*6ad50*/  LDL R4, [R1+0x294] ;  /* 0x0002940001047983 */ /* 0x001ea20000100800 */
[----:B------:R0:W-:Y:S03]  /*6ad60*/  @!P0 STL [R1+0x28c], R16 ;  /* 0x00028c1001008387 */ /* 0x0001e60000100800 */
[----:B0-----:R-:W3:Y:S01]  /*6ad70*/  LDL.LU R16, [R1+0x15b0] ;  /* 0x0015b00001107983 */ /* 0x001ee20000300800 */
[----:B------:R0:W-:Y:S02]  /*6ad80*/  STL [R1+0x15a8], R2 ;  /* 0x0015a80201007387 */ /* 0x0001e40000100800 */
[----:B0-----:R-:W-:Y:S01]  /*6ad90*/  MOV R2, R5 ;  /* 0x0000000500027202 */ /* 0x001fe20000000f00 */
[----:B------:R-:W-:-:S02]  /*6ada0*/  IMAD.MOV.U32 R5, RZ, RZ, R0 ;  /* 0x000000ffff057224 */ /* 0x000fc400078e0000 */
[----:B--2---:R-:W-:-:S05]  /*6adb0*/  @!P0 FMUL R4, R4, 16777216 ;  /* 0x4b80000004048820 */ /* 0x004fca0000400000 */
[----:B------:R-:W-:Y:S01]  /*6adc0*/  @!P0 STL [R1+0x294], R4 ;  /* 0x0002940401008387 */ /* 0x000fe20000100800 */
[----:B------:R0:W-:Y:S01]  /*6add0*/  STL [R1+0x15ac], R2 ;  /* 0x0015ac0201007387 */ /* 0x0001e20000100800 */
[----:B---3--:R-:W-:Y:S02]  /*6ade0*/  MOV R0, R16 ;  /* 0x0000001000007202 */ /* 0x008fe40000000f00 */
[----:B0-----:R-:W-:Y:S01]  /*6adf0*/  MOV R2, R23 ;  /* 0x0000001700027202 */ /* 0x001fe20000000f00 */
[----:B------:R-:W-:Y:S01]  /*6ae00*/  IMAD.MOV.U32 R16, RZ, RZ, R6 ;  /* 0x000000ffff107224 */ /* 0x000fe200078e0006 */
[----:B------:R-:W-:Y:S01]  /*6ae10*/  MOV R6, R18 ;  /* 0x0000001200067202 */ /* 0x000fe20000000f00 */
[----:B------:R-:W2:Y:S02]  /*6ae20*/  LDL R4, [R1+0x2cc] ;  /* 0x0002cc0001047983 */ /* 0x000ea40000100800 */
[----:B------:R-:W-:Y:S01]  /*6ae30*/  @!P0 FMUL R2, R2, 16777216 ;  /* 0x4b80000002028820 */ /* 0x000fe20000400000 */
[----:B------:R-:W-:-:S02]  /*6ae40*/  MOV R23, R7 ;  /* 0x0000000700177202 */ /* 0x000fc40000000f00 */
[----:B------:R-:W-:Y:S01]  /*6ae50*/  MOV R18, R21 ;  /* 0x0000001500127202 */ /* 0x000fe20000000f00 */
[----:B------:R-:W3:Y:S04]  /*6ae60*/  LDL R7, [R1+0x2c4] ;  /* 0x0002c40001077983 */ /* 0x000ee80000100800 */
[----:B------:R-:W4:Y:S01]  /*6ae70*/  LDL R21, [R1+0x5b4] ;  /* 0x0005b40001157983 */ /* 0x000f220000100800 */
[----:B------:R0:W-:Y:S03]  /*6ae80*/  @!P0 STL [R1+0x29c], R2 ;  /* 0x00029c0201008387 */ /* 0x0001e60000100800 */
[----:B0-----:R-:W2:Y:S01]  /*6ae90*/  LDL.LU R2, [R1+0x15ac] ;  /* 0x0015ac0001027983 */ /* 0x001ea20000300800 */
        /* <DEDUP_REMOVED lines=12> */
[----:B0-----:R-:W3:Y:S01]  /*6af60*/  LDL.LU R0, [R1+0x159c] ;  /* 0x00159c0001007983 */ /* 0x001ee20000300800 */
[----:B------:R0:W-:Y:S03]  /*6af70*/  @!P0 STL [R1+0x2c4], R7 ;  /* 0x0002c40701008387 */ /* 0x0001e60000100800 */
[----:B0-----:R-:W4:Y:S01]  /*6af80*/  LDL.LU R7, [R1+0x1598] ;  /* 0x0015980001077983 */ /* 0x001f220000300800 */
[----:B------:R-:W-:-:S02]  /*6af90*/  @!P0 FMUL R4, R4, 16777216 ;  /* 0x4b80000004048820 */ /* 0x000fc40000400000 */
[----:B--2---:R-:W-:Y:S02]  /*6afa0*/  @!P0 FMUL R23, R23, 16777216 ;  /* 0x4b80000017178820 */ /* 0x004fe40000400000 */
[----:B---3--:R-:W-:Y:S02]  /*6afb0*/  @!P0 FMUL R0, R0, 16777216 ;  /* 0x4b80000000008820 */ /* 0x008fe40000400000 */
[----:B----4-:R-:W-:-:S05]  /*6afc0*/  @!P0 FMUL R7, R7, 16777216 ;  /* 0x4b80000007078820 */ /* 0x010fca0000400000 */
[----:B------:R0:W-:Y:S04]  /*6afd0*/  STL [R1+0x2d4], R7 ;  /* 0x0002d40701007387 */ /* 0x0001e80000100800 */
[----:B0-----:R-:W2:Y:S01]  /*6afe0*/  LDL R7, [R1+0x2dc] ;  /* 0x0002dc0001077983 */ /* 0x001ea20000100800 */
[----:B------:R0:W-:Y:S02]  /*6aff0*/  @!P0 STL [R1+0x2cc], R4 ;  /* 0x0002cc0401008387 */ /* 0x0001e40000100800 */
[----:B------:R1:W-:Y:S02]  /*6b000*/  STL [R1+0x18], R0 ;  /* 0x0000180001007387 */ /* 0x0003e40000100800 */
[----:B------:R-:W-:Y:S01]  /*6b010*/  STL [R1+0x2d8], R23 ;  /* 0x0002d81701007387 */ /* 0x000fe20000100800 */
[----:B0-----:R-:W3:Y:S04]  /*6b020*/  LDL R4, [R1+0x2e4] ;  /* 0x0002e40001047983 */ /* 0x001ee80000100800 */
[----:B---3--:R0:W-:Y:S01]  /*6b030*/  STL [R1+0x1594], R4 ;  /* 0x0015940401007387 */ /* 0x0081e20000100800 */
[----:B--2---:R-:W-:-:S02]  /*6b040*/  @P1 FMUL R7, R7, 0.25 ;  /* 0x3e80000007071820 */ /* 0x004fc40000400000 */
[----:B-1----:R-:W2:Y:S01]  /*6b050*/  LDL R0, [R1+0x2ec] ;  /* 0x0002ec0001007983 */ /* 0x002ea20000100800 */
[----:B0-----:R-:W3:Y:S01]  /*6b060*/  LDL R4, [R1+0x2e0] ;  /* 0x0002e00001047983 */ /* 0x001ee20000100800 */
[----:B------:R-:W-:Y:S01]  /*6b070*/  FSETP.GEU.AND P0, PT, |R5|, 1.175494350822287508e-38, PT ;  /* 0x008000000500780b */ /* 0x000fe20003f0e200 */
[----:B------:R0:W-:Y:S02]  /*6b080*/  @P1 STL [R1+0x2dc], R7 ;  /* 0x0002dc0701001387 */ /* 0x0001e40000100800 */
[----:B------:R-:W4:Y:S01]  /*6b090*/  LDL R23, [R1+0x2f4] ;  /* 0x0002f40001177983 */ /* 0x000f220000100800 */
[----:B------:R-:W2:Y:S04]  /*6b0a0*/  LDL R5, [R1+0x2fc] ;  /* 0x0002fc0001057983 */ /* 0x000ea80000100800 */
[----:B0-----:R-:W2:Y:S01]  /*6b0b0*/  LDL R7, [R1+0x304] ;  /* 0x0003040001077983 */ /* 0x001ea20000100800 */
[----:B---3--:R-:W-:-:S05]  /*6b0c0*/  @P1 FMUL R4, R4, 0.25 ;  /* 0x3e80000004041820 */ /* 0x008fca0000400000 */
[----:B------:R0:W-:Y:S04]  /*6b0d0*/  @P1 STL [R1+0x2e0], R4 ;  /* 0x0002e00401001387 */ /* 0x0001e80000100800 */
[----:B0-----:R-:W3:Y:S01]  /*6b0e0*/  LDL.LU R4, [R1+0x1594] ;  /* 0x0015940001047983 */ /* 0x001ee20000300800 */
[----:B--2---:R-:W-:Y:S02]  /*6b0f0*/  @P1 FMUL R0, R0, 0.25 ;  /* 0x3e80000000001820 */ /* 0x004fe40000400000 */
[----:B---3--:R-:W-:-:S05]  /*6b100*/  @P1 FMUL R4, R4, 0.25 ;  /* 0x3e80000004041820 */ /* 0x008fca0000400000 */
[----:B------:R0:W-:Y:S04]  /*6b110*/  @P1 STL [R1+0x2e4], R4 ;  /* 0x0002e40401001387 */ /* 0x0001e80000100800 */
[----:B0-----:R-:W2:Y:S01]  /*6b120*/  LDL R4, [R1+0x31c] ;  /* 0x00031c0001047983 */ /* 0x001ea20000100800 */
[----:B----4-:R-:W-:Y:S02]  /*6b130*/  @P1 FMUL R23, R23, 0.25 ;  /* 0x3e80000017171820 */ /* 0x010fe40000400000 */
[----:B------:R-:W-:Y:S02]  /*6b140*/  @P1 FMUL R5, R5, 0.25 ;  /* 0x3e80000005051820 */ /* 0x000fe40000400000 */
[----:B------:R0:W-:Y:S02]  /*6b150*/  @P1 STL [R1+0x2ec], R0 ;  /* 0x0002ec0001001387 */ /* 0x0001e40000100800 */
[----:B------:R-:W-:Y:S01]  /*6b160*/  @P1 FMUL R7, R7, 0.25 ;  /* 0x3e80000007071820 */ /* 0x000fe20000400000 */
[----:B0-----:R-:W3:Y:S01]  /*6b170*/  LDL.LU R0, [R1+0x1590] ;  /* 0x0015900001007983 */ /* 0x001ee20000300800 */
[----:B------:R0:W-:Y:S03]  /*6b180*/  @P1 STL [R1+0x2f4], R23 ;  /* 0x0002f41701001387 */ /* 0x0001e60000100800 */
[----:B0-----:R-:W4:Y:S01]  /*6b190*/  LDL.LU R23, [R1+0x158c] ;  /* 0x00158c0001177983 */ /* 0x001f220000300800 */
[----:B------:R0:W-:Y:S03]  /*6b1a0*/  @P1 STL [R1+0x2fc], R5 ;  /* 0x0002fc0501001387 */ /* 0x0001e60000100800 */
[----:B0-----:R-:W4:Y:S01]  /*6b1b0*/  LDL.LU R5, [R1+0x1588] ;  /* 0x0015880001057983 */ /* 0x001f220000300800 */
[----:B------:R0:W-:Y:S03]  /*6b1c0*/  @P1 STL [R1+0x304], R7 ;  /* 0x0003040701001387 */ /* 0x0001e60000100800 */
[----:B0-----:R-:W4:Y:S01]  /*6b1d0*/  LDL.LU R7, [R1+0x1584] ;  /* 0x0015840001077983 */ /* 0x001f220000300800 */
[----:B------:R0:W-:Y:S02]  /*6b1e0*/  STL [R1+0x1580], R2 ;  /* 0x0015800201007387 */ /* 0x0001e40000100800 */
[----:B--2---:R-:W-:-:S05]  /*6b1f0*/  @P1 FMUL R4, R4, 0.25 ;  /* 0x3e80000004041820 */ /* 0x004fca0000400000 */
[----:B------:R1:W-:Y:S01]  /*6b200*/  @P1 STL [R1+0x31c], R4 ;  /* 0x00031c0401001387 */ /* 0x0003e20000100800 */
[----:B0-----:R-:W2:Y:S03]  /*6b210*/  LDL R2, [R1+0x334] ;  /* 0x0003340001027983 */ /* 0x001ea60000100800 */
[----:B-1----:R-:W2:Y:S01]  /*6b220*/  LDL R4, [R1+0x338] ;  /* 0x0003380001047983 */ /* 0x002ea20000100800 */
[----:B---3--:R-:W-:-:S05]  /*6b230*/  @P1 FMUL R0, R0, 0.25 ;  /* 0x3e80000000001820 */ /* 0x008fca0000400000 */
[----:B------:R-:W-:Y:S01]  /*6b240*/  @P1 STL [R1+0x30c], R0 ;  /* 0x00030c0001001387 */ /* 0x000fe20000100800 */
[----:B----4-:R-:W-:-:S03]  /*6b250*/  @P1 FMUL R23, R23, 0.25 ;  /* 0x3e80000017171820 */ /* 0x010fc60000400000 */
[----:B------:R0:W-:Y:S04]  /*6b260*/  STL [R1+0x156c], R0 ;  /* 0x00156c0001007387 */ /* 0x0001e80000100800 */
[----:B0-----:R-:W3:Y:S01]  /*6b270*/  LDL R0, [R1+0x304] ;  /* 0x0003040001007983 */ /* 0x001ee20000100800 */
[----:B------:R-:W-:Y:S02]  /*6b280*/  @P1 STL [R1+0x314], R23 ;  /* 0x0003141701001387 */ /* 0x000fe40000100800 */
[----:B------:R0:W-:Y:S02]  /*6b290*/  STL [R1+0x1570], R23 ;  /* 0x0015701701007387 */ /* 0x0001e40000100800 */
[----:B------:R-:W-:Y:S02]  /*6b2a0*/  @P1 FMUL R5, R5, 0.25 ;  /* 0x3e80000005051820 */ /* 0x000fe40000400000 */
[----:B------:R-:W-:Y:S01]  /*6b2b0*/  @P1 FMUL R7, R7, 0.25 ;  /* 0x3e80000007071820 */ /* 0x000fe20000400000 */
[----:B0-----:R-:W4:Y:S01]  /*6b2c0*/  LDL R23, [R1+0x1c] ;  /* 0x00001c0001177983 */ /* 0x001f220000100800 */
[----:B--2---:R-:W-:-:S05]  /*6b2d0*/  @P1 FMUL R2, R2, 0.25 ;  /* 0x3e80000002021820 */ /* 0x004fca0000400000 */
[----:B------:R0:W-:Y:S01]  /*6b2e0*/  @P1 STL [R1+0x334], R2 ;  /* 0x0003340201001387 */ /* 0x0001e20000100800 */
[----:B------:R-:W-:-:S03]  /*6b2f0*/  @P1 FMUL R4, R4, 0.25 ;  /* 0x3e80000004041820 */ /* 0x000fc60000400000 */
[----:B0-----:R-:W2:Y:S02]  /*6b300*/  LDL.LU R2, [R1+0x1580] ;  /* 0x0015800001027983 */ /* 0x001ea40000300800 */
[----:B------:R0:W-:Y:S02]  /*6b310*/  @P1 STL [R1+0x338], R4 ;  /* 0x0003380401001387 */ /* 0x0001e40000100800 */
[----:B0-----:R-:W2:Y:S01]  /*6b320*/  LDL R4, [R1+0x340] ;  /* 0x0003400001047983 */ /* 0x001ea20000100800 */
[----:B------:R-:W-:Y:S02]  /*6b330*/  @P1 STL [R1+0x324], R7 ;  /* 0x0003240701001387 */ /* 0x000fe40000100800 */
[----:B------:R0:W-:Y:S02]  /*6b340*/  STL [R1+0x155c], R7 ;  /* 0x00155c0701007387 */ /* 0x0001e40000100800 */
[----:B0-----:R-:W3:Y:S01]  /*6b350*/  LDL R7, [R1+0x2fc] ;  /* 0x0002fc0001077983 */ /* 0x001ee20000100800 */
[----:B------:R-:W-:Y:S02]  /*6b360*/  @P1 STL [R1+0x32c], R5 ;  /* 0x00032c0501001387 */ /* 0x000fe40000100800 */
[----:B------:R0:W-:Y:S02]  /*6b370*/  STL [R1+0x1560], R5 ;  /* 0x0015600501007387 */ /* 0x0001e40000100800 */
[----:B0-----:R-:W3:Y:S01]  /*6b380*/  LDL R5, [R1+0x348] ;  /* 0x0003480001057983 */ /* 0x001ee20000100800 */
[----:B--2---:R-:W-:-:S05]  /*6b390*/  @P1 FMUL R4, R4, 0.25 ;  /* 0x3e80000004041820 */ /* 0x004fca0000400000 */
[----:B------:R0:W-:Y:S04]  /*6b3a0*/  @P1 STL [R1+0x340], R4 ;  /* 0x0003400401001387 */ /* 0x0001e80000100800 */
[----:B0-----:R-:W2:Y:S01]  /*6b3b0*/  LDL.LU R4, [R1+0x157c] ;  /* 0x00157c0001047983 */ /* 0x001ea20000300800 */
[----:B---3--:R-:W-:-:S05]  /*6b3c0*/  @P1 FMUL R5, R5, 0.25 ;  /* 0x3e80000005051820 */ /* 0x008fca0000400000 */
[----:B------:R0:W-:Y:S01]  /*6b3d0*/  @P1 STL [R1+0x348], R5 ;  /* 0x0003480501001387 */ /* 0x0001e20000100800 */
[----:B------:R1:W-:Y:S02]  /*6b3e0*/  STL [R1+0x1574], R25 ;  /* 0x0015741901007387 */ /* 0x0003e40000100800 */
[----:B------:R3:W-:Y:S02]  /*6b3f0*/  STL [R1+0x1578], R20 ;  /* 0x0015781401007387 */ /* 0x0007e40000100800 */
[----:B0-----:R-:W-:Y:S01]  /*6b400*/  IMAD.MOV.U32 R5, RZ, RZ, R7 ;  /* 0x000000ffff057224 */ /* 0x001fe200078e0007 */
[----:B-1----:R-:W2:Y:S04]  /*6b410*/  LDL R25, [R1+0x2e0] ;  /* 0x0002e00001197983 */ /* 0x002ea80000100800 */
[----:B---3--:R-:W3:Y:S01]  /*6b420*/  LDL R20, [R1+0x2dc] ;  /* 0x0002dc0001147983 */ /* 0x008ee20000100800 */
[----:B------:R-:W-:-:S02]  /*6b430*/  MOV R7, R0 ;  /* 0x0000000000077202 */ /* 0x000fc40000000f00 */
[----:B------:R-:W3:Y:S02]  /*6b440*/  LDL R0, [R1+0x2e4] ;  /* 0x0002e40001007983 */ /* 0x000ee40000100800 */
[----:B----4-:R-:W-:-:S05]  /*6b450*/  @P1 FMUL R23, R23, 0.25 ;  /* 0x3e80000017171820 */ /* 0x010fca0000400000 */
[----:B------:R-:W-:Y:S01]  /*6b460*/  @P1 STL [R1+0x1c], R23 ;  /* 0x00001c1701001387 */ /* 0x000fe20000100800 */
[----:B--2---:R-:W-:-:S03]  /*6b470*/  FSETP.GT.AND P1, PT, |R4|, 8.50705917302346158658e+37, PT ;  /* 0x7e8000000400780b */ /* 0x004fc60003f24200 */
[----:B------:R0:W-:Y:S04]  /*6b480*/  STL [R1+0x154c], R4 ;  /* 0x00154c0401007387 */ /* 0x0001e80000100800 */
[----:B0-----:R-:W2:Y:S01]  /*6b490*/  LDL R4, [R1+0x338] ;  /* 0x0003380001047983 */ /* 0x001ea20000100800 */
[----:B---3--:R-:W-:Y:S02]  /*6b4a0*/  @!P0 FMUL R20, R20, 16777216 ;  /* 0x4b80000014148820 */ /* 0x008fe40000400000 */
[----:B------:R-:W-:Y:S02]  /*6b4b0*/  @!P0 FMUL R25, R25, 16777216 ;  /* 0x4b80000019198820 */ /* 0x000fe40000400000 */
[----:B------:R-:W-:Y:S01]  /*6b4c0*/  @!P0 FMUL R0, R0, 16777216 ;  /* 0x4b80000000008820 */ /* 0x000fe20000400000 */
[----:B------:R0:W-:Y:S04]  /*6b4d0*/  @!P0 STL [R1+0x2dc], R20 ;  /* 0x0002dc1401008387 */ /* 0x0001e80000100800 */
[----:B0-----:R-:W3:Y:S01]  /*6b4e0*/  LDL.LU R20, [R1+0x1578] ;  /* 0x0015780001147983 */ /* 0x001ee20000300800 */
[----:B------:R0:W-:Y:S03]  /*6b4f0*/  @!P0 STL [R1+0x2e0], R25 ;  /* 0x0002e01901008387 */ /* 0x0001e60000100800 */
[----:B0-----:R-:W4:Y:S01]  /*6b500*/  LDL.LU R25, [R1+0x1574] ;  /* 0x0015740001197983 */ /* 0x001f220000300800 */
[----:B------:R0:W-:Y:S03]  /*6b510*/  @!P0 STL [R1+0x2e4], R0 ;  /* 0x0002e40001008387 */ /* 0x0001e60000100800 */
[----:B0-----:R-:W2:Y:S01]  /*6b520*/  LDL R0, [R1+0x2ec] ;  /* 0x0002ec0001007983 */ /* 0x001ea20000100800 */
[----:B------:R0:W-:Y:S02]  /*6b530*/  STL [R1+0x1538], R17 ;  /* 0x0015381101007387 */ /* 0x0001e40000100800 */
[----:B0-----:R-:W-:-:S02]  /*6b540*/  MOV R17, R23 ;  /* 0x0000001700117202 */ /* 0x001fc40000000f00 */
[----:B------:R-:W3:Y:S01]  /*6b550*/  LDL.LU R23, [R1+0x1570] ;  /* 0x0015700001177983 */ /* 0x000ee20000300800 */
[----:B------:R0:W-:Y:S03]  /*6b560*/  STL [R1+0x153c], R22 ;  /* 0x00153c1601007387 */ /* 0x0001e60000100800 */
[----:B0-----:R-:W3:Y:S01]  /*6b570*/  LDL R22, [R1+0x2f4] ;  /* 0x0002f40001167983 */ /* 0x001ee20000100800 */
[----:B--2---:R-:W-:-:S05]  /*6b580*/  @!P0 FMUL R0, R0, 16777216 ;  /* 0x4b80000000008820 */ /* 0x004fca0000400000 */
[----:B------:R0:W-:Y:S04]  /*6b590*/  @!P0 STL [R1+0x2ec], R0 ;  /* 0x0002ec0001008387 */ /* 0x0001e80000100800 */
[----:B0-----:R-:W2:Y:S01]  /*6b5a0*/  LDL.LU R0, [R1+0x156c] ;  /* 0x00156c0001007983 */ /* 0x001ea20000300800 */
[----:B---3--:R-:W-:-:S05]  /*6b5b0*/  @!P0 FMUL R22, R22, 16777216 ;  /* 0x4b80000016168820 */ /* 0x008fca0000400000 */
[----:B------:R0:W-:Y:S02]  /*6b5c0*/  @!P0 STL [R1+0x2f4], R22 ;  /* 0x0002f41601008387 */ /* 0x0001e40000100800 */
[----:B0-----:R-:W-:Y:S01]  /*6b5d0*/  IMAD.MOV.U32 R22, RZ, RZ, R17 ;  /* 0x000000ffff167224 */ /* 0x001fe200078e0011 */
[----:B------:R-:W-:Y:S01]  /*6b5e0*/  MOV R17, R5 ;  /* 0x0000000500117202 */ /* 0x000fe20000000f00 */
[----:B------:R-:W-:Y:S02]  /*6b5f0*/  MOV R5, R7 ;  /* 0x0000000700057202 */ /* 0x000fe40000000f00 */
[----:B--2---:R-:W-:Y:S02]  /*6b600*/  IMAD.MOV.U32 R7, RZ, RZ, R0 ;  /* 0x000000ffff077224 */ /* 0x004fe400078e0000 */
[----:B------:R-:W2:Y:S04]  /*6b610*/  LDL.LU R0, [R1+0x358] ;  /* 0x0003580001007983 */ /* 0x000ea80000300800 */
[----:B--2---:R0:W-:Y:S04]  /*6b620*/  STL [R1+0x152c], R0 ;  /* 0x00152c0001007387 */ /* 0x0041e80000100800 */
[----:B0-----:R-:W2:Y:S04]  /*6b630*/  LDL R0, [R1+0x310] ;  /* 0x0003100001007983 */ /* 0x001ea80000100800 */
[----:B--2---:R0:W-:Y:S01]  /*6b640*/  STL [R1+0x1548], R0 ;  /* 0x0015480001007387 */ /* 0x0041e20000100800 */
[----:B------:R1:W-:Y:S03]  /*6b650*/  STL [R1+0x1564], R22 ;  /* 0x0015641601007387 */ /* 0x0003e60000100800 */
[----:B0-----:R-:W2:Y:S01]  /*6b660*/  LDL R0, [R1+0x340] ;  /* 0x0003400001007983 */ /* 0x001ea20000100800 */
[----:B-1----:R-:W-:Y:S01]  /*6b670*/  MOV R22, R5 ;  /* 0x0000000500167202 */ /* 0x002fe20000000f00 */
[----:B------:R-:W-:Y:S01]  /*6b680*/  IMAD.MOV.U32 R5, RZ, RZ, R7 ;  /* 0x000000ffff057224 */ /* 0x000fe200078e0007 */
[----:B------:R-:W-:Y:S01]  /*6b690*/  MOV R7, R23 ;  /* 0x0000001700077202 */ /* 0x000fe20000000f00 */
[----:B------:R-:W-:-:S02]  /*6b6a0*/  MOV R23, R6 ;  /* 0x0000000600177202 */ /* 0x000fc40000000f00 */
[----:B------:R-:W-:Y:S01]  /*6b6b0*/  IMAD.MOV.U32 R6, RZ, RZ, R18 ;  /* 0x000000ffff067224 */ /* 0x000fe200078e0012 */
[----:B--2---:R0:W-:Y:S01]  /*6b6c0*/  STL [R1+0x1568], R0 ;  /* 0x0015680001007387 */ /* 0x0041e20000100800 */
[----:B------:R-:W2:Y:S01]  /*6b6d0*/  LDL R18, [R1+0x28] ;  /* 0x0000280001127983 */ /* 0x000ea20000100800 */
[----:B0-----:R-:W-:Y:S02]  /*6b6e0*/  MOV R0, R17 ;  /* 0x0000001100007202 */ /* 0x001fe40000000f00 */
[----:B------:R-:W3:Y:S01]  /*6b6f0*/  LDL R17, [R1+0x348] ;  /* 0x0003480001117983 */ /* 0x000ee20000100800 */
[----:B------:R0:W-:Y:S03]  /*6b700*/  STL [R1+0x1530], R16 ;  /* 0x0015301001007387 */ /* 0x0001e60000100800 */
[----:B0-----:R-:W2:Y:S01]  /*6b710*/  LDL R16, [R1+0x2e8] ;  /* 0x0002e80001107983 */ /* 0x001ea20000100800 */
[----:B------:R-:W-:-:S02]  /*6b720*/  @!P0 FMUL R0, R0, 16777216 ;  /* 0x4b80000000008820 */ /* 0x000fc40000400000 */
[----:B------:R-:W-:Y:S02]  /*6b730*/  @!P0 FMUL R22, R22, 16777216 ;  /* 0x4b80000016168820 */ /* 0x000fe40000400000 */
[----:B------:R-:W-:Y:S02]  /*6b740*/  @!P0 FMUL R5, R5, 16777216 ;  /* 0x4b80000005058820 */ /* 0x000fe40000400000 */
[----:B------:R-:W-:Y:S01]  /*6b750*/  @!P0 FMUL R7, R7, 16777216 ;  /* 0x4b80000007078820 */ /* 0x000fe20000400000 */
[----:B--2---:R0:W-:Y:S04]  /*6b760*/  STL [R1+0x1550], R16 ;  /* 0x0015501001007387 */ /* 0x0041e80000100800 */
[----:B0-----:R-:W2:Y:S01]  /*6b770*/  LDL R16, [R1+0x31c] ;  /* 0x00031c0001107983 */ /* 0x001ea20000100800 */
[----:B------:R0:W-:Y:S03]  /*6b780*/  @!P0 STL [R1+0x2fc], R0 ;  /* 0x0002fc0001008387 */ /* 0x0001e60000100800 */
[----:B0-----:R-:W3:Y:S01]  /*6b790*/  LDL.LU R0, [R1+0x1568] ;  /* 0x0015680001007983 */ /* 0x001ee20000300800 */
[----:B------:R0:W-:Y:S03]  /*6b7a0*/  @!P0 STL [R1+0x304], R22 ;  /* 0x0003041601008387 */ /* 0x0001e60000100800 */
[----:B0-----:R-:W3:Y:S01]  /*6b7b0*/  LDL.LU R22, [R1+0x1564] ;  /* 0x0015640001167983 */ /* 0x001ee20000300800 */
[----:B------:R0:W-:Y:S03]  /*6b7c0*/  @!P0 STL [R1+0x30c], R5 ;  /* 0x00030c0501008387 */ /* 0x0001e60000100800 */
[----:B0-----:R-:W3:Y:S01]  /*6b7d0*/  LDL.LU R5, [R1+0x1560] ;  /* 0x0015600001057983 */ /* 0x001ee20000300800 */
[----:B------:R0:W-:Y:S03]  /*6b7e0*/  @!P0 STL [R1+0x314], R7 ;  /* 0x0003140701008387 */ /* 0x0001e60000100800 */
[----:B0-----:R-:W4:Y:S01]  /*6b7f0*/  LDL.LU R7, [R1+0x155c] ;  /* 0x00155c0001077983 */ /* 0x001f220000300800 */
[----:B--2---:R-:W-:-:S05]  /*6b800*/  @!P0 FMUL R16, R16, 16777216 ;  /* 0x4b80000010108820 */ /* 0x004fca0000400000 */
[----:B------:R-:W-:Y:S01]  /*6b810*/  @!P0 STL [R1+0x31c], R16 ;  /* 0x00031c1001008387 */ /* 0x000fe20000100800 */
[----:B------:R3:W-:Y:S02]  /*6b820*/  STL [R1+0x1554], R18 ;  /* 0x0015541201007387 */ /* 0x0007e40000100800 */
[----:B---3--:R-:W-:-:S05]  /*6b830*/  MOV R18, R5 ;  /* 0x0000000500127202 */ /* 0x008fca0000000f00 */
[----:B------:R4:W-:Y:S01]  /*6b840*/  STL [R1+0x1558], R18 ;  /* 0x0015581201007387 */ /* 0x0009e20000100800 */
[----:B------:R-:W-:Y:S01]  /*6b850*/  MOV R5, R6 ;  /* 0x0000000600057202 */ /* 0x000fe20000000f00 */
[----:B------:R-:W-:Y:S01]  /*6b860*/  IMAD.MOV.U32 R6, RZ, RZ, R2 ;  /* 0x000000ffff067224 */ /* 0x000fe200078e0002 */
[----:B----4-:R-:W-:Y:S01]  /*6b870*/  MOV R18, R7 ;  /* 0x0000000700127202 */ /* 0x010fe20000000f00 */
[----:B------:R-:W-:Y:S01]  /*6b880*/  IMAD.MOV.U32 R7, RZ, RZ, R23 ;  /* 0x000000ffff077224 */ /* 0x000fe200078e0017 */
[----:B------:R-:W-:Y:S01]  /*6b890*/  MOV R23, R21 ;  /* 0x0000001500177202 */ /* 0x000fe20000000f00 */
[----:B------:R-:W-:Y:S01]  /*6b8a0*/  MOV R21, R19 ;  /* 0x0000001300157202 */ /* 0x000fe20000000f00 */
[----:B------:R-:W2:Y:S01]  /*6b8b0*/  LDL R16, [R1+0x334] ;  /* 0x0003340001107983 */ /* 0x000ea20000100800 */
[----:B------:R-:W-:Y:S01]  /*6b8c0*/  @!P0 FMUL R18, R18, 16777216 ;  /* 0x4b80000012128820 */ /* 0x000fe20000400000 */
[----:B------:R-:W-:Y:S01]  /*6b8d0*/  MOV R19, R8 ;  /* 0x0000000800137202 */ /* 0x000fe20000000f00 */
[----:B------:R-:W-:Y:S01]  /*6b8e0*/  IMAD.MOV.U32 R2, RZ, RZ, R13 ;  /* 0x000000ffff027224 */ /* 0x000fe200078e000d */
[----:B------:R-:W3:Y:S04]  /*6b8f0*/  LDL R8, [R1+0x56c] ;  /* 0x00056c0001087983 */ /* 0x000ee80000100800 */
[----:B------:R-:W4:Y:S01]  /*6b900*/  LDL R13, [R1+0x6fc] ;  /* 0x0006fc00010d7983 */ /* 0x000f220000100800 */
[----:B------:R0:W-:Y:S03]  /*6b910*/  @!P0 STL [R1+0x324], R18 ;  /* 0x0003241201008387 */ /* 0x0001e60000100800 */
[----:B0-----:R-:W3:Y:S01]  /*6b920*/  LDL.LU R18, [R1+0x1558] ;  /* 0x0015580001127983 */ /* 0x001ee20000300800 */
[----:B------:R-:W-:-:S02]  /*6b930*/  @!P0 FMUL R4, R4, 16777216 ;  /* 0x4b80000004048820 */ /* 0x000fc40000400000 */
[----:B--2---:R-:W-:Y:S02]  /*6b940*/  @!P0 FMUL R16, R16, 16777216 ;  /* 0x4b80000010108820 */ /* 0x004fe40000400000 */
        /* <DEDUP_REMOVED lines=10> */
[----:B------:R0:W-:Y:S04]  /*6b9f0*/  @!P0 STL [R1+0x340], R0 ;  /* 0x0003400001008387 */ /* 0x0001e80000100800 */
[----:B0-----:R-:W3:Y:S01]  /*6ba00*/  LDL R0, [R1+0x2f0] ;  /* 0x0002f00001007983 */ /* 0x001ee20000100800 */
[----:B------:R0:W-:Y:S02]  /*6ba10*/  @!P0 STL [R1+0x348], R17 ;  /* 0x0003481101008387 */ /* 0x0001e40000100800 */
[----:B------:R1:W-:Y:S01]  /*6ba20*/  @!P0 STL [R1+0x1c], R22 ;  /* 0x00001c1601008387 */ /* 0x0003e20000100800 */
[----:B0-----:R-:W4:Y:S04]  /*6ba30*/  LDL R17, [R1+0x300] ;  /* 0x0003000001117983 */ /* 0x001f280000100800 */
[----:B-1----:R-:W4:Y:S01]  /*6ba40*/  LDL R22, [R1+0x308] ;  /* 0x0003080001167983 */ /* 0x002f220000100800 */
[----:B--2---:R-:W-:-:S03]  /*6ba50*/  FSETP.GEU.AND P0, PT, |R4|, 1.175494350822287508e-38, PT ;  /* 0x008000000400780b */ /* 0x004fc60003f0e200 */
[----:B------:R0:W-:Y:S04]  /*6ba60*/  STL [R1+0x1534], R4 ;  /* 0x0015340401007387 */ /* 0x0001e80000100800 */
[----:B0-----:R-:W2:Y:S01]  /*6ba70*/  LDL R4, [R1+0x2f8] ;  /* 0x0002f80001047983 */ /* 0x001ea20000100800 */
[----:B---3--:R-:W-:Y:S02]  /*6ba80*/  @P1 FMUL R0, R0, 0.25 ;  /* 0x3e80000000001820 */ /* 0x008fe40000400000 */
[----:B------:R-:W-:-:S03]  /*6ba90*/  @P1 FMUL R16, R16, 0.25 ;  /* 0x3e80000010101820 */ /* 0x000fc60000400000 */
[----:B------:R0:W-:Y:S01]  /*6baa0*/  @P1 STL [R1+0x2f0], R0 ;  /* 0x0002f00001001387 */ /* 0x0001e20000100800 */
[----:B----4-:R-:W-:-:S03]  /*6bab0*/  @P1 FMUL R17, R17, 0.25 ;  /* 0x3e80000011111820 */ /* 0x010fc60000400000 */
[----:B0-----:R-:W3:Y:S01]  /*6bac0*/  LDL.LU R0, [R1+0x1548] ;  /* 0x0015480001007983 */ /* 0x001ee20000300800 */
[----:B--2---:R-:W-:-:S05]  /*6bad0*/  @P1 FMUL R4, R4, 0.25 ;  /* 0x3e80000004041820 */ /* 0x004fca0000400000 */
[----:B------:R-:W-:Y:S01]  /*6bae0*/  @P1 STL [R1+0x2f8], R4 ;  /* 0x0002f80401001387 */ /* 0x000fe20000100800 */
[----:B------:R0:W-:Y:S03]  /*6baf0*/  @P1 STL [R1+0x300], R17 ;  /* 0x0003001101001387 */ /* 0x0001e60000100800 */
[----:B0-----:R-:W2:Y:S01]  /*6bb00*/  LDL R17, [R1+0x318] ;  /* 0x0003180001117983 */ /* 0x001ea20000100800 */
[----:B------:R-:W-:Y:S02]  /*6bb10*/  @P1 STL [R1+0x2e8], R16 ;  /* 0x0002e81001001387 */ /* 0x000fe40000100800 */
[----:B------:R-:W-:Y:S02]  /*6bb20*/  STL [R1+0x1540], R16 ;  /* 0x0015401001007387 */ /* 0x000fe40000100800 */
[----:B------:R-:W4:Y:S02]  /*6bb30*/  LDL R4, [R1+0x328] ;  /* 0x0003280001047983 */ /* 0x000f240000100800 */
[----:B------:R-:W-:Y:S01]  /*6bb40*/  @P1 FMUL R22, R22, 0.25 ;  /* 0x3e80000016161820 */ /* 0x000fe20000400000 */
[----:B----4-:R0:W-:Y:S04]  /*6bb50*/  STL [R1+0x1544], R4 ;  /* 0x0015440401007387 */ /* 0x0101e80000100800 */
[----:B0-----:R-:W4:Y:S01]  /*6bb60*/  LDL R4, [R1+0x320] ;  /* 0x0003200001047983 */ /* 0x001f220000100800 */
[----:B--2---:R-:W-:-:S02]  /*6bb70*/  @P1 FMUL R17, R17, 0.25 ;  /* 0x3e80000011111820 */ /* 0x004fc40000400000 */
[----:B------:R0:W-:Y:S02]  /*6bb80*/  @P1 STL [R1+0x308], R22 ;  /* 0x0003081601001387 */ /* 0x0001e40000100800 */
[----:B------:R-:W2:Y:S01]  /*6bb90*/  LDL R16, [R1+0x330] ;  /* 0x0003300001107983 */ /* 0x000ea20000100800 */
[----:B0-----:R-:W2:Y:S01]  /*6bba0*/  LDL R22, [R1+0x33c] ;  /* 0x00033c0001167983 */ /* 0x001ea20000100800 */
[----:B------:R0:W-:Y:S03]  /*6bbb0*/  @P1 STL [R1+0x318], R17 ;  /* 0x0003181101001387 */ /* 0x0001e60000100800 */
[----:B0-----:R-:W2:Y:S01]  /*6bbc0*/  LDL R17, [R1+0x344] ;  /* 0x0003440001117983 */ /* 0x001ea20000100800 */
[----:B----4-:R-:W-:-:S05]  /*6bbd0*/  @P1 FMUL R4, R4, 0.25 ;  /* 0x3e80000004041820 */ /* 0x010fca0000400000 */
[----:B------:R0:W-:Y:S04]  /*6bbe0*/  @P1 STL [R1+0x320], R4 ;  /* 0x0003200401001387 */ /* 0x0001e80000100800 */
[----:B0-----:R-:W4:Y:S01]  /*6bbf0*/  LDL.LU R4, [R1+0x1544] ;  /* 0x0015440001047983 */ /* 0x001f220000300800 */
[----:B---3--:R-:W-:Y:S02]  /*6bc00*/  @P1 FMUL R0, R0, 0.25 ;  /* 0x3e80000000001820 */ /* 0x008fe40000400000 */
[----:B--2---:R-:W-:Y:S02]  /*6bc10*/  @P1 FMUL R16, R16, 0.25 ;  /* 0x3e80000010101820 */ /* 0x004fe40000400000 */
[----:B------:R-:W-:Y:S02]  /*6bc20*/  @P1 FMUL R22, R22, 0.25 ;  /* 0x3e80000016161820 */ /* 0x000fe40000400000 */
[----:B------:R-:W-:-:S02]  /*6bc30*/  @P1 FMUL R17, R17, 0.25 ;  /* 0x3e80000011111820 */ /* 0x000fc40000400000 */
[----:B----4-:R-:W-:-:S05]  /*6bc40*/  @P1 FMUL R4, R4, 0.25 ;  /* 0x3e80000004041820 */ /* 0x010fca0000400000 */
[----:B------:R0:W-:Y:S04]  /*6bc50*/  @P1 STL [R1+0x328], R4 ;  /* 0x0003280401001387 */ /* 0x0001e80000100800 */
[----:B0-----:R-:W2:Y:S01]  /*6bc60*/  LDL R4, [R1+0x354] ;  /* 0x0003540001047983 */ /* 0x001ea20000100800 */
[----:B------:R-:W-:Y:S02]  /*6bc70*/  @P1 STL [R1+0x310], R0 ;  /* 0x0003100001001387 */ /* 0x000fe40000100800 */
[----:B------:R0:W-:Y:S02]  /*6bc80*/  @P1 STL [R1+0x330], R16 ;  /* 0x0003301001001387 */ /* 0x0001e40000100800 */
[----:B0-----:R-:W3:Y:S01]  /*6bc90*/  LDL.LU R16, [R1+0x1540] ;  /* 0x0015400001107983 */ /* 0x001ee20000300800 */
[----:B------:R0:W-:Y:S03]  /*6bca0*/  @P1 STL [R1+0x33c], R22 ;  /* 0x00033c1601001387 */ /* 0x0001e60000100800 */
[----:B0-----:R-:W4:Y:S01]  /*6bcb0*/  LDL.LU R22, [R1+0x153c] ;  /* 0x00153c0001167983 */ /* 0x001f220000300800 */
[----:B------:R0:W-:Y:S03]  /*6bcc0*/  @P1 STL [R1+0x344], R17 ;  /* 0x0003441101001387 */ /* 0x0001e60000100800 */
[----:B0-----:R-:W4:Y:S01]  /*6bcd0*/  LDL.LU R17, [R1+0x1538] ;  /* 0x0015380001117983 */ /* 0x001f220000300800 */
[----:B--2---:R-:W-:-:S05]  /*6bce0*/  @P1 FMUL R4, R4, 0.25 ;  /* 0x3e80000004041820 */ /* 0x004fca0000400000 */
[----:B------:R0:W-:Y:S04]  /*6bcf0*/  @P1 STL [R1+0x354], R4 ;  /* 0x0003540401001387 */ /* 0x0001e80000100800 */
[----:B0-----:R-:W2:Y:S01]  /*6bd00*/  LDL.LU R4, [R1+0x1534] ;  /* 0x0015340001047983 */ /* 0x001ea20000300800 */
[----:B------:R3:W-:Y:S02]  /*6bd10*/  STL [R1+0x1528], R18 ;  /* 0x0015281201007387 */ /* 0x0007e40000100800 */
[----:B---3--:R-:W-:Y:S02]  /*6bd20*/  MOV R18, R16 ;  /* 0x0000001000127202 */ /* 0x008fe40000000f00 */
[----:B------:R-:W3:Y:S01]  /*6bd30*/  LDL.LU R16, [R1+0x1530] ;  /* 0x0015300001107983 */ /* 0x000ee20000300800 */
[----:B------:R0:W-:Y:S02]  /*6bd40*/  STL [R1+0x1524], R7 ;  /* 0x0015240701007387 */ /* 0x0001e40000100800 */
[----:B----4-:R-:W-:Y:S01]  /*6bd50*/  @P1 FMUL R17, R17, 0.25 ;  /* 0x3e80000011111820 */ /* 0x010fe20000400000 */
[----:B0-----:R-:W4:Y:S04]  /*6bd60*/  LDL R7, [R1+0x2f0] ;  /* 0x0002f00001077983 */ /* 0x001f280000100800 */
[----:B------:R-:W-:Y:S02]  /*6bd70*/  @P1 STL [R1+0x34c], R17 ;  /* 0x00034c1101001387 */ /* 0x000fe40000100800 */
[----:B------:R0:W-:Y:S02]  /*6bd80*/  STL [R1+0x1514], R17 ;  /* 0x0015141101007387 */ /* 0x0001e40000100800 */
[----:B0-----:R-:W-:-:S02]  /*6bd90*/  MOV R17, R0 ;  /* 0x0000000000117202 */ /* 0x001fc40000000f00 */
[----:B------:R-:W3:Y:S01]  /*6bda0*/  LDL.LU R0, [R1+0x152c] ;  /* 0x00152c0001007983 */ /* 0x000ee20000300800 */
[----:B------:R-:W-:Y:S02]  /*6bdb0*/  @P1 FMUL R22, R22, 0.25 ;  /* 0x3e80000016161820 */ /* 0x000fe40000400000 */
[----:B------:R-:W-:Y:S02]  /*6bdc0*/  @!P0 FMUL R18, R18, 16777216 ;  /* 0x4b80000012128820 */ /* 0x000fe40000400000 */
[----:B--2---:R-:W-:-:S05]  /*6bdd0*/  @P1 FMUL R4, R4, 0.25 ;  /* 0x3e80000004041820 */ /* 0x004fca0000400000 */
[----:B------:R0:W-:Y:S04]  /*6bde0*/  STL [R1+0x1500], R4 ;  /* 0x0015000401007387 */ /* 0x0001e80000100800 */
[----:B0-----:R-:W2:Y:S01]  /*6bdf0*/  LDL R4, [R1+0x344] ;  /* 0x0003440001047983 */ /* 0x001ea20000100800 */
[----:B------:R-:W-:Y:S02]  /*6be00*/  @P1 STL [R1+0x350], R22 ;  /* 0x0003501601001387 */ /* 0x000fe40000100800 */
[----:B------:R0:W-:Y:S02]  /*6be10*/  STL [R1+0x1518], R22 ;  /* 0x0015181601007387 */ /* 0x0001e40000100800 */
[----:B----4-:R-:W-:Y:S01]  /*6be20*/  @!P0 FMUL R7, R7, 16777216 ;  /* 0x4b80000007078820 */ /* 0x010fe20000400000 */
[----:B0-----:R-:W4:Y:S01]  /*6be30*/  LDL R22, [R1+0x330] ;  /* 0x0003300001167983 */ /* 0x001f220000100800 */
[----:B---3--:R-:W-:Y:S01]  /*6be40*/  @P1 FMUL R0, R0, 0.25 ;  /* 0x3e80000000001820 */ /* 0x008fe20000400000 */
[----:B------:R-:W-:-:S04]  /*6be50*/  FSETP.GT.AND P1, PT, |R16|, 8.50705917302346158658e+37, PT ;  /* 0x7e8000001000780b */ /* 0x000fc80003f24200 */
[----:B------:R0:W-:Y:S04]  /*6be60*/  STL [R1+0x1504], R0 ;  /* 0x0015040001007387 */ /* 0x0001e80000100800 */
[----:B0-----:R-:W3:Y:S01]  /*6be70*/  LDL R0, [R1+0x33c] ;  /* 0x00033c0001007983 */ /* 0x001ee20000100800 */
[----:B------:R0:W-:Y:S03]  /*6be80*/  STL [R1+0x1508], R16 ;  /* 0x0015081001007387 */ /* 0x0001e60000100800 */
[----:B0-----:R-:W2:Y:S01]  /*6be90*/  LDL R16, [R1+0x2f8] ;  /* 0x0002f80001107983 */ /* 0x001ea20000100800 */
[----:B------:R0:W-:Y:S03]  /*6bea0*/  @!P0 STL [R1+0x2e8], R18 ;  /* 0x0002e81201008387 */ /* 0x0001e60000100800 */
[----:B0-----:R-:W2:Y:S01]  /*6beb0*/  LDL.LU R18, [R1+0x1528] ;  /* 0x0015280001127983 */ /* 0x001ea20000300800 */
[----:B------:R0:W-:Y:S03]  /*6bec0*/  @!P0 STL [R1+0x2f0], R7 ;  /* 0x0002f00701008387 */ /* 0x0001e60000100800 */
[----:B0-----:R-:W2:Y:S04]  /*6bed0*/  LDL.LU R7, [R1+0x1524] ;  /* 0x0015240001077983 */ /* 0x001ea80000300800 */
[----:B--2---:R0:W-:Y:S02]  /*6bee0*/  STL [R1+0x1520], R7 ;  /* 0x0015200701007387 */ /* 0x0041e40000100800 */
[----:B0-----:R-:W-:Y:S01]  /*6bef0*/  IMAD.MOV.U32 R7, RZ, RZ, R16 ;  /* 0x000000ffff077224 */ /* 0x001fe200078e0010 */
[----:B---3--:R-:W-:Y:S01]  /*6bf00*/  MOV R16, R0 ;  /* 0x0000000000107202 */ /* 0x008fe20000000f00 */
[----:B----4-:R-:W-:-:S02]  /*6bf10*/  MOV R0, R22 ;  /* 0x0000001600007202 */ /* 0x010fc40000000f00 */
[----:B------:R-:W-:Y:S02]  /*6bf20*/  IMAD.MOV.U32 R22, RZ, RZ, R17 ;  /* 0x000000ffff167224 */ /* 0x000fe400078e0011 */
[----:B------:R-:W2:Y:S01]  /*6bf30*/  LDL R17, [R1+0x308] ;  /* 0x0003080001117983 */ /* 0x000ea20000100800 */
[----:B------:R-:W-:-:S03]  /*6bf40*/  @!P0 FMUL R7, R7, 16777216 ;  /* 0x4b80000007078820 */ /* 0x000fc60000400000 */
[----:B--2---:R0:W-:Y:S04]  /*6bf50*/  STL [R1+0x151c], R17 ;  /* 0x00151c1101007387 */ /* 0x0041e80000100800 */
[----:B0-----:R-:W2:Y:S01]  /*6bf60*/  LDL R17, [R1+0x300] ;  /* 0x0003000001117983 */ /* 0x001ea20000100800 */
[----:B------:R0:W-:Y:S03]  /*6bf70*/  @!P0 STL [R1+0x2f8], R7 ;  /* 0x0002f80701008387 */ /* 0x0001e60000100800 */
[----:B0-----:R-:W3:Y:S01]  /*6bf80*/  LDL.LU R7, [R1+0x1520] ;  /* 0x0015200001077983 */ /* 0x001ee20000300800 */
[----:B--2---:R-:W-:-:S05]  /*6bf90*/  @!P0 FMUL R17, R17, 16777216 ;  /* 0x4b80000011118820 */ /* 0x004fca0000400000 */
[----:B------:R0:W-:Y:S04]  /*6bfa0*/  @!P0 STL [R1+0x300], R17 ;  /* 0x0003001101008387 */ /* 0x0001e80000100800 */
[----:B0-----:R-:W2:Y:S01]  /*6bfb0*/  LDL.LU R17, [R1+0x151c] ;  /* 0x00151c0001117983 */ /* 0x001ea20000300800 */
[----:B------:R-:W-:Y:S02]  /*6bfc0*/  @!P0 FMUL R22, R22, 16777216 ;  /* 0x4b80000016168820 */ /* 0x000fe40000400000 */
[----:B--2---:R-:W-:-:S05]  /*6bfd0*/  @!P0 FMUL R17, R17, 16777216 ;  /* 0x4b80000011118820 */ /* 0x004fca0000400000 */
[----:B------:R0:W-:Y:S04]  /*6bfe0*/  @!P0 STL [R1+0x308], R17 ;  /* 0x0003081101008387 */ /* 0x0001e80000100800 */
[----:B0-----:R-:W2:Y:S01]  /*6bff0*/  LDL R17, [R1+0x318] ;  /* 0x0003180001117983 */ /* 0x001ea20000100800 */
[----:B------:R0:W-:Y:S03]  /*6c000*/  @!P0 STL [R1+0x310], R22 ;  /* 0x0003101601008387 */ /* 0x0001e60000100800 */
[----:B0-----:R-:W4:Y:S01]  /*6c010*/  LDL.LU R22, [R1+0x1518] ;  /* 0x0015180001167983 */ /* 0x001f220000300800 */
[----:B------:R0:W-:Y:S03]  /*6c020*/  STL [R1+0x14e4], R18 ;  /* 0x0014e41201007387 */ /* 0x0001e60000100800 */
[----:B0-----:R-:W3:Y:S01]  /*6c030*/  LDL R18, [R1+0x320] ;  /* 0x0003200001127983 */ /* 0x001ee20000100800 */
[----:B--2---:R-:W-:-:S05]  /*6c040*/  @!P0 FMUL R17, R17, 16777216 ;  /* 0x4b80000011118820 */ /* 0x004fca0000400000 */
[----:B------:R0:W-:Y:S04]  /*6c050*/  @!P0 STL [R1+0x318], R17 ;  /* 0x0003181101008387 */ /* 0x0001e80000100800 */
[----:B0-----:R-:W2:Y:S01]  /*6c060*/  LDL.LU R17, [R1+0x1514] ;  /* 0x0015140001117983 */ /* 0x001ea20000300800 */
[----:B---3--:R-:W-:-:S05]  /*6c070*/  @!P0 FMUL R18, R18, 16777216 ;  /* 0x4b80000012128820 */ /* 0x008fca0000400000 */
[----:B------:R0:W-:Y:S04]  /*6c080*/  @!P0 STL [R1+0x320], R18 ;  /* 0x0003201201008387 */ /* 0x0001e80000100800 */
[----:B0-----:R-:W3:Y:S04]  /*6c090*/  LDL R18, [R1+0x370] ;  /* 0x0003700001127983 */ /* 0x001ee80000100800 */
[----:B---3--:R0:W-:Y:S04]  /*6c0a0*/  STL [R1+0x14fc], R18 ;  /* 0x0014fc1201007387 */ /* 0x0081e80000100800 */
[----:B0-----:R-:W3:Y:S01]  /*6c0b0*/  LDL R18, [R1+0x328] ;  /* 0x0003280001127983 */ /* 0x001ee20000100800 */
[----:B------:R0:W-:Y:S02]  /*6c0c0*/  STL [R1+0x150c], R7 ;  /* 0x00150c0701007387 */ /* 0x0001e40000100800 */
[----:B0-----:R-:W-:Y:S01]  /*6c0d0*/  MOV R7, R16 ;  /* 0x0000001000077202 */ /* 0x001fe20000000f00 */
[----:B------:R-:W-:Y:S01]  /*6c0e0*/  IMAD.MOV.U32 R16, RZ, RZ, R4 ;  /* 0x000000ffff107224 */ /* 0x000fe200078e0004 */
[----:B----4-:R-:W-:Y:S01]  /*6c0f0*/  MOV R4, R22 ;  /* 0x0000001600047202 */ /* 0x010fe20000000f00 */
[----:B------:R-:W-:Y:S01]  /*6c100*/  MOV R22, R10 ;  /* 0x0000000a00167202 */ /* 0x000fe20000000f00 */
[----:B------:R-:W-:Y:S01]  /*6c110*/  MOV R10, R14 ;  /* 0x0000000e000a7202 */ /* 0x000fe20000000f00 */
[----:B---3--:R-:W-:-:S05]  /*6c120*/  @!P0 FMUL R18, R18, 16777216 ;  /* 0x4b80000012128820 */ /* 0x008fca0000400000 */
[----:B------:R0:W-:Y:S01]  /*6c130*/  @!P0 STL [R1+0x328], R18 ;  /* 0x0003281201008387 */ /* 0x0001e20000100800 */
[----:B------:R1:W-:Y:S02]  /*6c140*/  STL [R1+0x1510], R7 ;  /* 0x0015100701007387 */ /* 0x0003e40000100800 */
[----:B------:R-:W3:Y:S01]  /*6c150*/  LDL R14, [R1+0x6f4] ;  /* 0x0006f400010e7983 */ /* 0x000ee20000100800 */
[----:B0-----:R-:W4:Y:S01]  /*6c160*/  LDL R18, [R1+0x354] ;  /* 0x0003540001127983 */ /* 0x001f220000100800 */
[----:B-1----:R-:W-:Y:S01]  /*6c170*/  MOV R7, R0 ;  /* 0x0000000000077202 */ /* 0x002fe20000000f00 */
[----:B--2---:R-:W-:Y:S01]  /*6c180*/  MOV R0, R17 ;  /* 0x0000001100007202 */ /* 0x004fe20000000f00 */
[----:B------:R-:W-:Y:S01]  /*6c190*/  MOV R17, R5 ;  /* 0x0000000500117202 */ /* 0x000fe20000000f00 */
[----:B------:R-:W-:Y:S01]  /*6c1a0*/  IMAD.MOV.U32 R5, RZ, RZ, R6 ;  /* 0x000000ffff057224 */ /* 0x000fe200078e0006 */
[----:B------:R-:W-:Y:S01]  /*6c1b0*/  MOV R6, R21 ;  /* 0x0000001500067202 */ /* 0x000fe20000000f00 */
[----:B------:R-:W-:-:S02]  /*6c1c0*/  @!P0 FMUL R7, R7, 16777216 ;  /* 0x4b80000007078820 */ /* 0x000fc40000400000 */
[----:B------:R-:W-:Y:S02]  /*6c1d0*/  IMAD.MOV.U32 R21, RZ, RZ, R8 ;  /* 0x000000ffff157224 */ /* 0x000fe400078e0008 */
[----:B------:R-:W-:Y:S02]  /*6c1e0*/  IMAD.MOV.U32 R8, RZ, RZ, R28 ;  /* 0x000000ffff087224 */ /* 0x000fe400078e001c */
[----:B------:R-:W2:Y:S01]  /*6c1f0*/  LDL R28, [R1+0x77c] ;  /* 0x00077c00011c7983 */ /* 0x000ea20000100800 */
[----:B------:R0:W-:Y:S03]  /*6c200*/  @!P0 STL [R1+0x330], R7 ;  /* 0x0003300701008387 */ /* 0x0001e60000100800 */
[----:B0-----:R-:W2:Y:S01]  /*6c210*/  LDL.LU R7, [R1+0x1510] ;  /* 0x0015100001077983 */ /* 0x001ea20000300800 */
[----:B------:R-:W-:Y:S02]  /*6c220*/  @!P0 FMUL R16, R16, 16777216 ;  /* 0x4b80000010108820 */ /* 0x000fe40000400000 */
[----:B------:R-:W-:-:S02]  /*6c230*/  @!P0 FMUL R0, R0, 16777216 ;  /* 0x4b80000000008820 */ /* 0x000fc40000400000 */
[----:B------:R-:W-:Y:S02]  /*6c240*/  @!P0 FMUL R4, R4, 16777216 ;  /* 0x4b80000004048820 */ /* 0x000fe40000400000 */
[----:B--2---:R-:W-:-:S05]  /*6c250*/  @!P0 FMUL R7, R7, 16777216 ;  /* 0x4b80000007078820 */ /* 0x004fca0000400000 */
[----:B------:R0:W-:Y:S04]  /*6c260*/  @!P0 STL [R1+0x33c], R7 ;  /* 0x00033c0701008387 */ /* 0x0001e80000100800 */
[----:B0-----:R-:W2:Y:S01]  /*6c270*/  LDL.LU R7, [R1+0x150c] ;  /* 0x00150c0001077983 */ /* 0x001ea20000300800 */
[----:B------:R0:W-:Y:S03]  /*6c280*/  @!P0 STL [R1+0x344], R16 ;  /* 0x0003441001008387 */ /* 0x0001e60000100800 */
[----:B0-----:R-:W3:Y:S01]  /*6c290*/  LDL.LU R16, [R1+0x1508] ;  /* 0x0015080001107983 */ /* 0x001ee20000300800 */
[----:B------:R0:W-:Y:S03]  /*6c2a0*/  @!P0 STL [R1+0x34c], R0 ;  /* 0x00034c0001008387 */ /* 0x0001e60000100800 */
[----:B0-----:R-:W3:Y:S01]  /*6c2b0*/  LDL.LU R0, [R1+0x1504] ;  /* 0x0015040001007983 */ /* 0x001ee20000300800 */
[----:B------:R0:W-:Y:S03]  /*6c2c0*/  @!P0 STL [R1+0x350], R4 ;  /* 0x0003500401008387 */ /* 0x0001e60000100800 */
[----:B0-----:R-:W3:Y:S01]  /*6c2d0*/  LDL.LU R4, [R1+0x1500] ;  /* 0x0015000001047983 */ /* 0x001ee20000300800 */
[----:B----4-:R-:W-:-:S05]  /*6c2e0*/  @!P0 FMUL R18, R18, 16777216 ;  /* 0x4b80000012128820 */ /* 0x010fca0000400000 */
[----:B------:R-:W-:Y:S04]  /*6c2f0*/  @!P0 STL [R1+0x354], R18 ;  /* 0x0003541201008387 */ /* 0x000fe80000100800 */
[----:B--2---:R3:W-:Y:S02]  /*6c300*/  STL [R1+0x14b0], R7 ;  /* 0x0014b00701007387 */ /* 0x0047e40000100800 */
[----:B---3--:R-:W-:Y:S01]  /*6c310*/  MOV R7, R16 ;  /* 0x0000001000077202 */ /* 0x008fe20000000f00 */
[----:B------:R-:W-:Y:S02]  /*6c320*/  MOV R16, R17 ;  /* 0x0000001100107202 */ /* 0x000fe40000000f00 */
[----:B------:R-:W-:Y:S02]  /*6c330*/  @!P0 FMUL R0, R0, 16777216 ;  /* 0x4b80000000008820 */ /* 0x000fe40000400000 */
[----:B------:R-:W-:-:S05]  /*6c340*/  @!P0 FMUL R4, R4, 16777216 ;  /* 0x4b80000004048820 */ /* 0x000fca0000400000 */
[----:B------:R-:W-:Y:S01]  /*6c350*/  STL [R1+0x20], R4 ;  /* 0x0000200401007387 */ /* 0x000fe20000100800 */
[----:B------:R-:W-:Y:S02]  /*6c360*/  STL [R1+0x358], R0 ;  /* 0x0003580001007387 */ /* 0x000fe40000100800 */
[----:B------:R-:W2:Y:S02]  /*6c370*/  LDL R18, [R1+0x35c] ;  /* 0x00035c0001127983 */ /* 0x000ea40000100800 */
[----:B------:R0:W-:Y:S02]  /*6c380*/  STL [R1+0x14b4], R16 ;  /* 0x0014b41001007387 */ /* 0x0001e40000100800 */
[----:B0-----:R-:W3:Y:S04]  /*6c390*/  LDL.LU R16, [R1+0x558] ;  /* 0x0005580001107983 */ /* 0x001ee80000300800 */
[----:B---3--:R0:W-:Y:S04]  /*6c3a0*/  STL [R1+0x14ec], R16 ;  /* 0x0014ec1001007387 */ /* 0x0081e80000100800 */
[----:B0-----:R-:W3:Y:S01]  /*6c3b0*/  LDL R16, [R1+0x368] ;  /* 0x0003680001107983 */ /* 0x001ee20000100800 */
[----:B------:R-:W4:Y:S03]  /*6c3c0*/  LDL.LU R4, [R1+0x384] ;  /* 0x0003840001047983 */ /* 0x000f260000300800 */
[----:B----4-:R0:W-:Y:S04]  /*6c3d0*/  STL [R1+0x14b8], R4 ;  /* 0x0014b80401007387 */ /* 0x0101e80000100800 */
[----:B0-----:R-:W4:Y:S04]  /*6c3e0*/  LDL.LU R4, [R1+0x550] ;  /* 0x0005500001047983 */ /* 0x001f280000300800 */
[----:B----4-:R0:W-:Y:S04]  /*6c3f0*/  STL [R1+0x14f0], R4 ;  /* 0x0014f00401007387 */ /* 0x0101e80000100800 */
[----:B0-----:R-:W4:Y:S01]  /*6c400*/  LDL R4, [R1+0x364] ;  /* 0x0003640001047983 */ /* 0x001f220000100800 */
[----:B------:R-:W2:Y:S02]  /*6c410*/  LDL.LU R0, [R1+0x38c] ;  /* 0x00038c0001007983 */ /* 0x000ea40000300800 */
[----:B------:R-:W-:Y:S01]  /*6c420*/  IMAD.MOV.U32 R17, RZ, RZ, R6 ;  /* 0x000000ffff117224 */ /* 0x000fe200078e0006 */
[----:B--2---:R0:W-:Y:S04]  /*6c430*/  STL [R1+0x14bc], R0 ;  /* 0x0014bc0001007387 */ /* 0x0041e80000100800 */
[----:B0-----:R-:W2:Y:S01]  /*6c440*/  LDL.LU R0, [R1+0x3b8] ;  /* 0x0003b80001007983 */ /* 0x001ea20000300800 */
[----:B------:R-:W-:Y:S01]  /*6c450*/  MOV R6, R21 ;  /* 0x0000001500067202 */ /* 0x000fe20000000f00 */
[----:B------:R-:W-:-:S02]  /*6c460*/  MOV R21, R22 ;  /* 0x0000001600157202 */ /* 0x000fc40000000f00 */
[----:B------:R-:W-:Y:S01]  /*6c470*/  IMAD.MOV.U32 R22, RZ, RZ, R8 ;  /* 0x000000ffff167224 */ /* 0x000fe200078e0008 */
[----:B--2---:R0:W-:Y:S04]  /*6c480*/  STL [R1+0x14f4], R0 ;  /* 0x0014f40001007387 */ /* 0x0041e80000100800 */
[----:B0-----:R-:W2:Y:S01]  /*6c490*/  LDL R0, [R1+0x360] ;  /* 0x0003600001007983 */ /* 0x001ea20000100800 */
[----:B------:R-:W2:Y:S02]  /*6c4a0*/  LDL.LU R8, [R1+0x39c] ;  /* 0x00039c0001087983 */ /* 0x000ea40000300800 */
[----:B------:R-:W-:Y:S01]  /*6c4b0*/  @P1 FMUL R18, R18, 0.25 ;  /* 0x3e80000012121820 */ /* 0x000fe20000400000 */
[----:B--2---:R0:W-:Y:S04]  /*6c4c0*/  STL [R1+0x14c0], R8 ;  /* 0x0014c00801007387 */ /* 0x0041e80000100800 */
[----:B0-----:R-:W2:Y:S01]  /*6c4d0*/  LDL.LU R8, [R1+0x3ac] ;  /* 0x0003ac0001087983 */ /* 0x001ea20000300800 */
[----:B------:R-:W-:Y:S01]  /*6c4e0*/  FSETP.GEU.AND P0, PT, |R7|, 1.175494350822287508e-38, PT ;  /* 0x008000000700780b */ /* 0x000fe20003f0e200 */
[----:B------:R-:W-:-:S02]  /*6c4f0*/  @P1 FMUL R0, R0, 0.25 ;  /* 0x3e80000000001820 */ /* 0x000fc40000400000 */
[----:B--2---:R-:W-:Y:S01]  /*6c500*/  STL [R1+0x14f8], R8 ;  /* 0x0014f80801007387 */ /* 0x004fe20000100800 */
[----:B------:R0:W-:Y:S03]  /*6c510*/  STL [R1+0x14e8], R7 ;  /* 0x0014e80701007387 */ /* 0x0001e60000100800 */
[----:B0-----:R-:W2:Y:S01]  /*6c520*/  LDL R7, [R1+0x390] ;  /* 0x0003900001077983 */ /* 0x001ea20000100800 */
[----:B------:R0:W-:Y:S02]  /*6c530*/  @P1 STL [R1+0x35c], R18 ;  /* 0x00035c1201001387 */ /* 0x0001e40000100800 */
[----:B------:R-:W2:Y:S01]  /*6c540*/  LDL R8, [R1+0x380] ;  /* 0x0003800001087983 */ /* 0x000ea20000100800 */
[----:B0-----:R-:W2:Y:S01]  /*6c550*/  LDL R18, [R1+0x36c] ;  /* 0x00036c0001127983 */ /* 0x001ea20000100800 */
[----:B----4-:R-:W-:Y:S02]  /*6c560*/  @P1 FMUL R4, R4, 0.25 ;  /* 0x3e80000004041820 */ /* 0x010fe40000400000 */
[----:B---3--:R-:W-:-:S02]  /*6c570*/  @P1 FMUL R16, R16, 0.25 ;  /* 0x3e80000010101820 */ /* 0x008fc40000400000 */
[----:B------:R0:W-:Y:S02]  /*6c580*/  @P1 STL [R1+0x360], R0 ;  /* 0x0003600001001387 */ /* 0x0001e40000100800 */
[----:B0-----:R-:W3:Y:S01]  /*6c590*/  LDL R0, [R1+0x388] ;  /* 0x0003880001007983 */ /* 0x001ee20000100800 */
[----:B------:R0:W-:Y:S03]  /*6c5a0*/  @P1 STL [R1+0x364], R4 ;  /* 0x0003640401001387 */ /* 0x0001e60000100800 */
[----:B0-----:R-:W4:Y:S01]  /*6c5b0*/  LDL R4, [R1+0x398] ;  /* 0x0003980001047983 */ /* 0x001f220000100800 */
[----:B------:R0:W-:Y:S03]  /*6c5c0*/  @P1 STL [R1+0x368], R16 ;  /* 0x0003681001001387 */ /* 0x0001e60000100800 */
[----:B0-----:R-:W4:Y:S01]  /*6c5d0*/  LDL R16, [R1+0x3a4] ;  /* 0x0003a40001107983 */ /* 0x001f220000100800 */
[----:B--2---:R-:W-:-:S02]  /*6c5e0*/  @P1 FMUL R8, R8, 0.25 ;  /* 0x3e80000008081820 */ /* 0x004fc40000400000 */
[----:B------:R-:W-:-:S05]  /*6c5f0*/  @P1 FMUL R18, R18, 0.25 ;  /* 0x3e80000012121820 */ /* 0x000fca0000400000 */
[----:B------:R0:W-:Y:S04]  /*6c600*/  @P1 STL [R1+0x36c], R18 ;  /* 0x00036c1201001387 */ /* 0x0001e80000100800 */
[----:B0-----:R-:W2:Y:S01]  /*6c610*/  LDL.LU R18, [R1+0x14fc] ;  /* 0x0014fc0001127983 */ /* 0x001ea20000300800 */
[----:B------:R0:W-:Y:S03]  /*6c620*/  @P1 STL [R1+0x380], R8 ;  /* 0x0003800801001387 */ /* 0x0001e60000100800 */
[----:B0-----:R-:W2:Y:S01]  /*6c630*/  LDL.LU R8, [R1+0x14f8] ;  /* 0x0014f80001087983 */ /* 0x001ea20000300800 */
[----:B---3--:R-:W-:Y:S02]  /*6c640*/  @P1 FMUL R0, R0, 0.25 ;  /* 0x3e80000000001820 */ /* 0x008fe40000400000 */
[----:B----4-:R-:W-:-:S02]  /*6c650*/  @P1 FMUL R4, R4, 0.25 ;  /* 0x3e80000004041820 */ /* 0x010fc40000400000 */
[----:B------:R-:W-:Y:S01]  /*6c660*/  @P1 FMUL R7, R7, 0.25 ;  /* 0x3e80000007071820 */ /* 0x000fe20000400000 */
[----:B------:R0:W-:Y:S01]  /*6c670*/  @P1 STL [R1+0x388], R0 ;  /* 0x0003880001001387 */ /* 0x0001e20000100800 */
[----:B------:R-:W-:-:S03]  /*6c680*/  @P1 FMUL R16, R16, 0.25 ;  /* 0x3e80000010101820 */ /* 0x000fc60000400000 */
[----:B0-----:R-:W3:Y:S01]  /*6c690*/  LDL.LU R0, [R1+0x14f4] ;  /* 0x0014f40001007983 */ /* 0x001ee20000300800 */
[----:B--2---:R-:W-:-:S05]  /*6c6a0*/  @P1 FMUL R18, R18, 0.25 ;  /* 0x3e80000012121820 */ /* 0x004fca0000400000 */
[----:B------:R-:W-:Y:S01]  /*6c6b0*/  @P1 STL [R1+0x370], R18 ;  /* 0x0003701201001387 */ /* 0x000fe20000100800 */
[----:B------:R0:W-:Y:S02]  /*6c6c0*/  @P1 STL [R1+0x398], R4 ;  /* 0x0003980401001387 */ /* 0x0001e40000100800 */
[----:B------:R-:W-:Y:S01]  /*6c6d0*/  @P1 FMUL R8, R8, 0.25 ;  /* 0x3e80000008081820 */ /* 0x000fe20000400000 */
[----:B0-----:R-:W2:Y:S01]  /*6c6e0*/  LDL.LU R4, [R1+0x14f0] ;  /* 0x0014f00001047983 */ /* 0x001ea20000300800 */
[----:B------:R0:W-:Y:S03]  /*6c6f0*/  @P1 STL [R1+0x3a4], R16 ;  /* 0x0003a41001001387 */ /* 0x0001e60000100800 */
[----:B0-----:R-:W4:Y:S01]  /*6c700*/  LDL.LU R16, [R1+0x14ec] ;  /* 0x0014ec0001107983 */ /* 0x001f220000300800 */
[----:B------:R-:W-:Y:S02]  /*6c710*/  @P1 STL [R1+0x390], R7 ;  /* 0x0003900701001387 */ /* 0x000fe40000100800 */
[----:B------:R0:W-:Y:S02]  /*6c720*/  STL [R1+0x14c4], R8 ;  /* 0x0014c40801007387 */ /* 0x0001e40000100800 */
[----:B0-----:R-:W-:-:S02]  /*6c730*/  MOV R8, R7 ;  /* 0x0000000700087202 */ /* 0x001fc40000000f00 */
[----:B------:R-:W4:Y:S01]  /*6c740*/  LDL.LU R7, [R1+0x14e8] ;  /* 0x0014e80001077983 */ /* 0x000f220000300800 */
[----:B---3--:R-:W-:-:S05]  /*6c750*/  @P1 FMUL R0, R0, 0.25 ;  /* 0x3e80000000001820 */ /* 0x008fca0000400000 */
[----:B------:R0:W-:Y:S04]  /*6c760*/  STL [R1+0x14c8], R0 ;  /* 0x0014c80001007387 */ /* 0x0001e80000100800 */
[----:B0-----:R-:W3:Y:S01]  /*6c770*/  LDL R0, [R1+0x388] ;  /* 0x0003880001007983 */ /* 0x001ee20000100800 */
[----:B--2---:R-:W-:-:S05]  /*6c780*/  @P1 FMUL R4, R4, 0.25 ;  /* 0x3e80000004041820 */ /* 0x004fca0000400000 */
[----:B------:R0:W-:Y:S01]  /*6c790*/  STL [R1+0x14cc], R4 ;  /* 0x0014cc0401007387 */ /* 0x0001e20000100800 */
[----:B----4-:R-:W-:-:S03]  /*6c7a0*/  @P1 FMUL R16, R16, 0.25 ;  /* 0x3e80000010101820 */ /* 0x010fc60000400000 */
[----:B0-----:R-:W2:Y:S04]  /*6c7b0*/  LDL R4, [R1+0x380] ;  /* 0x0003800001047983 */ /* 0x001ea80000100800 */
[----:B------:R0:W-:Y:S01]  /*6c7c0*/  STL [R1+0x14d0], R16 ;  /* 0x0014d01001007387 */ /* 0x0001e20000100800 */
[----:B------:R-:W-:Y:S01]  /*6c7d0*/  @P1 FMUL R7, R7, 0.25 ;  /* 0x3e80000007071820 */ /* 0x000fe20000400000 */
[----:B0-----:R-:W-:Y:S02]  /*6c7e0*/  MOV R16, R18 ;  /* 0x0000001200107202 */ /* 0x001fe40000000f00 */
[----:B------:R-:W4:Y:S02]  /*6c7f0*/  LDL.LU R18, [R1+0x14e4] ;  /* 0x0014e40001127983 */ /* 0x000f240000300800 */
[----:B------:R0:W-:Y:S02]  /*6c800*/  STL [R1+0x14d4], R7 ;  /* 0x0014d40701007387 */ /* 0x0001e40000100800 */
[----:B0-----:R-:W2:Y:S02]  /*6c810*/  LDL R7, [R1+0x560] ;  /* 0x0005600001077983 */ /* 0x001ea40000100800 */
[----:B--2---:R-:W-:-:S05]  /*6c820*/  @P1 FMUL R7, R7, 0.25 ;  /* 0x3e80000007071820 */ /* 0x004fca0000400000 */
[----:B------:R-:W-:Y:S01]  /*6c830*/  @P1 STL [R1+0x560], R7 ;  /* 0x0005600701001387 */ /* 0x000fe20000100800 */
[----:B------:R0:W-:Y:S03]  /*6c840*/  STL [R1+0x14dc], R11 ;  /* 0x0014dc0b01007387 */ /* 0x0001e60000100800 */
[----:B0-----:R-:W2:Y:S04]  /*6c850*/  LDL R11, [R1+0x360] ;  /* 0x00036000010b7983 */ /* 0x001ea80000100800 */
[----:B--2---:R0:W-:Y:S04]  /*6c860*/  STL [R1+0x14e0], R11 ;  /* 0x0014e00b01007387 */ /* 0x0041e80000100800 */
[----:B0-----:R-:W2:Y:S01]  /*6c870*/  LDL R11, [R1+0x35c] ;  /* 0x00035c00010b7983 */ /* 0x001ea20000100800 */
[----:B------:R0:W-:Y:S02]  /*6c880*/  STL [R1+0x14d8], R21 ;  /* 0x0014d81501007387 */ /* 0x0001e40000100800 */
[----:B------:R-:W3:Y:S01]  /*6c890*/  LDL R7, [R1+0x368] ;  /* 0x0003680001077983 */ /* 0x000ee20000100800 */
[----:B0-----:R-:W3:Y:S01]  /*6c8a0*/  LDL R21, [R1+0x364] ;  /* 0x0003640001157983 */ /* 0x001ee20000100800 */
[----:B--2---:R-:W-:-:S05]  /*6c8b0*/  @!P0 FMUL R11, R11, 16777216 ;  /* 0x4b8000000b0b8820 */ /* 0x004fca0000400000 */
[----:B------:R0:W-:Y:S04]  /*6c8c0*/  @!P0 STL [R1+0x35c], R11 ;  /* 0x00035c0b01008387 */ /* 0x0001e80000100800 */
[----:B0-----:R-:W2:Y:S01]  /*6c8d0*/  LDL.LU R11, [R1+0x14e0] ;  /* 0x0014e000010b7983 */ /* 0x001ea20000300800 */
[----:B---3--:R-:W-:Y:S02]  /*6c8e0*/  @!P0 FMUL R21, R21, 16777216 ;  /* 0x4b80000015158820 */ /* 0x008fe40000400000 */
[----:B------:R-:W-:Y:S02]  /*6c8f0*/  @!P0 FMUL R7, R7, 16777216 ;  /* 0x4b80000007078820 */ /* 0x000fe40000400000 */
[----:B--2---:R-:W-:-:S05]  /*6c900*/  @!P0 FMUL R11, R11, 16777216 ;  /* 0x4b8000000b0b8820 */ /* 0x004fca0000400000 */
[----:B------:R0:W-:Y:S04]  /*6c910*/  @!P0 STL [R1+0x360], R11 ;  /* 0x0003600b01008387 */ /* 0x0001e80000100800 */
[----:B0-----:R-:W2:Y:S01]  /*6c920*/  LDL.LU R11, [R1+0x14dc] ;  /* 0x0014dc00010b7983 */ /* 0x001ea20000300800 */
[----:B------:R0:W-:Y:S03]  /*6c930*/  @!P0 STL [R1+0x364], R21 ;  /* 0x0003641501008387 */ /* 0x0001e60000100800 */
[----:B0-----:R-:W3:Y:S01]  /*6c940*/  LDL.LU R21, [R1+0x14d8] ;  /* 0x0014d80001157983 */ /* 0x001ee20000300800 */
[----:B------:R0:W-:Y:S03]  /*6c950*/  @!P0 STL [R1+0x368], R7 ;  /* 0x0003680701008387 */ /* 0x0001e60000100800 */
[----:B0-----:R-:W2:Y:S01]  /*6c960*/  LDL.LU R7, [R1+0x14d4] ;  /* 0x0014d40001077983 */ /* 0x001ea20000300800 */
[----:B------:R0:W-:Y:S03]  /*6c970*/  STL [R1+0x1498], R6 ;  /* 0x0014980601007387 */ /* 0x0001e60000100800 */
[----:B0-----:R-:W2:Y:S01]  /*6c980*/  LDL R6, [R1+0x36c] ;  /* 0x00036c0001067983 */ /* 0x001ea20000100800 */
[----:B------:R-:W-:-:S02]  /*6c990*/  @!P0 FMUL R16, R16, 16777216 ;  /* 0x4b80000010108820 */ /* 0x000fc40000400000 */
[----:B------:R-:W-:Y:S02]  /*6c9a0*/  @!P0 FMUL R4, R4, 16777216 ;  /* 0x4b80000004048820 */ /* 0x000fe40000400000 */
[----:B------:R-:W-:Y:S02]  /*6c9b0*/  @!P0 FMUL R0, R0, 16777216 ;  /* 0x4b80000000008820 */ /* 0x000fe40000400000 */
[----:B------:R-:W-:Y:S02]  /*6c9c0*/  @!P0 FMUL R8, R8, 16777216 ;  /* 0x4b80000008088820 */ /* 0x000fe40000400000 */
[----:B--2---:R-:W-:-:S05]  /*6c9d0*/  @!P0 FMUL R6, R6, 16777216 ;  /* 0x4b80000006068820 */ /* 0x004fca0000400000 */
[----:B------:R0:W-:Y:S04]  /*6c9e0*/  @!P0 STL [R1+0x36c], R6 ;  /* 0x00036c0601008387 */ /* 0x0001e80000100800 */
[----:B0-----:R-:W2:Y:S01]  /*6c9f0*/  LDL R6, [R1+0x3a4] ;  /* 0x0003a40001067983 */ /* 0x001ea20000100800 */
[----:B------:R0:W-:Y:S03]  /*6ca00*/  STL [R1+0x149c], R2 ;  /* 0x00149c0201007387 */ /* 0x0001e60000100800 */
[----:B0-----:R-:W4:Y:S01]  /*6ca10*/  LDL R2, [R1+0x398] ;  /* 0x0003980001027983 */ /* 0x001f220000100800 */
[----:B---3--:R0:W-:Y:S03]  /*6ca20*/  STL [R1+0x14a0], R21 ;  /* 0x0014a01501007387 */ /* 0x0081e60000100800 */
[----:B0-----:R-:W3:Y:S01]  /*6ca30*/  LDL R21, [R1+0x560] ;  /* 0x0005600001157983 */ /* 0x001ee20000100800 */
[----:B------:R0:W-:Y:S03]  /*6ca40*/  @!P0 STL [R1+0x370], R16 ;  /* 0x0003701001008387 */ /* 0x0001e60000100800 */
[----:B0-----:R-:W3:Y:S01]  /*6ca50*/  LDL.LU R16, [R1+0x14d0] ;  /* 0x0014d00001107983 */ /* 0x001ee20000300800 */
[----:B------:R0:W-:Y:S03]  /*6ca60*/  @!P0 STL [R1+0x380], R4 ;  /* 0x0003800401008387 */ /* 0x0001e60000100800 */
[----:B0-----:R-:W3:Y:S01]  /*6ca70*/  LDL.LU R4, [R1+0x14cc] ;  /* 0x0014cc0001047983 */ /* 0x001ee20000300800 */
[----:B------:R0:W-:Y:S03]  /*6ca80*/  @!P0 STL [R1+0x388], R0 ;  /* 0x0003880001008387 */ /* 0x0001e60000100800 */
[----:B0-----:R-:W3:Y:S01]  /*6ca90*/  LDL.LU R0, [R1+0x14c8] ;  /* 0x0014c80001007983 */ /* 0x001ee20000300800 */
[----:B------:R0:W-:Y:S03]  /*6caa0*/  @!P0 STL [R1+0x390], R8 ;  /* 0x0003900801008387 */ /* 0x0001e60000100800 */
[----:B0-----:R-:W3:Y:S01]  /*6cab0*/  LDL.LU R8, [R1+0x14c4] ;  /* 0x0014c40001087983 */ /* 0x001ee20000300800 */
[----:B--2---:R-:W-:-:S02]  /*6cac0*/  @!P0 FMUL R6, R6, 16777216 ;  /* 0x4b80000006068820 */ /* 0x004fc40000400000 */
[----:B----4-:R-:W-:-:S05]  /*6cad0*/  @!P0 FMUL R2, R2, 16777216 ;  /* 0x4b80000002028820 */ /* 0x010fca0000400000 */
[----:B------:R0:W-:Y:S04]  /*6cae0*/  @!P0 STL [R1+0x398], R2 ;  /* 0x0003980201008387 */ /* 0x0001e80000100800 */
[----:B0-----:R-:W2:Y:S01]  /*6caf0*/  LDL R2, [R1+0x374] ;  /* 0x0003740001027983 */ /* 0x001ea20000100800 */
[----:B---3--:R-:W-:Y:S02]  /*6cb00*/  @!P0 FMUL R4, R4, 16777216 ;  /* 0x4b80000004048820 */ /* 0x008fe40000400000 */
[----:B------:R-:W-:Y:S02]  /*6cb10*/  @!P0 FMUL R0, R0, 16777216 ;  /* 0x4b80000000008820 */ /* 0x000fe40000400000 */
[----:B------:R-:W-:-:S05]  /*6cb20*/  @!P0 FMUL R8, R8, 16777216 ;  /* 0x4b80000008088820 */ /* 0x000fca0000400000 */
[----:B------:R0:W-:Y:S04]  /*6cb30*/  STL [R1+0x3ac], R8 ;  /* 0x0003ac0801007387 */ /* 0x0001e80000100800 */
[----:B0-----:R-:W3:Y:S01]  /*6cb40*/  LDL.LU R8, [R1+0x14c0] ;  /* 0x0014c00001087983 */ /* 0x001ee20000300800 */
[----:B------:R-:W-:Y:S02]  /*6cb50*/  @!P0 STL [R1+0x3a4], R6 ;  /* 0x0003a40601008387 */ /* 0x000fe40000100800 */
[----:B------:R0:W-:Y:S02]  /*6cb60*/  STL [R1+0x3b8], R0 ;  /* 0x0003b80001007387 */ /* 0x0001e40000100800 */
[----:B0-----:R-:W4:Y:S01]  /*6cb70*/  LDL.LU R0, [R1+0x14bc] ;  /* 0x0014bc0001007983 */ /* 0x001f220000300800 */
[----:B------:R0:W-:Y:S03]  /*6cb80*/  STL [R1+0x550], R4 ;  /* 0x0005500401007387 */ /* 0x0001e60000100800 */
[----:B0-----:R-:W3:Y:S01]  /*6cb90*/  LDL.LU R4, [R1+0x14b8] ;  /* 0x0014b80001047983 */ /* 0x001ee20000300800 */
[----:B------:R-:W3:Y:S01]  /*6cba0*/  LDL R6, [R1+0x394] ;  /* 0x0003940001067983 */ /* 0x000ee20000100800 */
[----:B------:R-:W-:Y:S01]  /*6cbb0*/  FSETP.GT.AND P1, PT, |R18|, 8.50705917302346158658e+37, PT ;  /* 0x7e8000001200780b */ /* 0x000fe20003f24200 */
[----:B------:R-:W-:-:S02]  /*6cbc0*/  @!P0 FMUL R16, R16, 16777216 ;  /* 0x4b80000010108820 */ /* 0x000fc40000400000 */
[----:B------:R-:W-:Y:S02]  /*6cbd0*/  @!P0 FMUL R7, R7, 16777216 ;  /* 0x4b80000007078820 */ /* 0x000fe40000400000 */
[----:B------:R-:W-:Y:S01]  /*6cbe0*/  @!P0 FMUL R21, R21, 16777216 ;  /* 0x4b80000015158820 */ /* 0x000fe20000400000 */
[----:B------:R0:W-:Y:S04]  /*6cbf0*/  STL [R1+0x558], R16 ;  /* 0x0005581001007387 */ /* 0x0001e80000100800 */
[----:B0-----:R-:W3:Y:S01]  /*6cc00*/  LDL.LU R16, [R1+0x14b4] ;  /* 0x0014b40001107983 */ /* 0x001ee20000300800 */
[----:B------:R0:W-:Y:S03]  /*6cc10*/  STL [R1+0x24], R7 ;  /* 0x0000240701007387 */ /* 0x0001e60000100800 */
[----:B0-----:R-:W3:Y:S01]  /*6cc20*/  LDL.LU R7, [R1+0x14b0] ;  /* 0x0014b00001077983 */ /* 0x001ee20000300800 */
[----:B------:R-:W-:Y:S02]  /*6cc30*/  @!P0 STL [R1+0x560], R21 ;  /* 0x0005601501008387 */ /* 0x000fe40000100800 */
[----:B------:R-:W-:Y:S01]  /*6cc40*/  STL [R1+0x14a4], R18 ;  /* 0x0014a41201007387 */ /* 0x000fe20000100800 */
[----:B------:R-:W-:Y:S01]  /*6cc50*/  FSETP.GEU.AND P0, PT, |R18|, 1.175494350822287508e-38, PT ;  /* 0x008000001200780b */ /* 0x000fe20003f0e200 */
[----:B--2---:R-:W-:-:S05]  /*6cc60*/  @P1 FMUL R2, R2, 0.25 ;  /* 0x3e80000002021820 */ /* 0x004fca0000400000 */
[----:B------:R-:W-:Y:S01]  /*6cc70*/  @P1 STL [R1+0x374], R2 ;  /* 0x0003740201001387 */ /* 0x000fe20000100800 */
[----:B----4-:R-:W-:Y:S02]  /*6cc80*/  @P1 FMUL R0, R0, 0.25 ;  /* 0x3e80000000001820 */ /* 0x010fe40000400000 */
[----:B---3--:R-:W-:Y:S02]  /*6cc90*/  @P1 FMUL R4, R4, 0.25 ;  /* 0x3e80000004041820 */ /* 0x008fe40000400000 */
[----:B------:R-:W-:-:S03]  /*6cca0*/  @P1 FMUL R6, R6, 0.25 ;  /* 0x3e80000006061820 */ /* 0x000fc60000400000 */
[----:B------:R0:W-:Y:S01]  /*6ccb0*/  STL [R1+0x14a8], R4 ;  /* 0x0014a80401007387 */ /* 0x0001e20000100800 */
[----:B------:R1:W-:Y:S03]  /*6ccc0*/  STL [R1+0x14ac], R0 ;  /* 0x0014ac0001007387 */ /* 0x0003e60000100800 */
[----:B0-----:R-:W2:Y:S04]  /*6ccd0*/  LDL R4, [R1+0x3b4] ;  /* 0x0003b40001047983 */ /* 0x001ea80000100800 */
[----:B-1----:R-:W3:Y:S01]  /*6cce0*/  LDL R0, [R1+0x3b0] ;  /* 0x0003b00001007983 */ /* 0x002ee20000100800 */
[----:B------:R0:W-:Y:S02]  /*6ccf0*/  @P1 STL [R1+0x394], R6 ;  /* 0x0003940601001387 */ /* 0x0001e40000100800 */
[----:B------:R-:W4:Y:S02]  /*6cd00*/  LDL R18, [R1+0x3bc] ;  /* 0x0003bc0001127983 */ /* 0x000f240000100800 */
[----:B------:R-:W4:Y:S01]  /*6cd10*/  LDL R21, [R1+0x554] ;  /* 0x0005540001157983 */ /* 0x000f220000100800 */
[----:B------:R-:W4:Y:S04]  /*6cd20*/  LDL R2, [R1+0x55c] ;  /* 0x00055c0001027983 */ /* 0x000f280000100800 */
[----:B0-----:R-:W4:Y:S01]  /*6cd30*/  LDL R6, [R1+0x568] ;  /* 0x0005680001067983 */ /* 0x001f220000100800 */
[----:B------:R-:W-:-:S02]  /*6cd40*/  @P1 FMUL R8, R8, 0.25 ;  /* 0x3e80000008081820 */ /* 0x000fc40000400000 */
[----:B------:R-:W-:-:S03]  /*6cd50*/  @P1 FMUL R16, R16, 0.25 ;  /* 0x3e80000010101820 */ /* 0x000fc60000400000 */
[----:B------:R0:W-:Y:S01]  /*6cd60*/  STL [R1+0x1494], R8 ;  /* 0x0014940801007387 */ /* 0x0001e20000100800 */
[----:B------:R-:W-:-:S03]  /*6cd70*/  @P1 FMUL R7, R7, 0.25 ;  /* 0x3e80000007071820 */ /* 0x000fc60000400000 */
[----:B0-----:R-:W4:Y:S01]  /*6cd80*/  LDL R8, [R1+0x564] ;  /* 0x0005640001087983 */ /* 0x001f220000100800 */
[----:B---3--:R-:W-:Y:S02]  /*6cd90*/  @P1 FMUL R0, R0, 0.25 ;  /* 0x3e80000000001820 */ /* 0x008fe40000400000 */
[----:B--2---:R-:W-:Y:S02]  /*6cda0*/  @P1 FMUL R4, R4, 0.25 ;  /* 0x3e80000004041820 */ /* 0x004fe40000400000 */
[----:B----4-:R-:W-:Y:S01]  /*6cdb0*/  @P1 FMUL R18, R18, 0.25 ;  /* 0x3e80000012121820 */ /* 0x010fe20000400000 */
[----:B------:R0:W-:Y:S01]  /*6cdc0*/  @P1 STL [R1+0x3b0], R0 ;  /* 0x0003b00001001387 */ /* 0x0001e20000100800 */
[----:B------:R-:W-:Y:S02]  /*6cdd0*/  @P1 FMUL R21, R21, 0.25 ;  /* 0x3e80000015151820 */ /* 0x000fe40000400000 */
[----:B------:R-:W-:Y:S01]  /*6cde0*/  @P1 FMUL R2, R2, 0.25 ;  /* 0x3e80000002021820 */ /* 0x000fe20000400000 */
[----:B0-----:R-:W2:Y:S01]  /*6cdf0*/  LDL.LU R0, [R1+0x14ac] ;  /* 0x0014ac0001007983 */ /* 0x001ea20000300800 */
[----:B------:R0:W-:Y:S02]  /*6ce00*/  @P1 STL [R1+0x3b4], R4 ;  /* 0x0003b40401001387 */ /* 0x0001e40000100800 */
[----:B------:R-:W-:Y:S01]  /*6ce10*/  @P1 FMUL R6, R6, 0.25 ;  /* 0x3e80000006061820 */ /* 0x000fe20000400000 */
[----:B0-----:R-:W3:Y:S01]  /*6ce20*/  LDL.LU R4, [R1+0x14a8] ;  /* 0x0014a80001047983 */ /* 0x001ee20000300800 */
[----:B------:R-:W-:Y:S02]  /*6ce30*/  @P1 STL [R1+0x3a0], R16 ;  /* 0x0003a01001001387 */ /* 0x000fe40000100800 */
[----:B------:R0:W-:Y:S02]  /*6ce40*/  @P1 STL [R1+0x3bc], R18 ;  /* 0x0003bc1201001387 */ /* 0x0001e40000100800 */
[----:B0-----:R-:W4:Y:S01]  /*6ce50*/  LDL.LU R18, [R1+0x14a4] ;  /* 0x0014a40001127983 */ /* 0x001f220000300800 */
[----:B------:R-:W-:Y:S02]  /*6ce60*/  @P1 STL [R1+0x3a8], R7 ;  /* 0x0003a80701001387 */ /* 0x000fe40000100800 */
[----:B------:R0:W-:Y:S02]  /*6ce70*/  @P1 STL [R1+0x554], R21 ;  /* 0x0005541501001387 */ /* 0x0001e40000100800 */
[----:B0-----:R-:W2:Y:S01]  /*6ce80*/  LDL.LU R21, [R1+0x14a0] ;  /* 0x0014a00001157983 */ /* 0x001ea20000300800 */
[----:B------:R0:W-:Y:S03]  /*6ce90*/  @P1 STL [R1+0x55c], R2 ;  /* 0x00055c0201001387 */ /* 0x0001e60000100800 */
[----:B0-----:R-:W2:Y:S01]  /*6cea0*/  LDL.LU R2, [R1+0x149c] ;  /* 0x00149c0001027983 */ /* 0x001ea20000300800 */
[----:B------:R0:W-:Y:S03]  /*6ceb0*/  @P1 STL [R1+0x568], R6 ;  /* 0x0005680601001387 */ /* 0x0001e60000100800 */
[----:B0-----:R-:W3:Y:S01]  /*6cec0*/  LDL.LU R6, [R1+0x1498] ;  /* 0x0014980001067983 */ /* 0x001ee20000300800 */
[----:B------:R-:W-:-:S05]  /*6ced0*/  @P1 FMUL R8, R8, 0.25 ;  /* 0x3e80000008081820 */ /* 0x000fca0000400000 */
[----:B------:R-:W-:Y:S01]  /*6cee0*/  @P1 STL [R1+0x564], R8 ;  /* 0x0005640801001387 */ /* 0x000fe20000100800 */
[----:B----4-:R-:W-:Y:S02]  /*6cef0*/  @P1 FMUL R18, R18, 0.25 ;  /* 0x3e80000012121820 */ /* 0x010fe40000400000 */
[----:B--2---:R-:W-:-:S05]  /*6cf00*/  @P1 FMUL R2, R2, 0.25 ;  /* 0x3e80000002021820 */ /* 0x004fca0000400000 */
[----:B------:R-:W-:Y:S01]  /*6cf10*/  @P1 STL [R1+0x570], R2 ;  /* 0x0005700201001387 */ /* 0x000fe20000100800 */
[----:B---3--:R-:W-:-:S05]  /*6cf20*/  @P1 FMUL R6, R6, 0.25 ;  /* 0x3e80000006061820 */ /* 0x008fca0000400000 */
[----:B------:R-:W-:Y:S01]  /*6cf30*/  @P1 STL [R1+0x56c], R6 ;  /* 0x00056c0601001387 */ /* 0x000fe20000100800 */
[----:B------:R-:W-:Y:S01]  /*6cf40*/  @P1 STL [R1+0x28], R18 ;  /* 0x0000281201001387 */ /* 0x000fe20000100800 */
[----:B------:R-:W-:Y:S01]  /*6cf50*/  FSETP.GT.AND P1, PT, |R21|, 8.50705917302346158658e+37, PT ;  /* 0x7e8000001500780b */ /* 0x000fe20003f24200 */
[----:B------:R0:W-:Y:S02]  /*6cf60*/  STL [R1+0x1464], R21 ;  /* 0x0014641501007387 */ /* 0x0001e40000100800 */
[----:B0-----:R-:W2:Y:S01]  /*6cf70*/  LDL R21, [R1+0x374] ;  /* 0x0003740001157983 */ /* 0x001ea20000100800 */
[----:B------:R-:W-:Y:S02]  /*6cf80*/  @!P0 FMUL R4, R4, 16777216 ;  /* 0x4b80000004048820 */ /* 0x000fe40000400000 */
[----:B------:R-:W-:Y:S02]  /*6cf90*/  @!P0 FMUL R0, R0, 16777216 ;  /* 0x4b80000000008820 */ /* 0x000fe40000400000 */
[----:B--2---:R-:W-:-:S05]  /*6cfa0*/  @!P0 FMUL R21, R21, 16777216 ;  /* 0x4b80000015158820 */ /* 0x004fca0000400000 */
[----:B------:R-:W-:Y:S01]  /*6cfb0*/  @!P0 STL [R1+0x374], R21 ;  /* 0x0003741501008387 */ /* 0x000fe20000100800 */
[----:B------:R0:W-:Y:S02]  /*6cfc0*/  STL [R1+0x384], R4 ;  /* 0x0003840401007387 */ /* 0x0001e40000100800 */
[----:B------:R1:W-:Y:S01]  /*6cfd0*/  STL [R1+0x38c], R0 ;  /* 0x00038c0001007387 */ /* 0x0003e20000100800 */
[----:B0-----:R-:W-:Y:S02]  /*6cfe0*/  MOV R4, R5 ;  /* 0x0000000500047202 */ /* 0x001fe40000000f00 */
[----:B------:R-:W2:Y:S01]  /*6cff0*/  LDL.LU R5, [R1+0x574] ;  /* 0x0005740001057983 */ /* 0x000ea20000300800 */
[----:B------:R-:W-:Y:S01]  /*6d000*/  IMAD.MOV.U32 R21, RZ, RZ, R16 ;  /* 0x000000ffff157224 */ /* 0x000fe200078e0010 */
[----:B------:R-:W-:Y:S02]  /*6d010*/  MOV R16, R23 ;  /* 0x0000001700107202 */ /* 0x000fe40000000f00 */
[----:B--2---:R-:W-:Y:S01]  /*6d020*/  STL [R1+0x1468], R5 ;  /* 0x0014680501007387 */ /* 0x004fe20000100800 */
[----:B------:R-:W2:Y:S01]  /*6d030*/  LDL.LU R23, [R1+0x578] ;  /* 0x0005780001177983 */ /* 0x000ea20000300800 */
[----:B-1----:R-:W-:Y:S01]  /*6d040*/  MOV R0, R17 ;  /* 0x0000001100007202 */ /* 0x002fe20000000f00 */
[----:B------:R-:W-:Y:S01]  /*6d050*/  MOV R17, R3 ;  /* 0x0000000300117202 */ /* 0x000fe20000000f00 */
[----:B--2---:R0:W-:Y:S04]  /*6d060*/  STL [R1+0x146c], R23 ;  /* 0x00146c1701007387 */ /* 0x0041e80000100800 */
[----:B0-----:R-:W2:Y:S01]  /*6d070*/  LDL R23, [R1+0x394] ;  /* 0x0003940001177983 */ /* 0x001ea20000100800 */
[----:B------:R-:W3:Y:S02]  /*6d080*/  LDL.LU R3, [R1+0x57c] ;  /* 0x00057c0001037983 */ /* 0x000ee40000300800 */
[----:B------:R-:W-:-:S02]  /*6d090*/  IMAD.MOV.U32 R5, RZ, RZ, R7 ;  /* 0x000000ffff057224 */ /* 0x000fc400078e0007 */
[----:B------:R-:W-:Y:S01]  /*6d0a0*/  IMAD.MOV.U32 R7, RZ, RZ, R22 ;  /* 0x000000ffff077224 */ /* 0x000fe200078e0016 */
[----:B---3--:R-:W-:Y:S01]  /*6d0b0*/  STL [R1+0x1470], R3 ;  /* 0x0014700301007387 */ /* 0x008fe20000100800 */
[----:B------:R-:W3:Y:S02]  /*6d0c0*/  LDL.LU R22, [R1+0x580] ;  /* 0x0005800001167983 */ /* 0x000ee40000300800 */
[----:B--2---:R-:W-:Y:S01]  /*6d0d0*/  @!P0 FMUL R23, R23, 16777216 ;  /* 0x4b80000017178820 */ /* 0x004fe20000400000 */
[----:B---3--:R0:W-:Y:S01]  /*6d0e0*/  STL [R1+0x1474], R22 ;  /* 0x0014741601007387 */ /* 0x0081e20000100800 */
[----:B------:R-:W-:Y:S03]  /*6d0f0*/  STL [R1+0x1460], R19 ;  /* 0x0014601301007387 */ /* 0x000fe60000100800 */
[----:B------:R-:W-:Y:S02]  /*6d100*/  @!P0 STL [R1+0x394], R23 ;  /* 0x0003941701008387 */ /* 0x000fe40000100800 */
[----:B------:R-:W-:Y:S01]  /*6d110*/  STL [R1+0x1478], R20 ;  /* 0x0014781401007387 */ /* 0x000fe20000100800 */
[----:B------:R-:W-:Y:S01]  /*6d120*/  STL [R1+0x147c], R4 ;  /* 0x00147c0401007387 */ /* 0x000fe20000100800 */
[----:B------:R-:W-:Y:S02]  /*6d130*/  STL [R1+0x1480], R0 ;  /* 0x0014800001007387 */ /* 0x000fe40000100800 */
[----:B------:R-:W-:Y:S02]  /*6d140*/  STL [R1+0x1484], R16 ;  /* 0x0014841001007387 */ /* 0x000fe40000100800 */
[----:B------:R-:W-:Y:S01]  /*6d150*/  STL [R1+0x1488], R17 ;  /* 0x0014881101007387 */ /* 0x000fe20000100800 */
[----:B------:R1:W-:Y:S01]  /*6d160*/  STL [R1+0x148c], R7 ;  /* 0x00148c0701007387 */ /* 0x0003e20000100800 */
[----:B0-----:R-:W-:Y:S01]  /*6d170*/  IMAD.MOV.U32 R22, RZ, RZ, R8 ;  /* 0x000000ffff167224 */ /* 0x001fe200078e0008 */
[----:B-1----:R-:W-:-:S05]  /*6d180*/  MOV R7, R5 ;  /* 0x0000000500077202 */ /* 0x002fca0000000f00 */
[----:B------:R0:W-:Y:S01]  /*6d190*/  STL [R1+0x1490], R7 ;  /* 0x0014900701007387 */ /* 0x0001e20000100800 */
[----:B------:R-:W2:Y:S02]  /*6d1a0*/  LDL R17, [R1+0x3b0] ;  /* 0x0003b00001117983 */ /* 0x000ea40000100800 */
[----:B------:R-:W3:Y:S02]  /*6d1b0*/  LDL R16, [R1+0x3b4] ;  /* 0x0003b40001107983 */ /* 0x000ee40000100800 */
[----:B------:R-:W4:Y:S01]  /*6d1c0*/  LDL R0, [R1+0x3bc] ;  /* 0x0003bc0001007983 */ /* 0x000f220000100800 */
[----:B------:R-:W2:Y:S04]  /*6d1d0*/  LDL R4, [R1+0x554] ;  /* 0x0005540001047983 */ /* 0x000ea80000100800 */
[----:B------:R-:W2:Y:S01]  /*6d1e0*/  LDL R20, [R1+0x55c] ;  /* 0x00055c0001147983 */ /* 0x000ea20000100800 */
[----:B------:R-:W2:Y:S01]  /*6d1f0*/  LDL.LU R8, [R1+0x1494] ;  /* 0x0014940001087983 */ /* 0x000ea20000300800 */
[----:B------:R-:W-:-:S02]  /*6d200*/  MOV R23, R6 ;  /* 0x0000000600177202 */ /* 0x000fc40000000f00 */
[----:B------:R-:W-:Y:S01]  /*6d210*/  MOV R5, R18 ;  /* 0x0000001200057202 */ /* 0x000fe20000000f00 */
[----:B------:R-:W3:Y:S01]  /*6d220*/  LDL R3, [R1+0x568] ;  /* 0x0005680001037983 */ /* 0x000ee20000100800 */
[----:B0-----:R-:W-:Y:S01]  /*6d230*/  MOV R7, R21 ;  /* 0x0000001500077202 */ /* 0x001fe20000000f00 */
[----:B------:R-:W-:Y:S02]  /*6d240*/  IMAD.MOV.U32 R21, RZ, RZ, R2 ;  /* 0x000000ffff157224 */ /* 0x000fe400078e0002 */
[----:B------:R-:W3:Y:S04]  /*6d250*/  LDL R6, [R1+0x680] ;  /* 0x0006800001067983 */ /* 0x000ee80000100800 */
[----:B------:R-:W3:Y:S04]  /*6d260*/  LDL R2, [R1+0x588] ;  /* 0x0005880001027983 */ /* 0x000ee80000100800 */
[----:B------:R-:W3:Y:S01]  /*6d270*/  LDL R18, [R1+0x688] ;  /* 0x0006880001127983 */ /* 0x000ee20000100800 */
[----:B------:R-:W-:-:S03]  /*6d280*/  @!P0 FMUL R7, R7, 16777216 ;  /* 0x4b80000007078820 */ /* 0x000fc60000400000 */
[----:B------:R-:W3:Y:S01]  /*6d290*/  LDL R19, [R1+0x584] ;  /* 0x0005840001137983 */ /* 0x000ee20000100800 */
[----:B--2---:R-:W-:-:S05]  /*6d2a0*/  @!P0 FMUL R8, R8, 16777216 ;  /* 0x4b80000008088820 */ /* 0x004fca0000400000 */
[----:B------:R0:W-:Y:S04]  /*6d2b0*/  STL [R1+0x39c], R8 ;  /* 0x00039c0801007387 */ /* 0x0001e80000100800 */
[----:B0-----:R-:W2:Y:S01]  /*6d2c0*/  LDL.LU R8, [R1+0x30] ;  /* 0x0000300001087983 */ /* 0x001ea20000300800 */
[----:B------:R0:W-:Y:S03]  /*6d2d0*/  @!P0 STL [R1+0x3a0], R7 ;  /* 0x0003a00701008387 */ /* 0x0001e60000100800 */
[----:B0-----:R-:W2:Y:S01]  /*6d2e0*/  LDL.LU R7, [R1+0x1490] ;  /* 0x0014900001077983 */ /* 0x001ea20000300800 */
[----:B------:R-:W-:Y:S02]  /*6d2f0*/  @!P0 FMUL R17, R17, 16777216 ;  /* 0x4b80000011118820 */ /* 0x000fe40000400000 */
[----:B---3--:R-:W-:-:S02]  /*6d300*/  @!P0 FMUL R16, R16, 16777216 ;  /* 0x4b80000010108820 */ /* 0x008fc40000400000 */
[----:B----4-:R-:W-:Y:S02]  /*6d310*/  @!P0 FMUL R0, R0, 16777216 ;  /* 0x4b80000000008820 */ /* 0x010fe40000400000 */
[----:B------:R-:W-:Y:S02]  /*6d320*/  @!P0 FMUL R4, R4, 16777216 ;  /* 0x4b80000004048820 */ /* 0x000fe40000400000 */
[----:B------:R-:W-:Y:S02]  /*6d330*/  @!P0 FMUL R20, R20, 16777216 ;  /* 0x4b80000014148820 */ /* 0x000fe40000400000 */
[----:B------:R-:W-:Y:S02]  /*6d340*/  @!P0 FMUL R22, R22, 16777216 ;  /* 0x4b80000016168820 */ /* 0x000fe40000400000 */
[----:B------:R-:W-:Y:S02]  /*6d350*/  @!P0 FMUL R3, R3, 16777216 ;  /* 0x4b80000003038820 */ /* 0x000fe40000400000 */
[----:B------:R-:W-:-:S02]  /*6d360*/  @!P0 FMUL R23, R23, 16777216 ;  /* 0x4b80000017178820 */ /* 0x000fc40000400000 */
[----:B------:R-:W-:Y:S02]  /*6d370*/  @!P0 FMUL R5, R5, 16777216 ;  /* 0x4b80000005058820 */ /* 0x000fe40000400000 */
[----:B------:R-:W-:Y:S02]  /*6d380*/  @!P0 FMUL R21, R21, 16777216 ;  /* 0x4b80000015158820 */ /* 0x000fe40000400000 */
[----:B------:R-:W-:Y:S02]  /*6d390*/  @P1 FMUL R19, R19, 0.25 ;  /* 0x3e80000013131820 */ /* 0x000fe40000400000 */
[----:B--2---:R-:W-:-:S05]  /*6d3a0*/  @!P0 FMUL R7, R7, 16777216 ;  /* 0x4b80000007078820 */ /* 0x004fca0000400000 */
[----:B------:R0:W-:Y:S04]  /*6d3b0*/  @!P0 STL [R1+0x3a8], R7 ;  /* 0x0003a80701008387 */ /* 0x0001e80000100800 */
        /* <DEDUP_REMOVED lines=21> */
[----:B------:R0:W-:Y:S03]  /*6d510*/  @P1 STL [R1+0x584], R19 ;  /* 0x0005841301001387 */ /* 0x0001e60000100800 */
[----:B0-----:R-:W4:Y:S01]  /*6d520*/  LDL.LU R19, [R1+0x1460] ;  /* 0x0014600001137983 */ /* 0x001f220000300800 */
[----:B------:R-:W-:-:S02]  /*6d530*/  @P1 FMUL R2, R2, 0.25 ;  /* 0x3e80000002021820 */ /* 0x000fc40000400000 */
[----:B------:R-:W-:-:S03]  /*6d540*/  @P1 FMUL R6, R6, 0.25 ;  /* 0x3e80000006061820 */ /* 0x000fc60000400000 */
[----:B------:R-:W-:Y:S01]  /*6d550*/  @P1 STL [R1+0x588], R2 ;  /* 0x0005880201001387 */ /* 0x000fe20000100800 */
[----:B------:R-:W-:Y:S02]  /*6d560*/  @P1 FMUL R10, R10, 0.25 ;  /* 0x3e8000000a0a1820 */ /* 0x000fe40000400000 */
[----:B------:R-:W-:Y:S02]  /*6d570*/  @P1 FMUL R18, R18, 0.25 ;  /* 0x3e80000012121820 */ /* 0x000fe40000400000 */
[----:B--2---:R-:W-:Y:S02]  /*6d580*/  @P1 FMUL R7, R7, 0.25 ;  /* 0x3e80000007071820 */ /* 0x004fe40000400000 */
[----:B---3--:R-:W-:Y:S02]  /*6d590*/  @P1 FMUL R17, R17, 0.25 ;  /* 0x3e80000011111820 */ /* 0x008fe40000400000 */
[----:B----4-:R-:W-:Y:S02]  /*6d5a0*/  @P1 FMUL R16, R16, 0.25 ;  /* 0x3e80000010101820 */ /* 0x010fe40000400000 */
[----:B------:R-:W-:-:S02]  /*6d5b0*/  @P1 FMUL R0, R0, 0.25 ;  /* 0x3e80000000001820 */ /* 0x000fc40000400000 */
[----:B------:R-:W-:Y:S02]  /*6d5c0*/  @P1 FMUL R4, R4, 0.25 ;  /* 0x3e80000004041820 */ /* 0x000fe40000400000 */
[----:B------:R-:W-:Y:S02]  /*6d5d0*/  @P1 FMUL R20, R20, 0.25 ;  /* 0x3e80000014141820 */ /* 0x000fe40000400000 */
[----:B------:R-:W-:Y:S02]  /*6d5e0*/  @P1 FMUL R22, R22, 0.25 ;  /* 0x3e80000016161820 */ /* 0x000fe40000400000 */
[----:B------:R-:W-:Y:S02]  /*6d5f0*/  @P1 FMUL R3, R3, 0.25 ;  /* 0x3e80000003031820 */ /* 0x000fe40000400000 */
[----:B------:R-:W-:Y:S02]  /*6d600*/  @P1 FMUL R23, R23, 0.25 ;  /* 0x3e80000017171820 */ /* 0x000fe40000400000 */
[----:B------:R-:W-:Y:S01]  /*6d610*/  @P1 FMUL R5, R5, 0.25 ;  /* 0x3e80000005051820 */ /* 0x000fe20000400000 */
[C---:B------:R-:W-:Y:S01]  /*6d620*/  FSETP.GEU.AND P0, PT, |R21|.reuse, 1.175494350822287508e-38, PT ;  /* 0x008000001500780b */ /* 0x040fe20003f0e200 */
[----:B------:R-:W-:-:S02]  /*6d630*/  @P1 FMUL R21, R21, 0.25 ;  /* 0x3e80000015151820 */ /* 0x000fc40000400000 */
[----:B------:R-:W-:-:S05]  /*6d640*/  @P1 FMUL R19, R19, 0.25 ;  /* 0x3e80000013131820 */ /* 0x000fca0000400000 */
[----:B------:R-:W-:Y:S01]  /*6d650*/  @P1 STL [R1+0x590], R19 ;  /* 0x0005901301001387 */ /* 0x000fe20000100800 */
[----:B------:R-:W-:Y:S02]  /*6d660*/  @P1 STL [R1+0x598], R20 ;  /* 0x0005981401001387 */ /* 0x000fe40000100800 */
[----:B------:R-:W-:Y:S02]  /*6d670*/  @P1 STL [R1+0x5a0], R4 ;  /* 0x0005a00401001387 */ /* 0x000fe40000100800 */
[----:B------:R-:W-:Y:S01]  /*6d680*/  @P1 STL [R1+0x5a8], R0 ;  /* 0x0005a80001001387 */ /* 0x000fe20000100800 */
[----:B------:R-:W-:Y:S01]  /*6d690*/  @P1 STL [R1+0x5b4], R16 ;  /* 0x0005b41001001387 */ /* 0x000fe20000100800 */
[----:B------:R-:W-:Y:S02]  /*6d6a0*/  @P1 STL [R1+0x5bc], R17 ;  /* 0x0005bc1101001387 */ /* 0x000fe40000100800 */
[----:B------:R-:W-:Y:S02]  /*6d6b0*/  @P1 STL [R1+0x678], R7 ;  /* 0x0006780701001387 */ /* 0x000fe40000100800 */
[----:B------:R-:W-:Y:S02]  /*6d6c0*/  @P1 STL [R1+0x680], R6 ;  /* 0x0006800601001387 */ /* 0x000fe40000100800 */
[----:B------:R-:W-:Y:S01]  /*6d6d0*/  @!P0 FMUL R5, R5, 16777216 ;  /* 0x4b80000005058820 */ /* 0x000fe20000400000 */
[----:B------:R-:W-:Y:S01]  /*6d6e0*/  @P1 STL [R1+0x690], R10 ;  /* 0x0006900a01001387 */ /* 0x000fe20000100800 */
[----:B------:R-:W-:-:S02]  /*6d6f0*/  @!P0 FMUL R23, R23, 16777216 ;  /* 0x4b80000017178820 */ /* 0x000fc40000400000 */
[----:B------:R-:W-:Y:S02]  /*6d700*/  @P1 STL [R1+0x688], R18 ;  /* 0x0006881201001387 */ /* 0x000fe40000100800 */
[----:B------:R-:W-:Y:S01]  /*6d710*/  @!P0 FMUL R3, R3, 16777216 ;  /* 0x4b80000003038820 */ /* 0x000fe20000400000 */
[----:B------:R-:W-:Y:S01]  /*6d720*/  @P1 STL [R1+0x2c], R21 ;  /* 0x00002c1501001387 */ /* 0x000fe20000100800 */
[----:B------:R-:W-:Y:S02]  /*6d730*/  @!P0 FMUL R22, R22, 16777216 ;  /* 0x4b80000016168820 */ /* 0x000fe40000400000 */
[----:B------:R-:W-:Y:S02]  /*6d740*/  STL [R1+0x1430], R8 ;  /* 0x0014300801007387 */ /* 0x000fe40000100800 */
[----:B------:R-:W-:Y:S01]  /*6d750*/  STL [R1+0x574], R5 ;  /* 0x0005740501007387 */ /* 0x000fe20000100800 */
[----:B------:R-:W-:Y:S01]  /*6d760*/  STL [R1+0x578], R23 ;  /* 0x0005781701007387 */ /* 0x000fe20000100800 */
[----:B------:R0:W-:Y:S02]  /*6d770*/  STL [R1+0x57c], R3 ;  /* 0x00057c0301007387 */ /* 0x0001e40000100800 */
[----:B------:R-:W-:Y:S01]  /*6d780*/  STL [R1+0x580], R22 ;  /* 0x0005801601007387 */ /* 0x000fe20000100800 */
[----:B0-----:R-:W2:Y:S04]  /*6d790*/  LDL.LU R3, [R1+0x674] ;  /* 0x0006740001037983 */ /* 0x001ea80000300800 */
[----:B--2---:R-:W-:Y:S01]  /*6d7a0*/  STL [R1+0x1434], R3 ;  /* 0x0014340301007387 */ /* 0x004fe20000100800 */
[----:B------:R-:W2:Y:S03]  /*6d7b0*/  LDL.LU R5, [R1+0x67c] ;  /* 0x00067c0001057983 */ /* 0x000ea60000300800 */
[----:B--2---:R-:W-:Y:S01]  /*6d7c0*/  STL [R1+0x1438], R5 ;  /* 0x0014380501007387 */ /* 0x004fe20000100800 */
[----:B------:R-:W2:Y:S03]  /*6d7d0*/  LDL.LU R23, [R1+0x684] ;  /* 0x0006840001177983 */ /* 0x000ea60000300800 */
[----:B--2---:R0:W-:Y:S04]  /*6d7e0*/  STL [R1+0x143c], R23 ;  /* 0x00143c1701007387 */ /* 0x0041e80000100800 */
[----:B0-----:R-:W2:Y:S01]  /*6d7f0*/  LDL R23, [R1+0x584] ;  /* 0x0005840001177983 */ /* 0x001ea20000100800 */
[----:B------:R-:W3:Y:S01]  /*6d800*/  LDL.LU R22, [R1+0x68c] ;  /* 0x00068c0001167983 */ /* 0x000ee20000300800 */
[----:B------:R-:W-:Y:S01]  /*6d810*/  FSETP.GT.AND P1, PT, |R8|, 8.50705917302346158658e+37, PT ;  /* 0x7e8000000800780b */ /* 0x000fe20003f24200 */
[----:B------:R-:W-:Y:S01]  /*6d820*/  MOV R8, R2 ;  /* 0x0000000200087202 */ /* 0x000fe20000000f00 */
[----:B---3--:R0:W-:Y:S01]  /*6d830*/  STL [R1+0x1440], R22 ;  /* 0x0014401601007387 */ /* 0x0081e20000100800 */
[----:B------:R-:W3:Y:S01]  /*6d840*/  LDL.LU R2, [R1+0x694] ;  /* 0x0006940001027983 */ /* 0x000ee20000300800 */
[----:B------:R-:W-:-:S02]  /*6d850*/  MOV R3, R19 ;  /* 0x0000001300037202 */ /* 0x000fc40000000f00 */
[----:B---3--:R1:W-:Y:S01]  /*6d860*/  STL [R1+0x1444], R2 ;  /* 0x0014440201007387 */ /* 0x0083e20000100800 */
[----:B------:R-:W3:Y:S02]  /*6d870*/  LDL.LU R19, [R1+0x698] ;  /* 0x0006980001137983 */ /* 0x000ee40000300800 */
[----:B------:R-:W-:Y:S02]  /*6d880*/  IMAD.MOV.U32 R5, RZ, RZ, R20 ;  /* 0x000000ffff057224 */ /* 0x000fe400078e0014 */
[----:B--2---:R-:W-:Y:S01]  /*6d890*/  @!P0 FMUL R23, R23, 16777216 ;  /* 0x4b80000017178820 */ /* 0x004fe20000400000 */
[----:B---3--:R2:W-:Y:S01]  /*6d8a0*/  STL [R1+0x1448], R19 ;  /* 0x0014481301007387 */ /* 0x0085e20000100800 */
[----:B------:R-:W3:Y:S01]  /*6d8b0*/  LDL.LU R20, [R1+0x69c] ;  /* 0x00069c0001147983 */ /* 0x000ee20000300800 */
[----:B0-----:R-:W-:Y:S02]  /*6d8c0*/  MOV R22, R7 ;  /* 0x0000000700167202 */ /* 0x001fe40000000f00 */
[----:B-1----:R-:W-:Y:S01]  /*6d8d0*/  MOV R2, R17 ;  /* 0x0000001100027202 */ /* 0x002fe20000000f00 */
[----:B--2---:R-:W-:Y:S01]  /*6d8e0*/  IMAD.MOV.U32 R19, RZ, RZ, R16 ;  /* 0x000000ffff137224 */ /* 0x004fe200078e0010 */
[----:B---3--:R-:W-:Y:S01]  /*6d8f0*/  STL [R1+0x144c], R20 ;  /* 0x00144c1401007387 */ /* 0x008fe20000100800 */
[----:B------:R-:W-:Y:S02]  /*6d900*/  STL [R1+0x1450], R15 ;  /* 0x0014500f01007387 */ /* 0x000fe40000100800 */
[----:B------:R-:W-:Y:S02]  /*6d910*/  @!P0 STL [R1+0x584], R23 ;  /* 0x0005841701008387 */ /* 0x000fe40000100800 */
[----:B------:R0:W-:Y:S02]  /*6d920*/  STL [R1+0x1454], R9 ;  /* 0x0014540901007387 */ /* 0x0001e40000100800 */
[----:B0-----:R-:W-:-:S05]  /*6d930*/  MOV R9, R5 ;  /* 0x0000000500097202 */ /* 0x001fca0000000f00 */
[----:B------:R0:W-:Y:S01]  /*6d940*/  STL [R1+0x1458], R9 ;  /* 0x0014580901007387 */ /* 0x0001e20000100800 */
[----:B------:R-:W-:Y:S02]  /*6d950*/  MOV R15, R4 ;  /* 0x00000004000f7202 */ /* 0x000fe40000000f00 */
[----:B------:R-:W-:Y:S02]  /*6d960*/  MOV R20, R0 ;  /* 0x0000000000147202 */ /* 0x000fe40000000f00 */
[----:B0-----:R-:W-:-:S05]  /*6d970*/  MOV R9, R3 ;  /* 0x0000000300097202 */ /* 0x001fca0000000f00 */
[----:B------:R0:W-:Y:S01]  /*6d980*/  STL [R1+0x145c], R9 ;  /* 0x00145c0901007387 */ /* 0x0001e20000100800 */
[----:B------:R-:W2:Y:S02]  /*6d990*/  LDL.LU R4, [R1+0x594] ;  /* 0x0005940001047983 */ /* 0x000ea40000300800 */
[----:B------:R-:W3:Y:S02]  /*6d9a0*/  LDL.LU R0, [R1+0x59c] ;  /* 0x00059c0001007983 */ /* 0x000ee40000300800 */
[----:B------:R-:W4:Y:S01]  /*6d9b0*/  LDL.LU R16, [R1+0x5a4] ;  /* 0x0005a40001107983 */ /* 0x000f220000300800 */
[----:B------:R-:W2:Y:S01]  /*6d9c0*/  LDL.LU R7, [R1+0x5ac] ;  /* 0x0005ac0001077983 */ /* 0x000ea20000300800 */
[----:B------:R-:W-:Y:S02]  /*6d9d0*/  IMAD.MOV.U32 R23, RZ, RZ, R6 ;  /* 0x000000ffff177224 */ /* 0x000fe400078e0006 */
[----:B------:R-:W2:Y:S01]  /*6d9e0*/  LDL.LU R17, [R1+0x5b0] ;  /* 0x0005b00001117983 */ /* 0x000ea20000300800 */
[----:B------:R-:W-:Y:S01]  /*6d9f0*/  MOV R5, R18 ;  /* 0x0000001200057202 */ /* 0x000fe20000000f00 */
[----:B------:R-:W2:Y:S01]  /*6da00*/  LDL.LU R6, [R1+0x5b8] ;  /* 0x0005b80001067983 */ /* 0x000ea20000300800 */
[----:B------:R-:W2:Y:S02]  /*6da10*/  LDL.LU R18, [R1+0x670] ;  /* 0x0006700001127983 */ /* 0x000ea40000300800 */
[----:B0-----:R-:W-:-:S02]  /*6da20*/  IMAD.MOV.U32 R9, RZ, RZ, R8 ;  /* 0x000000ffff097224 */ /* 0x001fc400078e0008 */
[----:B------:R-:W-:Y:S01]  /*6da30*/  IMAD.MOV.U32 R8, RZ, RZ, R10 ;  /* 0x000000ffff087224 */ /* 0x000fe200078e000a */
[----:B------:R-:W-:Y:S01]  /*6da40*/  MOV R3, R21 ;  /* 0x0000001500037202 */ /* 0x000fe20000000f00 */
[----:B------:R-:W2:Y:S01]  /*6da50*/  LDL.LU R10, [R1+0x6a0] ;  /* 0x0006a000010a7983 */ /* 0x000ea20000300800 */
[----:B------:R-:W-:Y:S02]  /*6da60*/  @!P0 FMUL R9, R9, 16777216 ;  /* 0x4b80000009098820 */ /* 0x000fe40000400000 */
[----:B------:R-:W2:Y:S03]  /*6da70*/  LDL.LU R21, [R1+0x34] ;  /* 0x0000340001157983 */ /* 0x000ea60000300800 */
[----:B------:R0:W-:Y:S04]  /*6da80*/  @!P0 STL [R1+0x588], R9 ;  /* 0x0005880901008387 */ /* 0x0001e80000100800 */
[----:B0-----:R-:W2:Y:S02]  /*6da90*/  LDL.LU R9, [R1+0x145c] ;  /* 0x00145c0001097983 */ /* 0x001ea40000300800 */
[----:B--2---:R-:W-:-:S05]  /*6daa0*/  @!P0 FMUL R9, R9, 16777216 ;  /* 0x4b80000009098820 */ /* 0x004fca0000400000 */
[----:B------:R0:W-:Y:S04]  /*6dab0*/  @!P0 STL [R1+0x590], R9 ;  /* 0x0005900901008387 */ /* 0x0001e80000100800 */
[----:B0-----:R-:W2:Y:S01]  /*6dac0*/  LDL.LU R9, [R1+0x1458] ;  /* 0x0014580001097983 */ /* 0x001ea20000300800 */
[----:B------:R-:W-:Y:S02]  /*6dad0*/  @!P0 FMUL R15, R15, 16777216 ;  /* 0x4b8000000f0f8820 */ /* 0x000fe40000400000 */
        /* <DEDUP_REMOVED lines=8> */
[----:B--2---:R-:W-:-:S05]  /*6db60*/  @!P0 FMUL R9, R9, 16777216 ;  /* 0x4b80000009098820 */ /* 0x004fca0000400000 */
[----:B------:R0:W-:Y:S04]  /*6db70*/  @!P0 STL [R1+0x598], R9 ;  /* 0x0005980901008387 */ /* 0x0001e80000100800 */
        /* <DEDUP_REMOVED lines=19> */
[----:B------:R0:W-:Y:S03]  /*6dcb0*/  STL [R1+0x142c], R11 ;  /* 0x00142c0b01007387 */ /* 0x0001e60000100800 */
[----:B0-----:R-:W2:Y:S01]  /*6dcc0*/  LDL.LU R11, [R1+0x58c] ;  /* 0x00058c00010b7983 */ /* 0x001ea20000300800 */
[----:B------:R-:W-:-:S02]  /*6dcd0*/  @P1 FMUL R4, R4, 0.25 ;  /* 0x3e80000004041820 */ /* 0x000fc40000400000 */
[----:B---3--:R-:W-:Y:S02]  /*6dce0*/  @P1 FMUL R0, R0, 0.25 ;  /* 0x3e80000000001820 */ /* 0x008fe40000400000 */
[----:B------:R-:W-:Y:S02]  /*6dcf0*/  @P1 FMUL R7, R7, 0.25 ;  /* 0x3e80000007071820 */ /* 0x000fe40000400000 */
[----:B----4-:R-:W-:Y:S02]  /*6dd00*/  @P1 FMUL R16, R16, 0.25 ;  /* 0x3e80000010101820 */ /* 0x010fe40000400000 */
[----:B------:R-:W-:Y:S02]  /*6dd10*/  @P1 FMUL R17, R17, 0.25 ;  /* 0x3e80000011111820 */ /* 0x000fe40000400000 */
[----:B------:R-:W-:Y:S02]  /*6dd20*/  @P1 FMUL R6, R6, 0.25 ;  /* 0x3e80000006061820 */ /* 0x000fe40000400000 */
[----:B------:R-:W-:-:S02]  /*6dd30*/  @P1 FMUL R18, R18, 0.25 ;  /* 0x3e80000012121820 */ /* 0x000fc40000400000 */
[----:B------:R-:W-:Y:S02]  /*6dd40*/  @P1 FMUL R10, R10, 0.25 ;  /* 0x3e8000000a0a1820 */ /* 0x000fe40000400000 */
[----:B--2---:R-:W-:Y:S02]  /*6dd50*/  @P1 FMUL R20, R20, 0.25 ;  /* 0x3e80000014141820 */ /* 0x004fe40000400000 */
[----:B------:R-:W-:Y:S02]  /*6dd60*/  @P1 FMUL R19, R19, 0.25 ;  /* 0x3e80000013131820 */ /* 0x000fe40000400000 */
[----:B------:R-:W-:Y:S02]  /*6dd70*/  @P1 FMUL R2, R2, 0.25 ;  /* 0x3e80000002021820 */ /* 0x000fe40000400000 */
[----:B------:R-:W-:Y:S02]  /*6dd80*/  @P1 FMUL R22, R22, 0.25 ;  /* 0x3e80000016161820 */ /* 0x000fe40000400000 */
[----:B------:R-:W-:Y:S01]  /*6dd90*/  @P1 FMUL R23, R23, 0.25 ;  /* 0x3e80000017171820 */ /* 0x000fe20000400000 */
[----:B------:R-:W-:Y:S01]  /*6dda0*/  FSETP.GEU.AND P0, PT, |R8|, 1.175494350822287508e-38, PT ;  /* 0x008000000800780b */ /* 0x000fe20003f0e200 */
[----:B------:R-:W-:-:S12]  /*6ddb0*/  @P1 FMUL R11, R11, 0.25 ;  /* 0x3e8000000b0b1820 */ /* 0x000fd80000400000 */
[----:B------:R-:W-:Y:S02]  /*6ddc0*/  @!P0 FMUL R4, R4, 16777216 ;  /* 0x4b80000004048820 */ /* 0x000fe40000400000 */
[----:B------:R-:W-:Y:S02]  /*6ddd0*/  @!P0 FMUL R11, R11, 16777216 ;  /* 0x4b8000000b0b8820 */ /* 0x000fe40000400000 */
[----:B------:R-:W-:Y:S02]  /*6dde0*/  @!P0 FMUL R0, R0, 16777216 ;  /* 0x4b80000000008820 */ /* 0x000fe40000400000 */
[----:B------:R-:W-:Y:S02]  /*6ddf0*/  @!P0 FMUL R7, R7, 16777216 ;  /* 0x4b80000007078820 */ /* 0x000fe40000400000 */
[----:B------:R-:W-:Y:S01]  /*6de00*/  @!P0 FMUL R16, R16, 16777216 ;  /* 0x4b80000010108820 */ /* 0x000fe20000400000 */
[----:B------:R0:W-:Y:S01]  /*6de10*/  STL [R1+0x58c], R11 ;  /* 0x00058c0b01007387 */ /* 0x0001e20000100800 */
[----:B------:R-:W-:-:S02]  /*6de20*/  @!P0 FMUL R17, R17, 16777216 ;  /* 0x4b80000011118820 */ /* 0x000fc40000400000 */
[----:B------:R-:W-:Y:S02]  /*6de30*/  @P1 FMUL R3, R3, 0.25 ;  /* 0x3e80000003031820 */ /* 0x000fe40000400000 */
[----:B------:R-:W-:Y:S02]  /*6de40*/  @!P0 FMUL R6, R6, 16777216 ;  /* 0x4b80000006068820 */ /* 0x000fe40000400000 */
[----:B------:R-:W-:Y:S02]  /*6de50*/  @!P0 FMUL R18, R18, 16777216 ;  /* 0x4b80000012128820 */ /* 0x000fe40000400000 */
[----:B------:R-:W-:Y:S01]  /*6de60*/  @P1 FMUL R5, R5, 0.25 ;  /* 0x3e80000005051820 */ /* 0x000fe20000400000 */
[----:B0-----:R-:W2:Y:S01]  /*6de70*/  LDL.LU R11, [R1+0x142c] ;  /* 0x00142c00010b7983 */ /* 0x001ea20000300800 */
[----:B------:R-:W-:Y:S02]  /*6de80*/  STL [R1+0x594], R4 ;  /* 0x0005940401007387 */ /* 0x000fe40000100800 */
[----:B------:R-:W-:Y:S02]  /*6de90*/  STL [R1+0x59c], R0 ;  /* 0x00059c0001007387 */ /* 0x000fe40000100800 */
[----:B------:R0:W-:Y:S01]  /*6dea0*/  STL [R1+0x5ac], R7 ;  /* 0x0005ac0701007387 */ /* 0x0001e20000100800 */
[----:B------:R-:W-:Y:S01]  /*6deb0*/  STL [R1+0x5a4], R16 ;  /* 0x0005a41001007387 */ /* 0x000fe20000100800 */
[----:B------:R-:W-:-:S02]  /*6dec0*/  @!P0 FMUL R3, R3, 16777216 ;  /* 0x4b80000003038820 */ /* 0x000fc40000400000 */
[----:B------:R-:W-:Y:S02]  /*6ded0*/  @!P0 FMUL R5, R5, 16777216 ;  /* 0x4b80000005058820 */ /* 0x000fe40000400000 */
[----:B------:R-:W-:Y:S02]  /*6dee0*/  @!P0 FMUL R23, R23, 16777216 ;  /* 0x4b80000017178820 */ /* 0x000fe40000400000 */
[----:B------:R-:W-:Y:S01]  /*6def0*/  @!P0 FMUL R22, R22, 16777216 ;  /* 0x4b80000016168820 */ /* 0x000fe20000400000 */
[----:B0-----:R-:W3:Y:S01]  /*6df00*/  LDL.LU R7, [R1+0x38] ;  /* 0x0000380001077983 */ /* 0x001ee20000300800 */
[----:B------:R-:W-:Y:S02]  /*6df10*/  STL [R1+0x5b0], R17 ;  /* 0x0005b01101007387 */ /* 0x000fe40000100800 */
[----:B------:R0:W-:Y:S02]  /*6df20*/  STL [R1+0x5b8], R6 ;  /* 0x0005b80601007387 */ /* 0x0001e40000100800 */
[----:B------:R1:W-:Y:S02]  /*6df30*/  STL [R1+0x670], R18 ;  /* 0x0006701201007387 */ /* 0x0003e40000100800 */
[----:B------:R-:W-:-:S02]  /*6df40*/  @!P0 FMUL R2, R2, 16777216 ;  /* 0x4b80000002028820 */ /* 0x000fc40000400000 */
[----:B------:R-:W-:Y:S02]  /*6df50*/  @P1 FMUL R8, R8, 0.25 ;  /* 0x3e80000008081820 */ /* 0x000fe40000400000 */
[----:B------:R-:W-:Y:S02]  /*6df60*/  @!P0 FMUL R19, R19, 16777216 ;  /* 0x4b80000013138820 */ /* 0x000fe40000400000 */
[----:B------:R-:W-:Y:S01]  /*6df70*/  @!P0 FMUL R10, R10, 16777216 ;  /* 0x4b8000000a0a8820 */ /* 0x000fe20000400000 */
[----:B0-----:R-:W4:Y:S01]  /*6df80*/  LDL.LU R6, [R1+0x700] ;  /* 0x0007000001067983 */ /* 0x001f220000300800 */
[----:B-1----:R-:W2:Y:S02]  /*6df90*/  LDL.LU R18, [R1+0x708] ;  /* 0x0007080001127983 */ /* 0x002ea40000300800 */
[----:B------:R0:W-:Y:S02]  /*6dfa0*/  STL [R1+0x674], R3 ;  /* 0x0006740301007387 */ /* 0x0001e40000100800 */
[----:B------:R-:W-:-:S02]  /*6dfb0*/  @!P0 FMUL R20, R20, 16777216 ;  /* 0x4b80000014148820 */ /* 0x000fc40000400000 */
[----:B------:R-:W-:Y:S01]  /*6dfc0*/  @!P0 FMUL R8, R8, 16777216 ;  /* 0x4b80000008088820 */ /* 0x000fe20000400000 */
[----:B0-----:R-:W2:Y:S01]  /*6dfd0*/  LDL.LU R3, [R1+0x710] ;  /* 0x0007100001037983 */ /* 0x001ea20000300800 */
[----:B------:R-:W-:Y:S02]  /*6dfe0*/  STL [R1+0x67c], R5 ;  /* 0x00067c0501007387 */ /* 0x000fe40000100800 */
[----:B------:R-:W-:Y:S02]  /*6dff0*/  STL [R1+0x684], R23 ;  /* 0x0006841701007387 */ /* 0x000fe40000100800 */
[----:B------:R-:W-:Y:S01]  /*6e000*/  STL [R1+0x68c], R22 ;  /* 0x00068c1601007387 */ /* 0x000fe20000100800 */
[----:B------:R-:W-:Y:S01]  /*6e010*/  STL [R1+0x694], R2 ;  /* 0x0006940201007387 */ /* 0x000fe20000100800 */
[----:B------:R-:W-:Y:S02]  /*6e020*/  STL [R1+0x698], R19 ;  /* 0x0006981301007387 */ /* 0x000fe40000100800 */
[----:B------:R0:W-:Y:S02]  /*6e030*/  STL [R1+0x6a0], R10 ;  /* 0x0006a00a01007387 */ /* 0x0001e40000100800 */
[----:B------:R-:W-:Y:S01]  /*6e040*/  STL [R1+0x69c], R20 ;  /* 0x00069c1401007387 */ /* 0x000fe20000100800 */
[----:B0-----:R-:W2:Y:S01]  /*6e050*/  LDL.LU R10, [R1+0x6b4] ;  /* 0x0006b400010a7983 */ /* 0x001ea20000300800 */
[----:B------:R-:W-:Y:S02]  /*6e060*/  STL [R1+0x30], R8 ;  /* 0x0000300801007387 */ /* 0x000fe40000100800 */
[----:B------:R0:W-:Y:S01]  /*6e070*/  STL [R1+0x1414], R26 ;  /* 0x0014141a01007387 */ /* 0x0001e20000100800 */
[----:B------:R-:W-:Y:S01]  /*6e080*/  MOV R22, R13 ;  /* 0x0000000d00167202 */ /* 0x000fe20000000f00 */
[----:B0-----:R-:W2:Y:S01]  /*6e090*/  LDL.LU R26, [R1+0x6e4] ;  /* 0x0006e400011a7983 */ /* 0x001ea20000300800 */
[----:B------:R0:W-:Y:S02]  /*6e0a0*/  STL [R1+0x1418], R12 ;  /* 0x0014180c01007387 */ /* 0x0001e40000100800 */
[----:B------:R-:W-:Y:S01]  /*6e0b0*/  IMAD.MOV.U32 R19, RZ, RZ, R25 ;  /* 0x000000ffff137224 */ /* 0x000fe200078e0019 */
[----:B------:R-:W-:Y:S01]  /*6e0c0*/  MOV R25, R15 ;  /* 0x0000000f00197202 */ /* 0x000fe20000000f00 */
[----:B0-----:R-:W2:Y:S01]  /*6e0d0*/  LDL.LU R12, [R1+0x6d8] ;  /* 0x0006d800010c7983 */ /* 0x001ea20000300800 */
[----:B------:R-:W2:Y:S02]  /*6e0e0*/  LDL.LU R16, [R1+0x6a4] ;  /* 0x0006a40001107983 */ /* 0x000ea40000300800 */
[----:B------:R-:W2:Y:S02]  /*6e0f0*/  LDL.LU R17, [R1+0x6a8] ;  /* 0x0006a80001117983 */ /* 0x000ea40000300800 */
[----:B------:R-:W2:Y:S01]  /*6e100*/  LDL.LU R5, [R1+0x6ac] ;  /* 0x0006ac0001057983 */ /* 0x000ea20000300800 */
[----:B------:R-:W2:Y:S01]  /*6e110*/  LDL.LU R23, [R1+0x6b0] ;  /* 0x0006b00001177983 */ /* 0x000ea20000300800 */
[----:B------:R0:W-:Y:S03]  /*6e120*/  STL [R1+0x1420], R22 ;  /* 0x0014201601007387 */ /* 0x0001e60000100800 */
[----:B0-----:R-:W2:Y:S01]  /*6e130*/  LDL.LU R22, [R1+0x6c8] ;  /* 0x0006c80001167983 */ /* 0x001ea20000300800 */
[----:B------:R0:W-:Y:S03]  /*6e140*/  STL [R1+0x141c], R24 ;  /* 0x00141c1801007387 */ /* 0x0001e60000100800 */
[----:B0-----:R-:W2:Y:S01]  /*6e150*/  LDL.LU R24, [R1+0x6d0] ;  /* 0x0006d00001187983 */ /* 0x001ea20000300800 */
[----:B------:R-:W2:Y:S01]  /*6e160*/  LDL.LU R15, [R1+0x6bc] ;  /* 0x0006bc00010f7983 */ /* 0x000ea20000300800 */
[----:B------:R-:W-:Y:S01]  /*6e170*/  MOV R2, R14 ;  /* 0x0000000e00027202 */ /* 0x000fe20000000f00 */
[----:B------:R-:W-:Y:S01]  /*6e180*/  MOV R14, R29 ;  /* 0x0000001d000e7202 */ /* 0x000fe20000000f00 */
[----:B--2---:R0:W-:Y:S04]  /*6e190*/  STL [R1+0x140c], R15 ;  /* 0x00140c0f01007387 */ /* 0x0041e80000100800 */
[----:B0-----:R-:W2:Y:S01]  /*6e1a0*/  LDL.LU R15, [R1+0x6f8] ;  /* 0x0006f800010f7983 */ /* 0x001ea20000300800 */
[----:B------:R-:W2:Y:S03]  /*6e1b0*/  LDL.LU R29, [R1+0x6c4] ;  /* 0x0006c400011d7983 */ /* 0x000ea60000300800 */
[----:B--2---:R0:W-:Y:S04]  /*6e1c0*/  STL [R1+0x1410], R29 ;  /* 0x0014101d01007387 */ /* 0x0041e80000100800 */
[----:B0-----:R-:W2:Y:S01]  /*6e1d0*/  LDL.LU R29, [R1+0x6ec] ;  /* 0x0006ec00011d7983 */ /* 0x001ea20000300800 */
[----:B------:R-:W2:Y:S03]  /*6e1e0*/  LDL.LU R20, [R1+0x6cc] ;  /* 0x0006cc0001147983 */ /* 0x000ea60000300800 */
[----:B--2---:R0:W-:Y:S04]  /*6e1f0*/  STL [R1+0x1424], R20 ;  /* 0x0014241401007387 */ /* 0x0041e80000100800 */
[----:B0-----:R-:W2:Y:S01]  /*6e200*/  LDL.LU R20, [R1+0x6c0] ;  /* 0x0006c00001147983 */ /* 0x001ea20000300800 */
[----:B------:R-:W2:Y:S01]  /*6e210*/  LDL.LU R8, [R1+0x6d4] ;  /* 0x0006d40001087983 */ /* 0x000ea20000300800 */
[----:B------:R-:W-:-:S02]  /*6e220*/  FSETP.GT.AND P1, PT, |R21|, 8.50705917302346158658e+37, PT ;  /* 0x7e8000001500780b */ /* 0x000fc40003f24200 */
[----:B------:R-:W-:Y:S01]  /*6e230*/  FSETP.GEU.AND P0, PT, |R21|, 1.175494350822287508e-38, PT ;  /* 0x008000001500780b */ /* 0x000fe20003f0e200 */
[----:B--2---:R0:W-:Y:S04]  /*6e240*/  STL [R1+0x1428], R8 ;  /* 0x0014280801007387 */ /* 0x0041e80000100800 */
[----:B0-----:R-:W2:Y:S06]  /*6e250*/  LDL.LU R8, [R1+0x6b8] ;  /* 0x0006b80001087983 */ /* 0x001eac0000300800 */
[----:B------:R-:W-:-:S02]  /*6e260*/  @P1 FMUL R16, R16, 0.25 ;  /* 0x3e80000010101820 */ /* 0x000fc40000400000 */
[----:B------:R-:W-:Y:S02]  /*6e270*/  @P1 FMUL R17, R17, 0.25 ;  /* 0x3e80000011111820 */ /* 0x000fe40000400000 */
[----:B------:R-:W-:Y:S02]  /*6e280*/  @P1 FMUL R5, R5, 0.25 ;  /* 0x3e80000005051820 */ /* 0x000fe40000400000 */
[----:B------:R-:W-:Y:S02]  /*6e290*/  @P1 FMUL R23, R23, 0.25 ;  /* 0x3e80000017171820 */ /* 0x000fe40000400000 */
[----:B------:R-:W-:Y:S02]  /*6e2a0*/  @!P0 FMUL R16, R16, 16777216 ;  /* 0x4b80000010108820 */ /* 0x000fe40000400000 */
[----:B------:R-:W-:Y:S02]  /*6e2b0*/  @!P0 FMUL R17, R17, 16777216 ;  /* 0x4b80000011118820 */ /* 0x000fe40000400000 */
[----:B------:R-:W-:-:S02]  /*6e2c0*/  @!P0 FMUL R5, R5, 16777216 ;  /* 0x4b80000005058820 */ /* 0x000fc40000400000 */
[----:B------:R-:W-:Y:S01]  /*6e2d0*/  @!P0 FMUL R23, R23, 16777216 ;  /* 0x4b80000017178820 */ /* 0x000fe20000400000 */
[----:B------:R-:W3:Y:S01]  /*6e2e0*/  LDL.LU R13, [R1+0x6dc] ;  /* 0x0006dc00010d7983 */ /* 0x000ee20000300800 */
[----:B------:R0:W-:Y:S02]  /*6e2f0*/  STL [R1+0x6a4], R16 ;  /* 0x0006a41001007387 */ /* 0x0001e40000100800 */
[----:B------:R-:W-:Y:S02]  /*6e300*/  @P1 FMUL R10, R10, 0.25 ;  /* 0x3e8000000a0a1820 */ /* 0x000fe40000400000 */
[----:B------:R1:W-:Y:S01]  /*6e310*/  STL [R1+0x6a8], R17 ;  /* 0x0006a81101007387 */ /* 0x0003e20000100800 */
[----:B------:R4:W-:Y:S01]  /*6e320*/  STL [R1+0x6ac], R5 ;  /* 0x0006ac0501007387 */ /* 0x0009e20000100800 */
[----:B------:R4:W-:Y:S02]  /*6e330*/  STL [R1+0x6b0], R23 ;  /* 0x0006b01701007387 */ /* 0x0009e40000100800 */
[----:B------:R-:W3:Y:S02]  /*6e340*/  LDL.LU R4, [R1+0x704] ;  /* 0x0007040001047983 */ /* 0x000ee40000300800 */
[----:B------:R-:W-:Y:S01]  /*6e350*/  @P1 FMUL R20, R20, 0.25 ;  /* 0x3e80000014141820 */ /* 0x000fe20000400000 */
[----:B------:R-:W3:Y:S01]  /*6e360*/  LDL.LU R0, [R1+0x70c] ;  /* 0x00070c0001007983 */ /* 0x000ee20000300800 */
[----:B------:R-:W-:-:S02]  /*6e370*/  @!P0 FMUL R10, R10, 16777216 ;  /* 0x4b8000000a0a8820 */ /* 0x000fc40000400000 */
[----:B0-----:R-:W3:Y:S02]  /*6e380*/  LDL.LU R16, [R1+0x714] ;  /* 0x0007140001107983 */ /* 0x001ee40000300800 */
[----:B------:R-:W-:Y:S01]  /*6e390*/  @P1 FMUL R22, R22, 0.25 ;  /* 0x3e80000016161820 */ /* 0x000fe20000400000 */
[----:B-1----:R-:W3:Y:S01]  /*6e3a0*/  LDL.LU R17, [R1+0x718] ;  /* 0x0007180001117983 */ /* 0x002ee20000300800 */
[----:B----4-:R-:W4:Y:S02]  /*6e3b0*/  LDL.LU R5, [R1+0x71c] ;  /* 0x00071c0001057983 */ /* 0x010f240000300800 */
[----:B------:R-:W3:Y:S02]  /*6e3c0*/  LDL.LU R23, [R1+0x720] ;  /* 0x0007200001177983 */ /* 0x000ee40000300800 */
[----:B------:R-:W-:Y:S01]  /*6e3d0*/  @!P0 FMUL R20, R20, 16777216 ;  /* 0x4b80000014148820 */ /* 0x000fe20000400000 */
[----:B------:R0:W-:Y:S01]  /*6e3e0*/  STL [R1+0x6b4], R10 ;  /* 0x0006b40a01007387 */ /* 0x0001e20000100800 */
[----:B------:R-:W-:-:S02]  /*6e3f0*/  @!P0 FMUL R22, R22, 16777216 ;  /* 0x4b80000016168820 */ /* 0x000fc40000400000 */
[----:B------:R-:W-:Y:S01]  /*6e400*/  @P1 FMUL R24, R24, 0.25 ;  /* 0x3e80000018181820 */ /* 0x000fe20000400000 */
[----:B0-----:R-:W3:Y:S01]  /*6e410*/  LDL.LU R10, [R1+0x3c] ;  /* 0x00003c00010a7983 */ /* 0x001ee20000300800 */
[----:B------:R-:W-:Y:S02]  /*6e420*/  @P1 FMUL R12, R12, 0.25 ;  /* 0x3e8000000c0c1820 */ /* 0x000fe40000400000 */
[----:B------:R-:W-:Y:S02]  /*6e430*/  @P1 FMUL R26, R26, 0.25 ;  /* 0x3e8000001a1a1820 */ /* 0x000fe40000400000 */
[----:B------:R-:W-:Y:S02]  /*6e440*/  @!P0 FMUL R24, R24, 16777216 ;  /* 0x4b80000018188820 */ /* 0x000fe40000400000 */
[----:B------:R-:W-:Y:S02]  /*6e450*/  @P1 FMUL R29, R29, 0.25 ;  /* 0x3e8000001d1d1820 */ /* 0x000fe40000400000 */
[----:B------:R-:W-:-:S02]  /*6e460*/  @!P0 FMUL R12, R12, 16777216 ;  /* 0x4b8000000c0c8820 */ /* 0x000fc40000400000 */
[----:B------:R-:W-:Y:S02]  /*6e470*/  @P1 FMUL R15, R15, 0.25 ;  /* 0x3e8000000f0f1820 */ /* 0x000fe40000400000 */
[----:B------:R-:W-:Y:S02]  /*6e480*/  @!P0 FMUL R26, R26, 16777216 ;  /* 0x4b8000001a1a8820 */ /* 0x000fe40000400000 */
[----:B------:R-:W-:Y:S02]  /*6e490*/  @!P0 FMUL R29, R29, 16777216 ;  /* 0x4b8000001d1d8820 */ /* 0x000fe40000400000 */
[----:B------:R-:W-:Y:S02]  /*6e4a0*/  @!P0 FMUL R15, R15, 16777216 ;  /* 0x4b8000000f0f8820 */ /* 0x000fe40000400000 */
[----:B--2---:R-:W-:-:S04]  /*6e4b0*/  @P1 FMUL R8, R8, 0.25 ;  /* 0x3e80000008081820 */ /* 0x004fc80000400000 */
[----:B------:R-:W-:-:S05]  /*6e4c0*/  @!P0 FMUL R8, R8, 16777216 ;  /* 0x4b80000008088820 */ /* 0x000fca0000400000 */
[----:B------:R0:W-:Y:S04]  /*6e4d0*/  STL [R1+0x6b8], R8 ;  /* 0x0006b80801007387 */ /* 0x0001e80000100800 */
[----:B0-----:R-:W2:Y:S01]  /*6e4e0*/  LDL.LU R8, [R1+0x1428] ;  /* 0x0014280001087983 */ /* 0x001ea20000300800 */
[----:B------:R0:W-:Y:S03]  /*6e4f0*/  STL [R1+0x6c0], R20 ;  /* 0x0006c01401007387 */ /* 0x0001e60000100800 */
[----:B0-----:R-:W2:Y:S01]  /*6e500*/  LDL.LU R20, [R1+0x1424] ;  /* 0x0014240001147983 */ /* 0x001ea20000300800 */
[----:B------:R0:W-:Y:S03]  /*6e510*/  STL [R1+0x6c8], R22 ;  /* 0x0006c81601007387 */ /* 0x0001e60000100800 */
[----:B0-----:R-:W2:Y:S01]  /*6e520*/  LDL.LU R22, [R1+0x1420] ;  /* 0x0014200001167983 */ /* 0x001ea20000300800 */
[----:B------:R0:W-:Y:S03]  /*6e530*/  STL [R1+0x6d0], R24 ;  /* 0x0006d01801007387 */ /* 0x0001e60000100800 */
[----:B0-----:R-:W4:Y:S01]  /*6e540*/  LDL.LU R24, [R1+0x141c] ;  /* 0x00141c0001187983 */ /* 0x001f220000300800 */
        /* <DEDUP_REMOVED lines=8> */
[----:B------:R-:W-:-:S02]  /*6e5d0*/  @P1 FMUL R6, R6, 0.25 ;  /* 0x3e80000006061820 */ /* 0x000fc40000400000 */
[----:B------:R-:W-:Y:S02]  /*6e5e0*/  @P1 FMUL R18, R18, 0.25 ;  /* 0x3e80000012121820 */ /* 0x000fe40000400000 */
[----:B------:R-:W-:Y:S02]  /*6e5f0*/  @P1 FMUL R21, R21, 0.25 ;  /* 0x3e80000015151820 */ /* 0x000fe40000400000 */
[----:B------:R-:W-:Y:S01]  /*6e600*/  @P1 FMUL R3, R3, 0.25 ;  /* 0x3e80000003031820 */ /* 0x000fe20000400000 */
[----:B---3--:R-:W-:Y:S01]  /*6e610*/  FSETP.GT.AND P1, PT, |R7|, 8.50705917302346158658e+37, PT ;  /* 0x7e8000000700780b */ /* 0x008fe20003f24200 */
[----:B------:R-:W-:Y:S02]  /*6e620*/  @!P0 FMUL R6, R6, 16777216 ;  /* 0x4b80000006068820 */ /* 0x000fe40000400000 */
[----:B------:R-:W-:Y:S02]  /*6e630*/  @!P0 FMUL R18, R18, 16777216 ;  /* 0x4b80000012128820 */ /* 0x000fe40000400000 */
[----:B------:R-:W-:-:S02]  /*6e640*/  @!P0 FMUL R21, R21, 16777216 ;  /* 0x4b80000015158820 */ /* 0x000fc40000400000 */
[----:B------:R-:W-:Y:S01]  /*6e650*/  @!P0 FMUL R3, R3, 16777216 ;  /* 0x4b80000003038820 */ /* 0x000fe20000400000 */
[----:B------:R-:W-:Y:S01]  /*6e660*/  STL [R1+0x700], R6 ;  /* 0x0007000601007387 */ /* 0x000fe20000100800 */
[----:B------:R-:W-:Y:S02]  /*6e670*/  STL [R1+0x708], R18 ;  /* 0x0007081201007387 */ /* 0x000fe40000100800 */
[----:B------:R-:W-:Y:S02]  /*6e680*/  STL [R1+0x34], R21 ;  /* 0x0000341501007387 */ /* 0x000fe40000100800 */
[----:B------:R-:W-:Y:S02]  /*6e690*/  STL [R1+0x710], R3 ;  /* 0x0007100301007387 */ /* 0x000fe40000100800 */
[----:B------:R-:W-:Y:S02]  /*6e6a0*/  @P1 FMUL R25, R25, 0.25 ;  /* 0x3e80000019191820 */ /* 0x000fe40000400000 */
[----:B------:R-:W-:-:S02]  /*6e6b0*/  @P1 FMUL R14, R14, 0.25 ;  /* 0x3e8000000e0e1820 */ /* 0x000fc40000400000 */
[----:B------:R-:W-:Y:S02]  /*6e6c0*/  @P1 FMUL R19, R19, 0.25 ;  /* 0x3e80000013131820 */ /* 0x000fe40000400000 */
[----:B------:R-:W-:Y:S02]  /*6e6d0*/  @P1 FMUL R2, R2, 0.25 ;  /* 0x3e80000002021820 */ /* 0x000fe40000400000 */
[----:B------:R-:W-:Y:S01]  /*6e6e0*/  @P1 FMUL R4, R4, 0.25 ;  /* 0x3e80000004041820 */ /* 0x000fe20000400000 */
[----:B------:R-:W-:Y:S01]  /*6e6f0*/  @P1 STL [R1+0x6e0], R25 ;  /* 0x0006e01901001387 */ /* 0x000fe20000100800 */
[----:B------:R-:W-:Y:S02]  /*6e700*/  @P1 STL [R1+0x6e8], R14 ;  /* 0x0006e80e01001387 */ /* 0x000fe40000100800 */
[----:B------:R-:W-:Y:S02]  /*6e710*/  @P1 STL [R1+0x6f0], R19 ;  /* 0x0006f01301001387 */ /* 0x000fe40000100800 */
[----:B------:R-:W-:Y:S01]  /*6e720*/  @P1 STL [R1+0x6f4], R2 ;  /* 0x0006f40201001387 */ /* 0x000fe20000100800 */
[----:B------:R0:W-:Y:S01]  /*6e730*/  STL [R1+0x13f8], R4 ;  /* 0x0013f80401007387 */ /* 0x0001e20000100800 */
[----:B------:R-:W-:Y:S01]  /*6e740*/  FSETP.GEU.AND P0, PT, |R7|, 1.175494350822287508e-38, PT ;  /* 0x008000000700780b */ /* 0x000fe20003f0e200 */
[----:B------:R-:W-:-:S12]  /*6e750*/  @P1 FMUL R13, R13, 0.25 ;  /* 0x3e8000000d0d1820 */ /* 0x000fd80000400000 */
[----:B------:R-:W-:Y:S02]  /*6e760*/  @!P0 FMUL R13, R13, 16777216 ;  /* 0x4b8000000d0d8820 */ /* 0x000fe40000400000 */
[----:B--2---:R-:W-:-:S04]  /*6e770*/  @P1 FMUL R22, R22, 0.25 ;  /* 0x3e80000016161820 */ /* 0x004fc80000400000 */
[----:B0-----:R-:W-:Y:S01]  /*6e780*/  IMAD.MOV.U32 R4, RZ, RZ, R22 ;  /* 0x000000ffff047224 */ /* 0x001fe200078e0016 */
[----:B------:R-:W-:Y:S04]  /*6e790*/  @P1 STL [R1+0x6fc], R22 ;  /* 0x0006fc1601001387 */ /* 0x000fe80000100800 */
[----:B------:R0:W-:Y:S02]  /*6e7a0*/  STL [R1+0x13fc], R4 ;  /* 0x0013fc0401007387 */ /* 0x0001e40000100800 */
[----:B0-----:R-:W-:-:S05]  /*6e7b0*/  MOV R4, R2 ;  /* 0x0000000200047202 */ /* 0x001fca0000000f00 */
[----:B------:R0:W-:Y:S02]  /*6e7c0*/  STL [R1+0x1400], R4 ;  /* 0x0014000401007387 */ /* 0x0001e40000100800 */
[----:B0-----:R-:W-:-:S05]  /*6e7d0*/  MOV R4, R19 ;  /* 0x0000001300047202 */ /* 0x001fca0000000f00 */
[----:B------:R0:W-:Y:S01]  /*6e7e0*/  STL [R1+0x1404], R4 ;  /* 0x0014040401007387 */ /* 0x0001e20000100800 */
[----:B----4-:R-:W-:Y:S02]  /*6e7f0*/  @P1 FMUL R29, R29, 0.25 ;  /* 0x3e8000001d1d1820 */ /* 0x010fe40000400000 */
[----:B------:R-:W-:Y:S02]  /*6e800*/  @P1 FMUL R20, R20, 0.25 ;  /* 0x3e80000014141820 */ /* 0x000fe40000400000 */
[----:B0-----:R-:W-:Y:S02]  /*6e810*/  IMAD.MOV.U32 R4, RZ, RZ, R14 ;  /* 0x000000ffff047224 */ /* 0x001fe400078e000e */
[----:B------:R-:W-:Y:S02]  /*6e820*/  @P1 FMUL R15, R15, 0.25 ;  /* 0x3e8000000f0f1820 */ /* 0x000fe40000400000 */
[----:B------:R-:W-:Y:S02]  /*6e830*/  @!P0 FMUL R29, R29, 16777216 ;  /* 0x4b8000001d1d8820 */ /* 0x000fe40000400000 */
[----:B------:R-:W-:-:S02]  /*6e840*/  @!P0 FMUL R15, R15, 16777216 ;  /* 0x4b8000000f0f8820 */ /* 0x000fc40000400000 */
[----:B------:R-:W-:Y:S01]  /*6e850*/  @P1 FMUL R8, R8, 0.25 ;  /* 0x3e80000008081820 */ /* 0x000fe20000400000 */
[----:B------:R0:W-:Y:S02]  /*6e860*/  STL [R1+0x1408], R4 ;  /* 0x0014080401007387 */ /* 0x0001e40000100800 */
[----:B------:R1:W-:Y:S02]  /*6e870*/  STL [R1+0x6bc], R15 ;  /* 0x0006bc0f01007387 */ /* 0x0003e40000100800 */
[----:B------:R-:W-:Y:S02]  /*6e880*/  @!P0 FMUL R20, R20, 16777216 ;  /* 0x4b80000014148820 */ /* 0x000fe40000400000 */
[----:B------:R-:W-:Y:S01]  /*6e890*/  @!P0 FMUL R8, R8, 16777216 ;  /* 0x4b80000008088820 */ /* 0x000fe20000400000 */
[----:B0-----:R-:W-:Y:S01]  /*6e8a0*/  MOV R4, R25 ;  /* 0x0000001900047202 */ /* 0x001fe20000000f00 */
[----:B-1----:R-:W2:Y:S01]  /*6e8b0*/  LDL.LU R15, [R1+0x734] ;  /* 0x00073400010f7983 */ /* 0x002ea20000300800 */
[----:B------:R-:W-:Y:S01]  /*6e8c0*/  MOV R25, R27 ;  /* 0x0000001b00197202 */ /* 0x000fe20000000f00 */
[----:B------:R0:W-:Y:S02]  /*6e8d0*/  STL [R1+0x6c4], R29 ;  /* 0x0006c41d01007387 */ /* 0x0001e40000100800 */
[----:B------:R-:W3:Y:S02]  /*6e8e0*/  LDL.LU R27, [R1+0x724] ;  /* 0x00072400011b7983 */ /* 0x000ee40000300800 */
[----:B0-----:R-:W-:-:S02]  /*6e8f0*/  IMAD.MOV.U32 R29, RZ, RZ, R28 ;  /* 0x000000ffff1d7224 */ /* 0x001fc400078e001c */
[----:B------:R-:W4:Y:S01]  /*6e900*/  LDL.LU R28, [R1+0x728] ;  /* 0x00072800011c7983 */ /* 0x000f220000300800 */
[----:B------:R-:W2:Y:S02]  /*6e910*/  LDL.LU R6, [R1+0x72c] ;  /* 0x00072c0001067983 */ /* 0x000ea40000300800 */
[----:B------:R-:W2:Y:S02]  /*6e920*/  LDL.LU R14, [R1+0x730] ;  /* 0x00073000010e7983 */ /* 0x000ea40000300800 */
[----:B------:R0:W-:Y:S01]  /*6e930*/  STL [R1+0x6cc], R20 ;  /* 0x0006cc1401007387 */ /* 0x0001e20000100800 */
[----:B------:R1:W-:Y:S01]  /*6e940*/  STL [R1+0x6d4], R8 ;  /* 0x0006d40801007387 */ /* 0x0003e20000100800 */
[----:B------:R-:W2:Y:S02]  /*6e950*/  LDL.LU R21, [R1+0x750] ;  /* 0x0007500001157983 */ /* 0x000ea40000300800 */
[----:B------:R-:W2:Y:S02]  /*6e960*/  LDL.LU R3, [R1+0x75c] ;  /* 0x00075c0001037983 */ /* 0x000ea40000300800 */
[----:B------:R-:W2:Y:S01]  /*6e970*/  LDL.LU R22, [R1+0x770] ;  /* 0x0007700001167983 */ /* 0x000ea20000300800 */
[----:B------:R-:W2:Y:S01]  /*6e980*/  LDL.LU R2, [R1+0x780] ;  /* 0x0007800001027983 */ /* 0x000ea20000300800 */
[----:B------:R-:W2:Y:S02]  /*6e990*/  LDL.LU R19, [R1+0x790] ;  /* 0x0007900001137983 */ /* 0x000ea40000300800 */
[----:B------:R-:W-:Y:S01]  /*6e9a0*/  @!P0 FMUL R4, R4, 16777216 ;  /* 0x4b80000004048820 */ /* 0x000fe20000400000 */
[----:B0-----:R-:W2:Y:S01]  /*6e9b0*/  LDL.LU R20, [R1+0x7a0] ;  /* 0x0007a00001147983 */ /* 0x001ea20000300800 */
[----:B-1----:R-:W2:Y:S02]  /*6e9c0*/  LDL.LU R8, [R1+0x7b0] ;  /* 0x0007b00001087983 */ /* 0x002ea40000300800 */
[----:B------:R0:W-:Y:S02]  /*6e9d0*/  STL [R1+0x6dc], R13 ;  /* 0x0006dc0d01007387 */ /* 0x0001e40000100800 */
[----:B0-----:R-:W2:Y:S01]  /*6e9e0*/  LDL.LU R13, [R1+0x7c0] ;  /* 0x0007c000010d7983 */ /* 0x001ea20000300800 */
[----:B------:R-:W2:Y:S02]  /*6e9f0*/  LDL.LU R18, [R1+0x40] ;  /* 0x0000400001127983 */ /* 0x000ea40000300800 */
[----:B------:R0:W-:Y:S02]  /*6ea00*/  @!P0 STL [R1+0x6e0], R4 ;  /* 0x0006e00401008387 */ /* 0x0001e40000100800 */
[----:B0-----:R-:W2:Y:S02]  /*6ea10*/  LDL.LU R4, [R1+0x1408] ;  /* 0x0014080001047983 */ /* 0x001ea40000300800 */
[----:B--2---:R-:W-:-:S05]  /*6ea20*/  @!P0 FMUL R4, R4, 16777216 ;  /* 0x4b80000004048820 */ /* 0x004fca0000400000 */
[----:B------:R0:W-:Y:S04]  /*6ea30*/  @!P0 STL [R1+0x6e8], R4 ;  /* 0x0006e80401008387 */ /* 0x0001e80000100800 */
[----:B0-----:R-:W2:Y:S02]  /*6ea40*/  LDL.LU R4, [R1+0x1404] ;  /* 0x0014040001047983 */ /* 0x001ea40000300800 */
[----:B--2---:R-:W-:-:S05]  /*6ea50*/  @!P0 FMUL R4, R4, 16777216 ;  /* 0x4b80000004048820 */ /* 0x004fca0000400000 */
[----:B------:R0:W-:Y:S04]  /*6ea60*/  @!P0 STL [R1+0x6f0], R4 ;  /* 0x0006f00401008387 */ /* 0x0001e80000100800 */
[----:B0-----:R-:W2:Y:S02]  /*6ea70*/  LDL.LU R4, [R1+0x1400] ;  /* 0x0014000001047983 */ /* 0x001ea40000300800 */
[----:B--2---:R-:W-:-:S05]  /*6ea80*/  @!P0 FMUL R4, R4, 16777216 ;  /* 0x4b80000004048820 */ /* 0x004fca0000400000 */
[----:B------:R0:W-:Y:S04]  /*6ea90*/  @!P0 STL [R1+0x6f4], R4 ;  /* 0x0006f40401008387 */ /* 0x0001e80000100800 */
[----:B0-----:R-:W2:Y:S01]  /*6eaa0*/  LDL.LU R4, [R1+0x13fc] ;  /* 0x0013fc0001047983 */ /* 0x001ea20000300800 */
[----:B------:R-:W-:Y:S02]  /*6eab0*/  @P1 FMUL R0, R0, 0.25 ;  /* 0x3e80000000001820 */ /* 0x000fe40000400000 */
[----:B--2---:R-:W-:-:S05]  /*6eac0*/  @!P0 FMUL R4, R4, 16777216 ;  /* 0x4b80000004048820 */ /* 0x004fca0000400000 */
[----:B------:R0:W-:Y:S04]  /*6ead0*/  @!P0 STL [R1+0x6fc], R4 ;  /* 0x0006fc0401008387 */ /* 0x0001e80000100800 */
[----:B0-----:R-:W2:Y:S01]  /*6eae0*/  LDL.LU R4, [R1+0x13f8] ;  /* 0x0013f80001047983 */ /* 0x001ea20000300800 */
[----:B------:R-:W-:Y:S02]  /*6eaf0*/  @P1 FMUL R16, R16, 0.25 ;  /* 0x3e80000010101820 */ /* 0x000fe40000400000 */
[----:B------:R-:W-:Y:S02]  /*6eb00*/  @P1 FMUL R17, R17, 0.25 ;  /* 0x3e80000011111820 */ /* 0x000fe40000400000 */
[----:B------:R-:W-:Y:S02]  /*6eb10*/  @P1 FMUL R5, R5, 0.25 ;  /* 0x3e80000005051820 */ /* 0x000fe40000400000 */
[----:B------:R-:W-:-:S02]  /*6eb20*/  @P1 FMUL R7, R7, 0.25 ;  /* 0x3e80000007071820 */ /* 0x000fc40000400000 */
[----:B------:R-:W-:Y:S01]  /*6eb30*/  @P1 FMUL R23, R23, 0.25 ;  /* 0x3e80000017171820 */ /* 0x000fe20000400000 */
[----:B------:R-:W-:Y:S01]  /*6eb40*/  FSETP.GT.AND P1, PT, |R10|, 8.50705917302346158658e+37, PT ;  /* 0x7e8000000a00780b */ /* 0x000fe20003f24200 */
[----:B------:R-:W-:Y:S02]  /*6eb50*/  @!P0 FMUL R0, R0, 16777216 ;  /* 0x4b80000000008820 */ /* 0x000fe40000400000 */
[----:B------:R-:W-:Y:S02]  /*6eb60*/  @!P0 FMUL R16, R16, 16777216 ;  /* 0x4b80000010108820 */ /* 0x000fe40000400000 */
[----:B------:R-:W-:Y:S02]  /*6eb70*/  @!P0 FMUL R17, R17, 16777216 ;  /* 0x4b80000011118820 */ /* 0x000fe40000400000 */
[----:B------:R-:W-:Y:S02]  /*6eb80*/  @!P0 FMUL R5, R5, 16777216 ;  /* 0x4b80000005058820 */ /* 0x000fe40000400000 */
[----:B------:R-:W-:-:S02]  /*6eb90*/  @!P0 FMUL R7, R7, 16777216 ;  /* 0x4b80000007078820 */ /* 0x000fc40000400000 */
[----:B------:R-:W-:Y:S02]  /*6eba0*/  @!P0 FMUL R23, R23, 16777216 ;  /* 0x4b80000017178820 */ /* 0x000fe40000400000 */
[----:B------:R-:W-:Y:S02]  /*6ebb0*/  @P1 FMUL R24, R24, 0.25 ;  /* 0x3e80000018181820 */ /* 0x000fe40000400000 */
[----:B------:R-:W-:Y:S02]  /*6ebc0*/  @P1 FMUL R12, R12, 0.25 ;  /* 0x3e8000000c0c1820 */ /* 0x000fe40000400000 */
[----:B------:R-:W-:Y:S02]  /*6ebd0*/  @P1 FMUL R26, R26, 0.25 ;  /* 0x3e8000001a1a1820 */ /* 0x000fe40000400000 */
[----:B------:R-:W-:Y:S02]  /*6ebe0*/  @P1 FMUL R21, R21, 0.25 ;  /* 0x3e80000015151820 */ /* 0x000fe40000400000 */
[----:B---3--:R-:W-:-:S02]  /*6ebf0*/  @P1 FMUL R27, R27, 0.25 ;  /* 0x3e8000001b1b1820 */ /* 0x008fc40000400000 */
[----:B----4-:R-:W-:Y:S02]  /*6ec00*/  @P1 FMUL R28, R28, 0.25 ;  /* 0x3e8000001c1c1820 */ /* 0x010fe40000400000 */
[----:B------:R-:W-:Y:S02]  /*6ec10*/  @P1 FMUL R14, R14, 0.25 ;  /* 0x3e8000000e0e1820 */ /* 0x000fe40000400000 */
[----:B------:R-:W-:Y:S02]  /*6ec20*/  @P1 FMUL R6, R6, 0.25 ;  /* 0x3e80000006061820 */ /* 0x000fe40000400000 */
[----:B------:R-:W-:Y:S02]  /*6ec30*/  @P1 FMUL R15, R15, 0.25 ;  /* 0x3e8000000f0f1820 */ /* 0x000fe40000400000 */
[----:B--2---:R-:W-:-:S05]  /*6ec40*/  @!P0 FMUL R4, R4, 16777216 ;  /* 0x4b80000004048820 */ /* 0x004fca0000400000 */
[----:B------:R-:W-:Y:S01]  /*6ec50*/  STL [R1+0x704], R4 ;  /* 0x0007040401007387 */ /* 0x000fe20000100800 */
[----:B------:R-:W-:Y:S02]  /*6ec60*/  STL [R1+0x70c], R0 ;  /* 0x00070c0001007387 */ /* 0x000fe40000100800 */
[----:B------:R-:W-:Y:S02]  /*6ec70*/  STL [R1+0x714], R16 ;  /* 0x0007141001007387 */ /* 0x000fe40000100800 */
[----:B------:R-:W-:Y:S01]  /*6ec80*/  STL [R1+0x718], R17 ;  /* 0x0007181101007387 */ /* 0x000fe20000100800 */
[----:B------:R-:W-:Y:S01]  /*6ec90*/  STL [R1+0x71c], R5 ;  /* 0x00071c0501007387 */ /* 0x000fe20000100800 */
[----:B------:R-:W-:Y:S01]  /*6eca0*/  STL [R1+0x38], R7 ;  /* 0x0000380701007387 */ /* 0x000fe20000100800 */
[----:B------:R-:W-:Y:S01]  /*6ecb0*/  FSETP.GEU.AND P0, PT, |R10|, 1.175494350822287508e-38, PT ;  /* 0x008000000a00780b */ /* 0x000fe20003f0e200 */
[----:B------:R-:W-:Y:S01]  /*6ecc0*/  STL [R1+0x720], R23 ;  /* 0x0007201701007387 */ /* 0x000fe20000100800 */
[----:B------:R-:W-:Y:S01]  /*6ecd0*/  @P1 STL [R1+0x738], R24 ;  /* 0x0007381801001387 */ /* 0x000fe20000100800 */
[----:B------:R-:W-:Y:S02]  /*6ece0*/  @P1 STL [R1+0x740], R12 ;  /* 0x0007400c01001387 */ /* 0x000fe40000100800 */
[----:B------:R-:W-:Y:S02]  /*6ecf0*/  @P1 STL [R1+0x748], R26 ;  /* 0x0007481a01001387 */ /* 0x000fe40000100800 */
[----:B------:R0:W-:Y:S02]  /*6ed00*/  STL [R1+0x13ec], R21 ;  /* 0x0013ec1501007387 */ /* 0x0001e40000100800 */
[----:B0-----:R-:W-:-:S04]  /*6ed10*/  MOV R21, R26 ;  /* 0x0000001a00157202 */ /* 0x001fc80000000f00 */
[----:B------:R-:W-:Y:S01]  /*6ed20*/  @!P0 FMUL R27, R27, 16777216 ;  /* 0x4b8000001b1b8820 */ /* 0x000fe20000400000 */
[----:B------:R0:W-:Y:S01]  /*6ed30*/  STL [R1+0x13f0], R21 ;  /* 0x0013f01501007387 */ /* 0x0001e20000100800 */
[----:B------:R-:W-:Y:S02]  /*6ed40*/  @!P0 FMUL R28, R28, 16777216 ;  /* 0x4b8000001c1c8820 */ /* 0x000fe40000400000 */
[----:B------:R-:W-:Y:S01]  /*6ed50*/  @!P0 FMUL R14, R14, 16777216 ;  /* 0x4b8000000e0e8820 */ /* 0x000fe20000400000 */
[----:B0-----:R-:W-:Y:S01]  /*6ed60*/  MOV R21, R12 ;  /* 0x0000000c00157202 */ /* 0x001fe20000000f00 */
[----:B------:R-:W-:-:S04]  /*6ed70*/  @!P0 FMUL R6, R6, 16777216 ;  /* 0x4b80000006068820 */ /* 0x000fc80000400000 */
[----:B------:R0:W-:Y:S01]  /*6ed80*/  STL [R1+0x13f4], R21 ;  /* 0x0013f41501007387 */ /* 0x0001e20000100800 */
[----:B------:R1:W-:Y:S02]  /*6ed90*/  STL [R1+0x724], R27 ;  /* 0x0007241b01007387 */ /* 0x0003e40000100800 */
[----:B0-----:R-:W-:Y:S02]  /*6eda0*/  IMAD.MOV.U32 R21, RZ, RZ, R24 ;  /* 0x000000ffff157224 */ /* 0x001fe400078e0018 */
[----:B------:R-:W2:Y:S01]  /*6edb0*/  LDL.LU R24, [R1+0x73c] ;  /* 0x00073c0001187983 */ /* 0x000ea20000300800 */
[----:B------:R0:W-:Y:S01]  /*6edc0*/  STL [R1+0x728], R28 ;  /* 0x0007281c01007387 */ /* 0x0001e20000100800 */
[----:B-1----:R-:W-:Y:S02]  /*6edd0*/  MOV R27, R11 ;  /* 0x0000000b001b7202 */ /* 0x002fe40000000f00 */
[----:B0-----:R-:W3:Y:S01]  /*6ede0*/  LDL.LU R28, [R1+0x744] ;  /* 0x00074400011c7983 */ /* 0x001ee20000300800 */
[----:B------:R-:W4:Y:S02]  /*6edf0*/  LDL.LU R11, [R1+0x74c] ;  /* 0x00074c00010b7983 */ /* 0x000f240000300800 */
[----:B------:R-:W2:Y:S02]  /*6ee00*/  LDL.LU R26, [R1+0x758] ;  /* 0x00075800011a7983 */ /* 0x000ea40000300800 */
[----:B------:R-:W2:Y:S01]  /*6ee10*/  LDL.LU R12, [R1+0x764] ;  /* 0x00076400010c7983 */ /* 0x000ea20000300800 */
[----:B------:R-:W-:Y:S01]  /*6ee20*/  STL [R1+0x730], R14 ;  /* 0x0007300e01007387 */ /* 0x000fe20000100800 */
[----:B------:R0:W-:Y:S02]  /*6ee30*/  STL [R1+0x72c], R6 ;  /* 0x00072c0601007387 */ /* 0x0001e40000100800 */
[----:B------:R-:W2:Y:S02]  /*6ee40*/  LDL.LU R4, [R1+0x784] ;  /* 0x0007840001047983 */ /* 0x000ea40000300800 */
[----:B------:R-:W2:Y:S01]  /*6ee50*/  LDL.LU R0, [R1+0x788] ;  /* 0x0007880001007983 */ /* 0x000ea20000300800 */
[----:B------:R-:W2:Y:S01]  /*6ee60*/  LDL.LU R16, [R1+0x79c] ;  /* 0x00079c0001107983 */ /* 0x000ea20000300800 */
[----:B------:R-:W2:Y:S02]  /*6ee70*/  LDL.LU R17, [R1+0x7a8] ;  /* 0x0007a80001117983 */ /* 0x000ea40000300800 */
[----:B------:R-:W-:-:S02]  /*6ee80*/  @!P0 FMUL R15, R15, 16777216 ;  /* 0x4b8000000f0f8820 */ /* 0x000fc40000400000 */
[----:B------:R-:W2:Y:S01]  /*6ee90*/  LDL.LU R5, [R1+0x7b4] ;  /* 0x0007b40001057983 */ /* 0x000ea20000300800 */
[----:B------:R-:W2:Y:S01]  /*6eea0*/  LDL.LU R7, [R1+0x7c8] ;  /* 0x0007c80001077983 */ /* 0x000ea20000300800 */
[----:B------:R-:W2:Y:S02]  /*6eeb0*/  LDL.LU R23, [R1+0x7cc] ;  /* 0x0007cc0001177983 */ /* 0x000ea40000300800 */
[----:B------:R-:W-:Y:S02]  /*6eec0*/  @!P0 FMUL R21, R21, 16777216 ;  /* 0x4b80000015158820 */ /* 0x000fe40000400000 */
[----:B0-----:R-:W2:Y:S01]  /*6eed0*/  LDL.LU R6, [R1+0x7d4] ;  /* 0x0007d40001067983 */ /* 0x001ea20000300800 */
[----:B------:R0:W-:Y:S01]  /*6eee0*/  STL [R1+0x734], R15 ;  /* 0x0007340f01007387 */ /* 0x0001e20000100800 */
[----:B------:R-:W-:-:S03]  /*6eef0*/  MOV R14, R29 ;  /* 0x0000001d000e7202 */ /* 0x000fc60000000f00 */
        /* <DEDUP_REMOVED lines=11> */
[----:B------:R-:W-:Y:S02]  /*6efb0*/  @P1 FMUL R22, R22, 0.25 ;  /* 0x3e80000016161820 */ /* 0x000fe40000400000 */
[----:B------:R-:W-:Y:S02]  /*6efc0*/  @P1 FMUL R2, R2, 0.25 ;  /* 0x3e80000002021820 */ /* 0x000fe40000400000 */
[----:B------:R-:W-:-:S02]  /*6efd0*/  @P1 FMUL R19, R19, 0.25 ;  /* 0x3e80000013131820 */ /* 0x000fc40000400000 */
[----:B------:R-:W-:Y:S02]  /*6efe0*/  @P1 FMUL R20, R20, 0.25 ;  /* 0x3e80000014141820 */ /* 0x000fe40000400000 */
[----:B------:R-:W-:Y:S02]  /*6eff0*/  @P1 FMUL R8, R8, 0.25 ;  /* 0x3e80000008081820 */ /* 0x000fe40000400000 */
[----:B------:R-:W-:Y:S02]  /*6f000*/  @P1 FMUL R10, R10, 0.25 ;  /* 0x3e8000000a0a1820 */ /* 0x000fe40000400000 */
[----:B------:R-:W-:Y:S01]  /*6f010*/  @P1 FMUL R13, R13, 0.25 ;  /* 0x3e8000000d0d1820 */ /* 0x000fe20000400000 */
[----:B------:R-:W-:Y:S01]  /*6f020*/  FSETP.GT.AND P1, PT, |R18|, 8.50705917302346158658e+37, PT ;  /* 0x7e8000001200780b */ /* 0x000fe20003f24200 */
        /* <DEDUP_REMOVED lines=8> */
[----:B------:R-:W-:Y:S02]  /*6f0b0*/  @P1 FMUL R4, R4, 0.25 ;  /* 0x3e80000004041820 */ /* 0x000fe40000400000 */
[----:B------:R-:W-:Y:S02]  /*6f0c0*/  @P1 FMUL R14, R14, 0.25 ;  /* 0x3e8000000e0e1820 */ /* 0x000fe40000400000 */
[----:B------:R-:W-:Y:S02]  /*6f0d0*/  @P1 FMUL R24, R24, 0.25 ;  /* 0x3e80000018181820 */ /* 0x000fe40000400000 */
[----:B---3--:R-:W-:Y:S02]  /*6f0e0*/  @P1 FMUL R28, R28, 0.25 ;  /* 0x3e8000001c1c1820 */ /* 0x008fe40000400000 */
[----:B------:R-:W-:Y:S02]  /*6f0f0*/  @P1 FMUL R25, R25, 0.25 ;  /* 0x3e80000019191820 */ /* 0x000fe40000400000 */
[----:B----4-:R-:W-:-:S02]  /*6f100*/  @P1 FMUL R11, R11, 0.25 ;  /* 0x3e8000000b0b1820 */ /* 0x010fc40000400000 */
[----:B------:R-:W-:Y:S02]  /*6f110*/  @P1 FMUL R26, R26, 0.25 ;  /* 0x3e8000001a1a1820 */ /* 0x000fe40000400000 */
[----:B------:R-:W-:Y:S02]  /*6f120*/  @P1 FMUL R12, R12, 0.25 ;  /* 0x3e8000000c0c1820 */ /* 0x000fe40000400000 */
[----:B--2---:R-:W-:Y:S01]  /*6f130*/  @!P0 FMUL R21, R21, 16777216 ;  /* 0x4b80000015158820 */ /* 0x004fe20000400000 */
[----:B------:R-:W-:-:S04]  /*6f140*/  FSETP.GEU.AND P0, PT, |R18|, 1.175494350822287508e-38, PT ;  /* 0x008000001200780b */ /* 0x000fc80003f0e200 */
        /* <DEDUP_REMOVED lines=10> */
[----:B------:R-:W-:-:S02]  /*6f1f0*/  @!P0 FMUL R24, R24, 16777216 ;  /* 0x4b80000018188820 */ /* 0x000fc40000400000 */
[----:B------:R-:W-:Y:S01]  /*6f200*/  @!P0 FMUL R28, R28, 16777216 ;  /* 0x4b8000001c1c8820 */ /* 0x000fe20000400000 */
[----:B------:R-:W-:Y:S01]  /*6f210*/  @P1 STL [R1+0x768], R25 ;  /* 0x0007681901001387 */ /* 0x000fe20000100800 */
[----:B------:R-:W-:Y:S02]  /*6f220*/  @P1 STL [R1+0x77c], R14 ;  /* 0x00077c0e01001387 */ /* 0x000fe40000100800 */
[----:B------:R-:W-:Y:S02]  /*6f230*/  @!P0 FMUL R11, R11, 16777216 ;  /* 0x4b8000000b0b8820 */ /* 0x000fe40000400000 */
[----:B0-----:R-:W-:-:S05]  /*6f240*/  IMAD.MOV.U32 R4, RZ, RZ, R14 ;  /* 0x000000ffff047224 */ /* 0x001fca00078e000e */
[----:B------:R-:W-:Y:S01]  /*6f250*/  STL [R1+0x13e8], R4 ;  /* 0x0013e80401007387 */ /* 0x000fe20000100800 */
[----:B------:R-:W-:Y:S02]  /*6f260*/  STL [R1+0x73c], R24 ;  /* 0x00073c1801007387 */ /* 0x000fe40000100800 */
[----:B------:R0:W-:Y:S02]  /*6f270*/  STL [R1+0x744], R28 ;  /* 0x0007441c01007387 */ /* 0x0001e40000100800 */
[----:B------:R-:W-:Y:S01]  /*6f280*/  @!P0 FMUL R26, R26, 16777216 ;  /* 0x4b8000001a1a8820 */ /* 0x000fe20000400000 */
[----:B0-----:R-:W2:Y:S01]  /*6f290*/  LDL.LU R28, [R1+0x7e0] ;  /* 0x0007e000011c7983 */ /* 0x001ea20000300800 */
[----:B------:R0:W-:Y:S01]  /*6f2a0*/  STL [R1+0x74c], R11 ;  /* 0x00074c0b01007387 */ /* 0x0001e20000100800 */
[----:B------:R-:W-:Y:S02]  /*6f2b0*/  MOV R24, R9 ;  /* 0x0000000900187202 */ /* 0x000fe40000000f00 */
[----:B------:R-:W-:Y:S01]  /*6f2c0*/  MOV R4, R25 ;  /* 0x0000001900047202 */ /* 0x000fe20000000f00 */
[----:B0-----:R-:W3:Y:S01]  /*6f2d0*/  LDL.LU R11, [R1+0x7e4] ;  /* 0x0007e400010b7983 */ /* 0x001ee20000300800 */
[----:B------:R-:W4:Y:S02]  /*6f2e0*/  LDL.LU R9, [R1+0x7e8] ;  /* 0x0007e80001097983 */ /* 0x000f240000300800 */
[----:B------:R-:W2:Y:S02]  /*6f2f0*/  LDL.LU R3, [R1+0x7ec] ;  /* 0x0007ec0001037983 */ /* 0x000ea40000300800 */
[----:B------:R-:W2:Y:S01]  /*6f300*/  LDL.LU R25, [R1+0x7f0] ;  /* 0x0007f00001197983 */ /* 0x000ea20000300800 */
[----:B------:R-:W2:Y:S01]  /*6f310*/  LDL.LU R22, [R1+0x800] ;  /* 0x0008000001167983 */ /* 0x000ea20000300800 */
[----:B------:R-:W2:Y:S02]  /*6f320*/  LDL.LU R2, [R1+0x80c] ;  /* 0x00080c0001027983 */ /* 0x000ea40000300800 */
[----:B------:R0:W-:Y:S02]  /*6f330*/  STL [R1+0x758], R26 ;  /* 0x0007581a01007387 */ /* 0x0001e40000100800 */
[----:B------:R-:W2:Y:S01]  /*6f340*/  LDL.LU R19, [R1+0x818] ;  /* 0x0008180001137983 */ /* 0x000ea20000300800 */
[----:B------:R-:W2:Y:S01]  /*6f350*/  LDL.LU R20, [R1+0x820] ;  /* 0x0008200001147983 */ /* 0x000ea20000300800 */
[----:B------:R-:W2:Y:S02]  /*6f360*/  LDL.LU R8, [R1+0x830] ;  /* 0x0008300001087983 */ /* 0x000ea40000300800 */
[----:B------:R-:W-:-:S02]  /*6f370*/  @!P0 FMUL R12, R12, 16777216 ;  /* 0x4b8000000c0c8820 */ /* 0x000fc40000400000 */
[----:B------:R-:W2:Y:S01]  /*6f380*/  LDL.LU R10, [R1+0x840] ;  /* 0x00084000010a7983 */ /* 0x000ea20000300800 */
[----:B------:R-:W2:Y:S01]  /*6f390*/  LDL.LU R13, [R1+0x84c] ;  /* 0x00084c00010d7983 */ /* 0x000ea20000300800 */
[----:B------:R-:W2:Y:S02]  /*6f3a0*/  LDL.LU R14, [R1+0x854] ;  /* 0x00085400010e7983 */ /* 0x000ea40000300800 */
[----:B------:R-:W-:Y:S01]  /*6f3b0*/  @!P0 FMUL R4, R4, 16777216 ;  /* 0x4b80000004048820 */ /* 0x000fe20000400000 */
[----:B0-----:R-:W2:Y:S01]  /*6f3c0*/  LDL.LU R26, [R1+0x85c] ;  /* 0x00085c00011a7983 */ /* 0x001ea20000300800 */
[----:B------:R0:W-:Y:S03]  /*6f3d0*/  STL [R1+0x764], R12 ;  /* 0x0007640c01007387 */ /* 0x0001e60000100800 */
[----:B0-----:R-:W2:Y:S01]  /*6f3e0*/  LDL.LU R12, [R1+0x864] ;  /* 0x00086400010c7983 */ /* 0x001ea20000300800 */
[----:B------:R-:W2:Y:S02]  /*6f3f0*/  LDL.LU R21, [R1+0x48] ;  /* 0x0000480001157983 */ /* 0x000ea40000300800 */
[----:B------:R0:W-:Y:S02]  /*6f400*/  @!P0 STL [R1+0x768], R4 ;  /* 0x0007680401008387 */ /* 0x0001e40000100800 */
        /* <DEDUP_REMOVED lines=12> */
[----:B------:R-:W-:Y:S01]  /*6f4d0*/  @P1 FMUL R15, R15, 0.25 ;  /* 0x3e8000000f0f1820 */ /* 0x000fe20000400000 */
[----:B------:R-:W-:Y:S01]  /*6f4e0*/  FSETP.GT.AND P1, PT, |R29|, 8.50705917302346158658e+37, PT ;  /* 0x7e8000001d00780b */ /* 0x000fe20003f24200 */
[----:B------:R-:W-:-:S02]  /*6f4f0*/  @!P0 FMUL R0, R0, 16777216 ;  /* 0x4b80000000008820 */ /* 0x000fc40000400000 */
[----:B------:R-:W-:Y:S02]  /*6f500*/  @!P0 FMUL R16, R16, 16777216 ;  /* 0x4b80000010108820 */ /* 0x000fe40000400000 */
        /* <DEDUP_REMOVED lines=8> */
[----:B------:R-:W-:Y:S02]  /*6f590*/  @P1 FMUL R22, R22, 0.25 ;  /* 0x3e80000016161820 */ /* 0x000fe40000400000 */
[----:B---3--:R-:W-:Y:S02]  /*6f5a0*/  @P1 FMUL R11, R11, 0.25 ;  /* 0x3e8000000b0b1820 */ /* 0x008fe40000400000 */
[----:B------:R-:W-:-:S02]  /*6f5b0*/  @P1 FMUL R27, R27, 0.25 ;  /* 0x3e8000001b1b1820 */ /* 0x000fc40000400000 */
[----:B----4-:R-:W-:Y:S02]  /*6f5c0*/  @P1 FMUL R9, R9, 0.25 ;  /* 0x3e80000009091820 */ /* 0x010fe40000400000 */
        /* <DEDUP_REMOVED lines=12> */
[----:B------:R-:W-:Y:S01]  /*6f690*/  STL [R1+0x7d4], R6 ;  /* 0x0007d40601007387 */ /* 0x000fe20000100800 */
[----:B------:R-:W-:-:S02]  /*6f6a0*/  @!P0 FMUL R28, R28, 16777216 ;  /* 0x4b8000001c1c8820 */ /* 0x000fc40000400000 */
[----:B------:R-:W-:Y:S02]  /*6f6b0*/  STL [R1+0x40], R18 ;  /* 0x0000401201007387 */ /* 0x000fe40000100800 */
[----:B------:R1:W-:Y:S02]  /*6f6c0*/  STL [R1+0x13e0], R22 ;  /* 0x0013e01601007387 */ /* 0x0003e40000100800 */
[----:B------:R-:W-:Y:S01]  /*6f6d0*/  @!P0 FMUL R11, R11, 16777216 ;  /* 0x4b8000000b0b8820 */ /* 0x000fe20000400000 */
[----:B------:R-:W-:Y:S01]  /*6f6e0*/  @P1 STL [R1+0x7f4], R27 ;  /* 0x0007f41b01001387 */ /* 0x000fe20000100800 */
[----:B------:R-:W-:Y:S02]  /*6f6f0*/  @!P0 FMUL R9, R9, 16777216 ;  /* 0x4b80000009098820 */ /* 0x000fe40000400000 */
[----:B0-----:R-:W-:Y:S02]  /*6f700*/  IMAD.MOV.U32 R15, RZ, RZ, R24 ;  /* 0x000000ffff0f7224 */ /* 0x001fe400078e0018 */
[----:B------:R-:W2:Y:S01]  /*6f710*/  LDL.LU R24, [R1+0x7fc] ;  /* 0x0007fc0001187983 */ /* 0x000ea20000300800 */
[----:B------:R0:W-:Y:S02]  /*6f720*/  STL [R1+0x7e0], R28 ;  /* 0x0007e01c01007387 */ /* 0x0001e40000100800 */
[----:B------:R-:W-:Y:S01]  /*6f730*/  @!P0 FMUL R3, R3, 16777216 ;  /* 0x4b80000003038820 */ /* 0x000fe20000400000 */
[----:B-1----:R-:W-:Y:S01]  /*6f740*/  MOV R22, R27 ;  /* 0x0000001b00167202 */ /* 0x002fe20000000f00 */
[----:B0-----:R-:W3:Y:S01]  /*6f750*/  LDL.LU R28, [R1+0x808] ;  /* 0x00080800011c7983 */ /* 0x001ee20000300800 */
[----:B------:R0:W-:Y:S03]  /*6f760*/  STL [R1+0x7e4], R11 ;  /* 0x0007e40b01007387 */ /* 0x0001e60000100800 */
[----:B0-----:R-:W4:Y:S01]  /*6f770*/  LDL.LU R11, [R1+0x814] ;  /* 0x00081400010b7983 */ /* 0x001f220000300800 */
[----:B------:R0:W-:Y:S02]  /*6f780*/  STL [R1+0x7e8], R9 ;  /* 0x0007e80901007387 */ /* 0x0001e40000100800 */
[----:B------:R-:W-:Y:S01]  /*6f790*/  @!P0 FMUL R25, R25, 16777216 ;  /* 0x4b80000019198820 */ /* 0x000fe20000400000 */
[----:B0-----:R-:W4:Y:S01]  /*6f7a0*/  LDL.LU R9, [R1+0x81c] ;  /* 0x00081c0001097983 */ /* 0x001f220000300800 */
[----:B------:R-:W4:Y:S02]  /*6f7b0*/  LDL.LU R27, [R1+0x824] ;  /* 0x00082400011b7983 */ /* 0x000f240000300800 */
[----:B------:R-:W4:Y:S02]  /*6f7c0*/  LDL.LU R4, [R1+0x834] ;  /* 0x0008340001047983 */ /* 0x000f240000300800 */
[----:B------:R-:W4:Y:S01]  /*6f7d0*/  LDL.LU R0, [R1+0x844] ;  /* 0x0008440001007983 */ /* 0x000f220000300800 */
[----:B------:R0:W-:Y:S01]  /*6f7e0*/  STL [R1+0x7ec], R3 ;  /* 0x0007ec0301007387 */ /* 0x0001e20000100800 */
[----:B------:R-:W4:Y:S02]  /*6f7f0*/  LDL.LU R16, [R1+0x848] ;  /* 0x0008480001107983 */ /* 0x000f240000300800 */
[----:B------:R-:W4:Y:S02]  /*6f800*/  LDL.LU R17, [R1+0x850] ;  /* 0x0008500001117983 */ /* 0x000f240000300800 */
[----:B------:R-:W4:Y:S01]  /*6f810*/  LDL.LU R5, [R1+0x858] ;  /* 0x0008580001057983 */ /* 0x000f220000300800 */
[----:B------:R-:W4:Y:S01]  /*6f820*/  LDL.LU R7, [R1+0x860] ;  /* 0x0008600001077983 */ /* 0x000f220000300800 */
[----:B------:R-:W4:Y:S02]  /*6f830*/  LDL.LU R23, [R1+0x868] ;  /* 0x0008680001177983 */ /* 0x000f240000300800 */
[----:B------:R-:W4:Y:S02]  /*6f840*/  LDL.LU R6, [R1+0x86c] ;  /* 0x00086c0001067983 */ /* 0x000f240000300800 */
[----:B------:R-:W-:Y:S01]  /*6f850*/  @!P0 FMUL R22, R22, 16777216 ;  /* 0x4b80000016168820 */ /* 0x000fe20000400000 */
[----:B------:R-:W4:Y:S01]  /*6f860*/  LDL.LU R18, [R1+0x870] ;  /* 0x0008700001127983 */ /* 0x000f220000300800 */
[----:B0-----:R-:W4:Y:S02]  /*6f870*/  LDL.LU R3, [R1+0x874] ;  /* 0x0008740001037983 */ /* 0x001f240000300800 */
[----:B------:R0:W-:Y:S02]  /*6f880*/  STL [R1+0x7f0], R25 ;  /* 0x0007f01901007387 */ /* 0x0001e40000100800 */
[----:B0-----:R-:W4:Y:S01]  /*6f890*/  LDL.LU R25, [R1+0x4c] ;  /* 0x00004c0001197983 */ /* 0x001f220000300800 */
[----:B------:R0:W-:Y:S03]  /*6f8a0*/  @!P0 STL [R1+0x7f4], R22 ;  /* 0x0007f41601008387 */ /* 0x0001e60000100800 */
[----:B0-----:R-:W4:Y:S01]  /*6f8b0*/  LDL.LU R22, [R1+0x13e0] ;  /* 0x0013e00001167983 */ /* 0x001f220000300800 */
        /* <DEDUP_REMOVED lines=9> */
[----:B------:R-:W-:Y:S01]  /*6f950*/  @P1 FMUL R12, R12, 0.25 ;  /* 0x3e8000000c0c1820 */ /* 0x000fe20000400000 */
[----:B------:R-:W-:Y:S01]  /*6f960*/  FSETP.GT.AND P1, PT, |R21|, 8.50705917302346158658e+37, PT ;  /* 0x7e8000001500780b */ /* 0x000fe20003f24200 */
        /* <DEDUP_REMOVED lines=10> */
[----:B------:R-:W-:Y:S02]  /*6fa10*/  @P1 FMUL R15, R15, 0.25 ;  /* 0x3e8000000f0f1820 */ /* 0x000fe40000400000 */
[----:B--2---:R-:W-:Y:S02]  /*6fa20*/  @P1 FMUL R24, R24, 0.25 ;  /* 0x3e80000018181820 */ /* 0x004fe40000400000 */
[----:B---3--:R-:W-:Y:S02]  /*6fa30*/  @P1 FMUL R28, R28, 0.25 ;  /* 0x3e8000001c1c1820 */ /* 0x008fe40000400000 */
[----:B----4-:R-:W-:Y:S02]  /*6fa40*/  @P1 FMUL R11, R11, 0.25 ;  /* 0x3e8000000b0b1820 */ /* 0x010fe40000400000 */
[----:B------:R-:W-:-:S02]  /*6fa50*/  @P1 FMUL R4, R4, 0.25 ;  /* 0x3e80000004041820 */ /* 0x000fc40000400000 */
[----:B------:R-:W-:Y:S02]  /*6fa60*/  @P1 FMUL R9, R9, 0.25 ;  /* 0x3e80000009091820 */ /* 0x000fe40000400000 */
[----:B------:R-:W-:Y:S02]  /*6fa70*/  @P1 FMUL R27, R27, 0.25 ;  /* 0x3e8000001b1b1820 */ /* 0x000fe40000400000 */
[----:B------:R-:W-:Y:S01]  /*6fa80*/  @!P0 FMUL R22, R22, 16777216 ;  /* 0x4b80000016168820 */ /* 0x000fe20000400000 */
[----:B------:R-:W-:-:S04]  /*6fa90*/  FSETP.GEU.AND P0, PT, |R21|, 1.175494350822287508e-38, PT ;  /* 0x008000001500780b */ /* 0x000fc80003f0e200 */
[----:B------:R0:W-:Y:S01]  /*6faa0*/  STL [R1+0x800], R22 ;  /* 0x0008001601007387 */ /* 0x0001e20000100800 */
[----:B------:R1:W-:Y:S02]  /*6fab0*/  STL [R1+0x80c], R2 ;  /* 0x00080c0201007387 */ /* 0x0003e40000100800 */
[----:B------:R2:W-:Y:S02]  /*6fac0*/  STL [R1+0x818], R19 ;  /* 0x0008181301007387 */ /* 0x0005e40000100800 */
[----:B------:R3:W-:Y:S01]  /*6fad0*/  STL [R1+0x820], R20 ;  /* 0x0008201401007387 */ /* 0x0007e20000100800 */
[----:B------:R-:W-:Y:S01]  /*6fae0*/  STL [R1+0x830], R8 ;  /* 0x0008300801007387 */ /* 0x000fe20000100800 */
[----:B------:R-:W-:Y:S02]  /*6faf0*/  STL [R1+0x840], R10 ;  /* 0x0008400a01007387 */ /* 0x000fe40000100800 */
[----:B------:R-:W-:Y:S02]  /*6fb00*/  STL [R1+0x84c], R13 ;  /* 0x00084c0d01007387 */ /* 0x000fe40000100800 */
[----:B------:R-:W-:Y:S01]  /*6fb10*/  STL [R1+0x854], R14 ;  /* 0x0008540e01007387 */ /* 0x000fe20000100800 */
[----:B------:R-:W-:Y:S01]  /*6fb20*/  STL [R1+0x85c], R26 ;  /* 0x00085c1a01007387 */ /* 0x000fe20000100800 */
[----:B------:R-:W-:-:S02]  /*6fb30*/  @!P0 FMUL R24, R24, 16777216 ;  /* 0x4b80000018188820 */ /* 0x000fc40000400000 */
[----:B------:R-:W-:Y:S02]  /*6fb40*/  STL [R1+0x44], R29 ;  /* 0x0000441d01007387 */ /* 0x000fe40000100800 */
[----:B------:R-:W-:Y:S02]  /*6fb50*/  STL [R1+0x864], R12 ;  /* 0x0008640c01007387 */ /* 0x000fe40000100800 */
[----:B------:R-:W-:Y:S01]  /*6fb60*/  @!P0 FMUL R28, R28, 16777216 ;  /* 0x4b8000001c1c8820 */ /* 0x000fe20000400000 */
[----:B------:R3:W-:Y:S01]  /*6fb70*/  STL [R1+0x13dc], R4 ;  /* 0x0013dc0401007387 */ /* 0x0007e20000100800 */
[----:B------:R-:W-:Y:S02]  /*6fb80*/  @P1 STL [R1+0x82c], R15 ;  /* 0x00082c0f01001387 */ /* 0x000fe40000100800 */
[----:B------:R-:W-:Y:S02]  /*6fb90*/  @!P0 FMUL R11, R11, 16777216 ;  /* 0x4b8000000b0b8820 */ /* 0x000fe40000400000 */
[----:B------:R-:W-:Y:S02]  /*6fba0*/  STL [R1+0x7fc], R24 ;  /* 0x0007fc1801007387 */ /* 0x000fe40000100800 */
[----:B------:R-:W-:Y:S01]  /*6fbb0*/  @!P0 FMUL R9, R9, 16777216 ;  /* 0x4b80000009098820 */ /* 0x000fe20000400000 */
[----:B0-----:R-:W4:Y:S01]  /*6fbc0*/  LDL.LU R22, [R1+0x878] ;  /* 0x0008780001167983 */ /* 0x001f220000300800 */
[----:B------:R-:W-:Y:S02]  /*6fbd0*/  STL [R1+0x808], R28 ;  /* 0x0008081c01007387 */ /* 0x000fe40000100800 */
[----:B-1----:R-:W4:Y:S02]  /*6fbe0*/  LDL.LU R2, [R1+0x87c] ;  /* 0x00087c0001027983 */ /* 0x002f240000300800 */
[----:B------:R0:W-:Y:S01]  /*6fbf0*/  STL [R1+0x814], R11 ;  /* 0x0008140b01007387 */ /* 0x0001e20000100800 */
[----:B--2---:R-:W2:Y:S01]  /*6fc00*/  LDL.LU R19, [R1+0x880] ;  /* 0x0008800001137983 */ /* 0x004ea20000300800 */
[----:B------:R1:W-:Y:S02]  /*6fc10*/  STL [R1+0x81c], R9 ;  /* 0x00081c0901007387 */ /* 0x0003e40000100800 */
[----:B---3--:R-:W3:Y:S01]  /*6fc20*/  LDL.LU R20, [R1+0x884] ;  /* 0x0008840001147983 */ /* 0x008ee20000300800 */
[----:B------:R-:W-:Y:S01]  /*6fc30*/  MOV R4, R15 ;  /* 0x0000000f00047202 */ /* 0x000fe20000000f00 */
[----:B0-----:R-:W3:Y:S01]  /*6fc40*/  LDL.LU R11, [R1+0x888] ;  /* 0x00088800010b7983 */ /* 0x001ee20000300800 */
[----:B------:R-:W3:Y:S02]  /*6fc50*/  LDL.LU R8, [R1+0x88c] ;  /* 0x00088c0001087983 */ /* 0x000ee40000300800 */
[----:B------:R-:W3:Y:S02]  /*6fc60*/  LDL.LU R10, [R1+0x894] ;  /* 0x00089400010a7983 */ /* 0x000ee40000300800 */
[----:B------:R-:W3:Y:S01]  /*6fc70*/  LDL.LU R13, [R1+0x89c] ;  /* 0x00089c00010d7983 */ /* 0x000ee20000300800 */
[----:B------:R-:W3:Y:S01]  /*6fc80*/  LDL.LU R29, [R1+0x8a4] ;  /* 0x0008a400011d7983 */ /* 0x000ee20000300800 */
[----:B------:R-:W3:Y:S02]  /*6fc90*/  LDL.LU R12, [R1+0x8ac] ;  /* 0x0008ac00010c7983 */ /* 0x000ee40000300800 */
[----:B------:R-:W3:Y:S02]  /*6fca0*/  LDL.LU R15, [R1+0x8b8] ;  /* 0x0008b800010f7983 */ /* 0x000ee40000300800 */
[----:B------:R-:W3:Y:S02]  /*6fcb0*/  LDL.LU R24, [R1+0x8c0] ;  /* 0x0008c00001187983 */ /* 0x000ee40000300800 */
[----:B------:R-:W-:Y:S01]  /*6fcc0*/  @!P0 FMUL R27, R27, 16777216 ;  /* 0x4b8000001b1b8820 */ /* 0x000fe20000400000 */
[----:B-1----:R-:W3:Y:S01]  /*6fcd0*/  LDL.LU R9, [R1+0x8cc] ;  /* 0x0008cc0001097983 */ /* 0x002ee20000300800 */
[----:B------:R-:W3:Y:S02]  /*6fce0*/  LDL.LU R28, [R1+0x8d4] ;  /* 0x0008d400011c7983 */ /* 0x000ee40000300800 */
[----:B------:R-:W-:-:S02]  /*6fcf0*/  @!P0 FMUL R4, R4, 16777216 ;  /* 0x4b80000004048820 */ /* 0x000fc40000400000 */
[----:B------:R-:W3:Y:S01]  /*6fd00*/  LDL.LU R14, [R1+0x8dc] ;  /* 0x0008dc00010e7983 */ /* 0x000ee20000300800 */
[----:B------:R-:W3:Y:S01]  /*6fd10*/  LDL.LU R26, [R1+0x8e4] ;  /* 0x0008e400011a7983 */ /* 0x000ee20000300800 */
[----:B------:R0:W-:Y:S03]  /*6fd20*/  STL [R1+0x824], R27 ;  /* 0x0008241b01007387 */ /* 0x0001e60000100800 */
[----:B0-----:R-:W3:Y:S01]  /*6fd30*/  LDL.LU R27, [R1+0x50] ;  /* 0x00005000011b7983 */ /* 0x001ee20000300800 */
[----:B------:R0:W-:Y:S03]  /*6fd40*/  @!P0 STL [R1+0x82c], R4 ;  /* 0x00082c0401008387 */ /* 0x0001e60000100800 */
        /* <DEDUP_REMOVED lines=22> */
[----:B----4-:R-:W-:Y:S02]  /*6feb0*/  @P1 FMUL R22, R22, 0.25 ;  /* 0x3e80000016161820 */ /* 0x010fe40000400000 */
[----:B------:R-:W-:Y:S02]  /*6fec0*/  @P1 FMUL R2, R2, 0.25 ;  /* 0x3e80000002021820 */ /* 0x000fe40000400000 */
[----:B--2---:R-:W-:Y:S02]  /*6fed0*/  @P1 FMUL R19, R19, 0.25 ;  /* 0x3e80000013131820 */ /* 0x004fe40000400000 */
[----:B---3--:R-:W-:Y:S02]  /*6fee0*/  @P1 FMUL R20, R20, 0.25 ;  /* 0x3e80000014141820 */ /* 0x008fe40000400000 */
        /* <DEDUP_REMOVED lines=9> */
[----:B------:R-:W-:Y:S01]  /*6ff80*/  @!P0 FMUL R4, R4, 16777216 ;  /* 0x4b80000004048820 */ /* 0x000fe20000400000 */
[----:B------:R-:W-:-:S04]  /*6ff90*/  FSETP.GEU.AND P0, PT, |R25|, 1.175494350822287508e-38, PT ;  /* 0x008000001900780b */ /* 0x000fc80003f0e200 */
[----:B------:R0:W-:Y:S04]  /*6ffa0*/  STL [R1+0x834], R4 ;  /* 0x0008340401007387 */ /* 0x0001e80000100800 */
[----:B0-----:R-:W2:Y:S01]  /*6ffb0*/  LDL.LU R4, [R1+0x13d8] ;  /* 0x0013d80001047983 */ /* 0x001ea20000300800 */
[----:B------:R-:W-:Y:S02]  /*6ffc0*/  STL [R1+0x844], R0 ;  /* 0x0008440001007387 */ /* 0x000fe40000100800 */
[----:B------:R-:W-:Y:S02]  /*6ffd0*/  STL [R1+0x848], R16 ;  /* 0x0008481001007387 */ /* 0x000fe40000100800 */
[----:B------:R-:W-:Y:S01]  /*6ffe0*/  STL [R1+0x850], R17 ;  /* 0x0008501101007387 */ /* 0x000fe20000100800 */
[----:B------:R-:W-:Y:S01]  /*6fff0*/  STL [R1+0x858], R5 ;  /* 0x0008580501007387 */ /* 0x000fe20000100800 */
[----:B------:R-:W-:Y:S02]  /*70000*/  STL [R1+0x860], R7 ;  /* 0x0008600701007387 */ /* 0x000fe40000100800 */
[----:B------:R-:W-:Y:S02]  /*70010*/  STL [R1+0x868], R23 ;  /* 0x0008681701007387 */ /* 0x000fe40000100800 */
[----:B------:R-:W-:Y:S01]  /*70020*/  @!P0 FMUL R22, R22, 16777216 ;  /* 0x4b80000016168820 */ /* 0x000fe20000400000 */
[----:B------:R-:W-:Y:S01]  /*70030*/  STL [R1+0x86c], R6 ;  /* 0x00086c0601007387 */ /* 0x000fe20000100800 */
[----:B------:R-:W-:-:S02]  /*70040*/  @!P0 FMUL R2, R2, 16777216 ;  /* 0x4b80000002028820 */ /* 0x000fc40000400000 */
[----:B------:R-:W-:Y:S02]  /*70050*/  STL [R1+0x870], R18 ;  /* 0x0008701201007387 */ /* 0x000fe40000100800 */
[----:B------:R-:W-:Y:S01]  /*70060*/  @!P0 FMUL R11, R11, 16777216 ;  /* 0x4b8000000b0b8820 */ /* 0x000fe20000400000 */
[----:B------:R-:W-:Y:S01]  /*70070*/  STL [R1+0x48], R21 ;  /* 0x0000481501007387 */ /* 0x000fe20000100800 */
[----:B------:R-:W-:Y:S02]  /*70080*/  @!P0 FMUL R19, R19, 16777216 ;  /* 0x4b80000013138820 */ /* 0x000fe40000400000 */
[----:B------:R-:W-:Y:S02]  /*70090*/  STL [R1+0x874], R3 ;  /* 0x0008740301007387 */ /* 0x000fe40000100800 */
[----:B------:R-:W-:Y:S01]  /*700a0*/  @!P0 FMUL R20, R20, 16777216 ;  /* 0x4b80000014148820 */ /* 0x000fe20000400000 */
[----:B------:R-:W-:Y:S01]  /*700b0*/  STL [R1+0x878], R22 ;  /* 0x0008781601007387 */ /* 0x000fe20000100800 */
[----:B------:R-:W-:Y:S02]  /*700c0*/  STL [R1+0x87c], R2 ;  /* 0x00087c0201007387 */ /* 0x000fe40000100800 */
[----:B------:R-:W-:-:S02]  /*700d0*/  @!P0 FMUL R8, R8, 16777216 ;  /* 0x4b80000008088820 */ /* 0x000fc40000400000 */
[----:B------:R0:W-:Y:S02]  /*700e0*/  STL [R1+0x888], R11 ;  /* 0x0008880b01007387 */ /* 0x0001e40000100800 */
[----:B------:R-:W-:Y:S01]  /*700f0*/  @!P0 FMUL R10, R10, 16777216 ;  /* 0x4b8000000a0a8820 */ /* 0x000fe20000400000 */
[----:B------:R-:W-:Y:S01]  /*70100*/  STL [R1+0x880], R19 ;  /* 0x0008801301007387 */ /* 0x000fe20000100800 */
[----:B------:R-:W-:Y:S02]  /*70110*/  @!P0 FMUL R13, R13, 16777216 ;  /* 0x4b8000000d0d8820 */ /* 0x000fe40000400000 */
[----:B------:R-:W-:Y:S02]  /*70120*/  @!P0 FMUL R29, R29, 16777216 ;  /* 0x4b8000001d1d8820 */ /* 0x000fe40000400000 */
[----:B------:R-:W-:Y:S02]  /*70130*/  @!P0 FMUL R12, R12, 16777216 ;  /* 0x4b8000000c0c8820 */ /* 0x000fe40000400000 */
[----:B------:R-:W-:Y:S01]  /*70140*/  @!P0 FMUL R15, R15, 16777216 ;  /* 0x4b8000000f0f8820 */ /* 0x000fe20000400000 */
[----:B0-----:R-:W3:Y:S01]  /*70150*/  LDL.LU R11, [R1+0x5c] ;  /* 0x00005c00010b7983 */ /* 0x001ee20000300800 */
[----:B------:R-:W-:Y:S02]  /*70160*/  STL [R1+0x884], R20 ;  /* 0x0008841401007387 */ /* 0x000fe40000100800 */
[----:B------:R-:W-:Y:S02]  /*70170*/  STL [R1+0x88c], R8 ;  /* 0x00088c0801007387 */ /* 0x000fe40000100800 */
[----:B------:R-:W-:Y:S01]  /*70180*/  STL [R1+0x894], R10 ;  /* 0x0008940a01007387 */ /* 0x000fe20000100800 */
[----:B------:R-:W-:Y:S01]  /*70190*/  STL [R1+0x89c], R13 ;  /* 0x00089c0d01007387 */ /* 0x000fe20000100800 */
[----:B------:R-:W-:-:S02]  /*701a0*/  @!P0 FMUL R24, R24, 16777216 ;  /* 0x4b80000018188820 */ /* 0x000fc40000400000 */
[----:B------:R0:W-:Y:S02]  /*701b0*/  STL [R1+0x8a4], R29 ;  /* 0x0008a41d01007387 */ /* 0x0001e40000100800 */
[----:B------:R-:W-:Y:S02]  /*701c0*/  STL [R1+0x8ac], R12 ;  /* 0x0008ac0c01007387 */ /* 0x000fe40000100800 */
[----:B------:R-:W-:Y:S01]  /*701d0*/  @!P0 FMUL R9, R9, 16777216 ;  /* 0x4b80000009098820 */ /* 0x000fe20000400000 */
[----:B------:R-:W4:Y:S01]  /*701e0*/  LDL.LU R16, [R1+0x890] ;  /* 0x0008900001107983 */ /* 0x000f220000300800 */
[----:B------:R-:W-:Y:S02]  /*701f0*/  STL [R1+0x8b8], R15 ;  /* 0x0008b80f01007387 */ /* 0x000fe40000100800 */
[----:B------:R-:W2:Y:S02]  /*70200*/  LDL.LU R5, [R1+0x898] ;  /* 0x0008980001057983 */ /* 0x000ea40000300800 */
[----:B------:R-:W-:Y:S01]  /*70210*/  STL [R1+0x8c0], R24 ;  /* 0x0008c01801007387 */ /* 0x000fe20000100800 */
[----:B------:R-:W3:Y:S01]  /*70220*/  LDL.LU R7, [R1+0x8a0] ;  /* 0x0008a00001077983 */ /* 0x000ee20000300800 */
[----:B------:R1:W-:Y:S02]  /*70230*/  STL [R1+0x8cc], R9 ;  /* 0x0008cc0901007387 */ /* 0x0003e40000100800 */
[----:B0-----:R-:W3:Y:S01]  /*70240*/  LDL.LU R29, [R1+0x8a8] ;  /* 0x0008a800011d7983 */ /* 0x001ee20000300800 */
[----:B-1----:R-:W3:Y:S01]  /*70250*/  LDL.LU R9, [R1+0x8b0] ;  /* 0x0008b00001097983 */ /* 0x002ee20000300800 */
[----:B------:R-:W3:Y:S02]  /*70260*/  LDL.LU R23, [R1+0x8b4] ;  /* 0x0008b40001177983 */ /* 0x000ee40000300800 */
[----:B------:R-:W3:Y:S02]  /*70270*/  LDL.LU R6, [R1+0x8bc] ;  /* 0x0008bc0001067983 */ /* 0x000ee40000300800 */
[----:B------:R-:W3:Y:S01]  /*70280*/  LDL.LU R18, [R1+0x8c4] ;  /* 0x0008c40001127983 */ /* 0x000ee20000300800 */
[----:B------:R-:W3:Y:S01]  /*70290*/  LDL.LU R21, [R1+0x8c8] ;  /* 0x0008c80001157983 */ /* 0x000ee20000300800 */
[----:B------:R-:W3:Y:S02]  /*702a0*/  LDL.LU R3, [R1+0x8d0] ;  /* 0x0008d00001037983 */ /* 0x000ee40000300800 */
[----:B------:R-:W3:Y:S02]  /*702b0*/  LDL.LU R22, [R1+0x8d8] ;  /* 0x0008d80001167983 */ /* 0x000ee40000300800 */
[----:B------:R-:W-:Y:S01]  /*702c0*/  @P1 FMUL R28, R28, 0.25 ;  /* 0x3e8000001c1c1820 */ /* 0x000fe20000400000 */
[----:B------:R-:W3:Y:S01]  /*702d0*/  LDL.LU R20, [R1+0x8e0] ;  /* 0x0008e00001147983 */ /* 0x000ee20000300800 */
[----:B------:R-:W3:Y:S02]  /*702e0*/  LDL.LU R12, [R1+0x8e8] ;  /* 0x0008e800010c7983 */ /* 0x000ee40000300800 */
[----:B------:R-:W3:Y:S02]  /*702f0*/  LDL.LU R15, [R1+0x8ec] ;  /* 0x0008ec00010f7983 */ /* 0x000ee40000300800 */
[----:B------:R-:W-:Y:S01]  /*70300*/  @!P0 FMUL R28, R28, 16777216 ;  /* 0x4b8000001c1c8820 */ /* 0x000fe20000400000 */
[----:B------:R-:W3:Y:S04]  /*70310*/  LDL.LU R24, [R1+0x8f0] ;  /* 0x0008f00001187983 */ /* 0x000ee80000300800 */
[----:B------:R0:W-:Y:S04]  /*70320*/  STL [R1+0x8d4], R28 ;  /* 0x0008d41c01007387 */ /* 0x0001e80000100800 */
[----:B0-----:R-:W3:Y:S01]  /*70330*/  LDL.LU R28, [R1+0x8f4] ;  /* 0x0008f400011c7983 */ /* 0x001ee20000300800 */
[----:B------:R-:W-:-:S02]  /*70340*/  @P1 FMUL R14, R14, 0.25 ;  /* 0x3e8000000e0e1820 */ /* 0x000fc40000400000 */
[----:B------:R-:W-:Y:S02]  /*70350*/  @P1 FMUL R25, R25, 0.25 ;  /* 0x3e80000019191820 */ /* 0x000fe40000400000 */
[----:B------:R-:W-:Y:S01]  /*70360*/  @P1 FMUL R26, R26, 0.25 ;  /* 0x3e8000001a1a1820 */ /* 0x000fe20000400000 */
[----:B------:R-:W-:Y:S01]  /*70370*/  FSETP.GT.AND P1, PT, |R27|, 8.50705917302346158658e+37, PT ;  /* 0x7e8000001b00780b */ /* 0x000fe20003f24200 */
[----:B------:R-:W-:Y:S02]  /*70380*/  @!P0 FMUL R14, R14, 16777216 ;  /* 0x4b8000000e0e8820 */ /* 0x000fe40000400000 */
[----:B------:R-:W-:Y:S02]  /*70390*/  @!P0 FMUL R25, R25, 16777216 ;  /* 0x4b80000019198820 */ /* 0x000fe40000400000 */
[----:B------:R-:W-:Y:S01]  /*703a0*/  @!P0 FMUL R26, R26, 16777216 ;  /* 0x4b8000001a1a8820 */ /* 0x000fe20000400000 */
[C---:B------:R-:W-:Y:S01]  /*703b0*/  FSETP.GEU.AND P0, PT, |R27|.reuse, 1.175494350822287508e-38, PT ;  /* 0x008000001b00780b */ /* 0x040fe20003f0e200 */
[----:B------:R-:W3:Y:S01]  /*703c0*/  LDL.LU R0, [R1+0x8f8] ;  /* 0x0008f80001007983 */ /* 0x000ee20000300800 */
[----:B------:R0:W-:Y:S02]  /*703d0*/  STL [R1+0x8dc], R14 ;  /* 0x0008dc0e01007387 */ /* 0x0001e40000100800 */
[----:B------:R-:W3:Y:S02]  /*703e0*/  LDL.LU R17, [R1+0x8fc] ;  /* 0x0008fc0001117983 */ /* 0x000ee40000300800 */
[----:B------:R1:W-:Y:S01]  /*703f0*/  STL [R1+0x4c], R25 ;  /* 0x00004c1901007387 */ /* 0x0003e20000100800 */
[----:B------:R-:W3:Y:S01]  /*70400*/  LDL.LU R2, [R1+0x900] ;  /* 0x0009000001027983 */ /* 0x000ee20000300800 */
[----:B------:R1:W-:Y:S02]  /*70410*/  STL [R1+0x8e4], R26 ;  /* 0x0008e41a01007387 */ /* 0x0003e40000100800 */
[----:B------:R-:W3:Y:S02]  /*70420*/  LDL.LU R19, [R1+0x904] ;  /* 0x0009040001137983 */ /* 0x000ee40000300800 */
[----:B------:R-:W3:Y:S01]  /*70430*/  LDL.LU R10, [R1+0x908] ;  /* 0x00090800010a7983 */ /* 0x000ee20000300800 */
[----:B------:R-:W3:Y:S01]  /*70440*/  LDL.LU R13, [R1+0x90c] ;  /* 0x00090c00010d7983 */ /* 0x000ee20000300800 */
[----:B0-----:R-:W3:Y:S03]  /*70450*/  LDL.LU R14, [R1+0xbe0] ;  /* 0x000be000010e7983 */ /* 0x001ee60000300800 */
[----:B-1----:R-:W3:Y:S01]  /*70460*/  LDL.LU R25, [R1+0xbe8] ;  /* 0x000be80001197983 */ /* 0x002ee20000300800 */
[----:B------:R-:W3:Y:S02]  /*70470*/  LDL.LU R26, [R1+0xbf0] ;  /* 0x000bf000011a7983 */ /* 0x000ee40000300800 */
[----:B------:R-:W3:Y:S02]  /*70480*/  LDL.LU R8, [R1+0xbf8] ;  /* 0x000bf80001087983 */ /* 0x000ee40000300800 */
[----:B------:R-:W-:-:S04]  /*70490*/  @P1 FMUL R27, R27, 0.25 ;  /* 0x3e8000001b1b1820 */ /* 0x000fc80000400000 */
[----:B------:R-:W-:Y:S02]  /*704a0*/  @!P0 FMUL R27, R27, 16777216 ;  /* 0x4b8000001b1b8820 */ /* 0x000fe40000400000 */
[----:B----4-:R-:W-:Y:S02]  /*704b0*/  @P1 FMUL R16, R16, 0.25 ;  /* 0x3e80000010101820 */ /* 0x010fe40000400000 */
[----:B--2---:R-:W-:Y:S02]  /*704c0*/  @P1 FMUL R5, R5, 0.25 ;  /* 0x3e80000005051820 */ /* 0x004fe40000400000 */
[----:B---3--:R-:W-:Y:S02]  /*704d0*/  @P1 FMUL R7, R7, 0.25 ;  /* 0x3e80000007071820 */ /* 0x008fe40000400000 */
[----:B------:R-:W-:Y:S02]  /*704e0*/  @!P0 FMUL R16, R16, 16777216 ;  /* 0x4b80000010108820 */ /* 0x000fe40000400000 */
[----:B------:R-:W-:-:S02]  /*704f0*/  @P1 FMUL R29, R29, 0.25 ;  /* 0x3e8000001d1d1820 */ /* 0x000fc40000400000 */
[----:B------:R-:W-:Y:S02]  /*70500*/  @!P0 FMUL R5, R5, 16777216 ;  /* 0x4b80000005058820 */ /* 0x000fe40000400000 */
[----:B------:R-:W-:Y:S01]  /*70510*/  @!P0 FMUL R7, R7, 16777216 ;  /* 0x4b80000007078820 */ /* 0x000fe20000400000 */
[----:B------:R0:W-:Y:S01]  /*70520*/  STL [R1+0x890], R16 ;  /* 0x0008901001007387 */ /* 0x0001e20000100800 */
[----:B------:R-:W-:Y:S02]  /*70530*/  @!P0 FMUL R29, R29, 16777216 ;  /* 0x4b8000001d1d8820 */ /* 0x000fe40000400000 */
[----:B------:R-:W-:Y:S02]  /*70540*/  @P1 FMUL R9, R9, 0.25 ;  /* 0x3e80000009091820 */ /* 0x000fe40000400000 */
[----:B------:R-:W-:Y:S02]  /*70550*/  @P1 FMUL R23, R23, 0.25 ;  /* 0x3e80000017171820 */ /* 0x000fe40000400000 */
[----:B------:R-:W-:Y:S01]  /*70560*/  @P1 FMUL R6, R6, 0.25 ;  /* 0x3e80000006061820 */ /* 0x000fe20000400000 */
[----:B0-----:R-:W2:Y:S01]  /*70570*/  LDL.LU R16, [R1+0x13d4] ;  /* 0x0013d40001107983 */ /* 0x001ea20000300800 */
[----:B------:R0:W-:Y:S02]  /*70580*/  STL [R1+0x898], R5 ;  /* 0x0008980501007387 */ /* 0x0001e40000100800 */
[----:B------:R-:W-:-:S02]  /*70590*/  @!P0 FMUL R9, R9, 16777216 ;  /* 0x4b80000009098820 */ /* 0x000fc40000400000 */
[----:B------:R-:W-:Y:S02]  /*705a0*/  @P1 FMUL R18, R18, 0.25 ;  /* 0x3e80000012121820 */ /* 0x000fe40000400000 */
[----:B------:R-:W-:Y:S02]  /*705b0*/  @!P0 FMUL R23, R23, 16777216 ;  /* 0x4b80000017178820 */ /* 0x000fe40000400000 */
[----:B------:R-:W-:Y:S02]  /*705c0*/  @P1 FMUL R21, R21, 0.25 ;  /* 0x3e80000015151820 */ /* 0x000fe40000400000 */
[----:B------:R-:W-:Y:S01]  /*705d0*/  @!P0 FMUL R6, R6, 16777216 ;  /* 0x4b80000006068820 */ /* 0x000fe20000400000 */
[----:B0-----:R-:W3:Y:S01]  /*705e0*/  LDL.LU R5, [R1+0x13d0] ;  /* 0x0013d00001057983 */ /* 0x001ee20000300800 */
[----:B------:R0:W-:Y:S02]  /*705f0*/  STL [R1+0x8a0], R7 ;  /* 0x0008a00701007387 */ /* 0x0001e40000100800 */
[----:B------:R-:W-:-:S02]  /*70600*/  @P1 FMUL R3, R3, 0.25 ;  /* 0x3e80000003031820 */ /* 0x000fc40000400000 */
[----:B------:R-:W-:Y:S02]  /*70610*/  @!P0 FMUL R18, R18, 16777216 ;  /* 0x4b80000012128820 */ /* 0x000fe40000400000 */
[----:B------:R-:W-:Y:S02]  /*70620*/  @P1 FMUL R22, R22, 0.25 ;  /* 0x3e80000016161820 */ /* 0x000fe40000400000 */
[----:B------:R-:W-:Y:S01]  /*70630*/  @!P0 FMUL R21, R21, 16777216 ;  /* 0x4b80000015158820 */ /* 0x000fe20000400000 */
[----:B0-----:R-:W4:Y:S01]  /*70640*/  LDL.LU R7, [R1+0x13cc] ;  /* 0x0013cc0001077983 */ /* 0x001f220000300800 */
[----:B------:R0:W-:Y:S02]  /*70650*/  STL [R1+0x8a8], R29 ;  /* 0x0008a81d01007387 */ /* 0x0001e40000100800 */
[----:B------:R-:W-:Y:S02]  /*70660*/  @P1 FMUL R20, R20, 0.25 ;  /* 0x3e80000014141820 */ /* 0x000fe40000400000 */
[----:B------:R-:W-:Y:S01]  /*70670*/  @!P0 FMUL R3, R3, 16777216 ;  /* 0x4b80000003038820 */ /* 0x000fe20000400000 */
[----:B0-----:R-:W2:Y:S01]  /*70680*/  LDL.LU R29, [R1+0xcac] ;  /* 0x000cac00011d7983 */ /* 0x001ea20000300800 */
[----:B------:R0:W-:Y:S02]  /*70690*/  STL [R1+0x8b0], R9 ;  /* 0x0008b00901007387 */ /* 0x0001e40000100800 */
[----:B------:R-:W-:-:S02]  /*706a0*/  @P1 FMUL R12, R12, 0.25 ;  /* 0x3e8000000c0c1820 */ /* 0x000fc40000400000 */
[----:B------:R-:W-:Y:S01]  /*706b0*/  @!P0 FMUL R22, R22, 16777216 ;  /* 0x4b80000016168820 */ /* 0x000fe20000400000 */
[----:B0-----:R-:W2:Y:S01]  /*706c0*/  LDL.LU R9, [R1+0x64] ;  /* 0x0000640001097983 */ /* 0x001ea20000300800 */
        /* <DEDUP_REMOVED lines=9> */
[----:B------:R-:W-:Y:S02]  /*70760*/  @!P0 FMUL R15, R15, 16777216 ;  /* 0x4b8000000f0f8820 */ /* 0x000fe40000400000 */
[----:B------:R-:W-:Y:S01]  /*70770*/  @P1 FMUL R28, R28, 0.25 ;  /* 0x3e8000001c1c1820 */ /* 0x000fe20000400000 */
[----:B0-----:R-:W2:Y:S01]  /*70780*/  LDL.LU R18, [R1+0x13c0] ;  /* 0x0013c00001127983 */ /* 0x001ea20000300800 */
[----:B------:R0:W-:Y:S02]  /*70790*/  STL [R1+0x8c8], R21 ;  /* 0x0008c81501007387 */ /* 0x0001e40000100800 */
[----:B------:R-:W-:Y:S01]  /*707a0*/  @!P0 FMUL R24, R24, 16777216 ;  /* 0x4b80000018188820 */ /* 0x000fe20000400000 */
[----:B0-----:R-:W2:Y:S01]  /*707b0*/  LDL.LU R21, [R1+0x13bc] ;  /* 0x0013bc0001157983 */ /* 0x001ea20000300800 */
[----:B------:R0:W-:Y:S02]  /*707c0*/  STL [R1+0x8d0], R3 ;  /* 0x0008d00301007387 */ /* 0x0001e40000100800 */
[----:B------:R-:W-:Y:S01]  /*707d0*/  @!P0 FMUL R28, R28, 16777216 ;  /* 0x4b8000001c1c8820 */ /* 0x000fe20000400000 */
[----:B0-----:R-:W2:Y:S01]  /*707e0*/  LDL.LU R3, [R1+0x13b8] ;  /* 0x0013b80001037983 */ /* 0x001ea20000300800 */
[----:B------:R0:W-:Y:S03]  /*707f0*/  STL [R1+0x8d8], R22 ;  /* 0x0008d81601007387 */ /* 0x0001e60000100800 */
[----:B0-----:R-:W2:Y:S01]  /*70800*/  LDL.LU R22, [R1+0x13b4] ;  /* 0x0013b40001167983 */ /* 0x001ea20000300800 */
[----:B------:R0:W-:Y:S03]  /*70810*/  STL [R1+0x8e0], R20 ;  /* 0x0008e01401007387 */ /* 0x0001e60000100800 */
[----:B0-----:R-:W2:Y:S01]  /*70820*/  LDL.LU R20, [R1+0x13b0] ;  /* 0x0013b00001147983 */ /* 0x001ea20000300800 */
[----:B------:R0:W-:Y:S03]  /*70830*/  STL [R1+0x8e8], R12 ;  /* 0x0008e80c01007387 */ /* 0x0001e60000100800 */
[----:B0-----:R-:W2:Y:S01]  /*70840*/  LDL.LU R12, [R1+0x13ac] ;  /* 0x0013ac00010c7983 */ /* 0x001ea20000300800 */
[----:B------:R0:W-:Y:S03]  /*70850*/  STL [R1+0x8ec], R15 ;  /* 0x0008ec0f01007387 */ /* 0x0001e60000100800 */
[----:B0-----:R-:W3:Y:S01]  /*70860*/  LDL.LU R15, [R1+0x13a8] ;  /* 0x0013a800010f7983 */ /* 0x001ee20000300800 */
[----:B------:R0:W-:Y:S03]  /*70870*/  STL [R1+0x8f0], R24 ;  /* 0x0008f01801007387 */ /* 0x0001e60000100800 */
[----:B0-----:R-:W4:Y:S01]  /*70880*/  LDL.LU R24, [R1+0x13a4] ;  /* 0x0013a40001187983 */ /* 0x001f220000300800 */
[----:B------:R0:W-:Y:S03]  /*70890*/  STL [R1+0x50], R27 ;  /* 0x0000501b01007387 */ /* 0x0001e60000100800 */
[----:B0-----:R-:W4:Y:S01]  /*708a0*/  LDL.LU R27, [R1+0x13a0] ;  /* 0x0013a000011b7983 */ /* 0x001f220000300800 */
[----:B------:R0:W-:Y:S03]  /*708b0*/  STL [R1+0x8f4], R28 ;  /* 0x0008f41c01007387 */ /* 0x0001e60000100800 */
[----:B0-----:R-:W4:Y:S01]  /*708c0*/  LDL.LU R28, [R1+0x139c] ;  /* 0x00139c00011c7983 */ /* 0x001f220000300800 */
[----:B------:R-:W-:-:S02]  /*708d0*/  FSETP.GT.AND P1, PT, |R11|, 8.50705917302346158658e+37, PT ;  /* 0x7e8000000b00780b */ /* 0x000fc40003f24200 */
[----:B------:R-:W-:-:S11]  /*708e0*/  FSETP.GEU.AND P0, PT, |R11|, 1.175494350822287508e-38, PT ;  /* 0x008000000b00780b */ /* 0x000fd60003f0e200 */
[----:B------:R-:W-:Y:S02]  /*708f0*/  @P1 FMUL R0, R0, 0.25 ;  /* 0x3e80000000001820 */ /* 0x000fe40000400000 */
[----:B------:R-:W-:Y:S02]  /*70900*/  @P1 FMUL R17, R17, 0.25 ;  /* 0x3e80000011111820 */ /* 0x000fe40000400000 */
[----:B------:R-:W-:Y:S02]  /*70910*/  @P1 FMUL R2, R2, 0.25 ;  /* 0x3e80000002021820 */ /* 0x000fe40000400000 */
[----:B------:R-:W-:Y:S02]  /*70920*/  @!P0 FMUL R0, R0, 16777216 ;  /* 0x4b80000000008820 */ /* 0x000fe40000400000 */
[----:B------:R-:W-:Y:S02]  /*70930*/  @P1 FMUL R19, R19, 0.25 ;  /* 0x3e80000013131820 */ /* 0x000fe40000400000 */
[----:B------:R-:W-:-:S02]  /*70940*/  @!P0 FMUL R17, R17, 16777216 ;  /* 0x4b80000011118820 */ /* 0x000fc40000400000 */
[----:B------:R-:W-:Y:S02]  /*70950*/  @P1 FMUL R10, R10, 0.25 ;  /* 0x3e8000000a0a1820 */ /* 0x000fe40000400000 */
[----:B------:R-:W-:Y:S01]  /*70960*/  @!P0 FMUL R2, R2, 16777216 ;  /* 0x4b80000002028820 */ /* 0x000fe20000400000 */
[----:B------:R0:W-:Y:S01]  /*70970*/  STL [R1+0x8f8], R0 ;  /* 0x0008f80001007387 */ /* 0x0001e20000100800 */
[----:B------:R-:W-:Y:S02]  /*70980*/  @P1 FMUL R13, R13, 0.25 ;  /* 0x3e8000000d0d1820 */ /* 0x000fe40000400000 */
[----:B------:R-:W-:Y:S02]  /*70990*/  @!P0 FMUL R19, R19, 16777216 ;  /* 0x4b80000013138820 */ /* 0x000fe40000400000 */
[----:B------:R-:W-:Y:S02]  /*709a0*/  @P1 FMUL R14, R14, 0.25 ;  /* 0x3e8000000e0e1820 */ /* 0x000fe40000400000 */
[----:B------:R-:W-:-:S02]  /*709b0*/  @!P0 FMUL R10, R10, 16777216 ;  /* 0x4b8000000a0a8820 */ /* 0x000fc40000400000 */
[----:B------:R-:W-:Y:S02]  /*709c0*/  @P1 FMUL R25, R25, 0.25 ;  /* 0x3e80000019191820 */ /* 0x000fe40000400000 */
[----:B------:R-:W-:Y:S01]  /*709d0*/  @!P0 FMUL R13, R13, 16777216 ;  /* 0x4b8000000d0d8820 */ /* 0x000fe20000400000 */
[----:B0-----:R-:W4:Y:S01]  /*709e0*/  LDL.LU R0, [R1+0xc00] ;  /* 0x000c000001007983 */ /* 0x001f220000300800 */
[----:B------:R0:W-:Y:S02]  /*709f0*/  STL [R1+0x8fc], R17 ;  /* 0x0008fc1101007387 */ /* 0x0001e40000100800 */
[----:B------:R-:W-:Y:S02]  /*70a00*/  @P1 FMUL R26, R26, 0.25 ;  /* 0x3e8000001a1a1820 */ /* 0x000fe40000400000 */
[----:B------:R-:W-:Y:S02]  /*70a10*/  @!P0 FMUL R14, R14, 16777216 ;  /* 0x4b8000000e0e8820 */ /* 0x000fe40000400000 */
[----:B------:R-:W-:-:S02]  /*70a20*/  @P1 FMUL R8, R8, 0.25 ;  /* 0x3e80000008081820 */ /* 0x000fc40000400000 */
[----:B------:R-:W-:Y:S01]  /*70a30*/  @!P0 FMUL R25, R25, 16777216 ;  /* 0x4b80000019198820 */ /* 0x000fe20000400000 */
[----:B0-----:R-:W4:Y:S01]  /*70a40*/  LDL.LU R17, [R1+0xc08] ;  /* 0x000c080001117983 */ /* 0x001f220000300800 */
[----:B------:R0:W-:Y:S02]  /*70a50*/  STL [R1+0x900], R2 ;  /* 0x0009000201007387 */ /* 0x0001e40000100800 */
[----:B------:R-:W-:Y:S02]  /*70a60*/  @!P0 FMUL R26, R26, 16777216 ;  /* 0x4b8000001a1a8820 */ /* 0x000fe40000400000 */
[----:B------:R-:W-:Y:S01]  /*70a70*/  @!P0 FMUL R8, R8, 16777216 ;  /* 0x4b80000008088820 */ /* 0x000fe20000400000 */
[----:B0-----:R-:W4:Y:S01]  /*70a80*/  LDL.LU R2, [R1+0xc10] ;  /* 0x000c100001027983 */ /* 0x001f220000300800 */
[----:B------:R0:W-:Y:S03]  /*70a90*/  STL [R1+0x904], R19 ;  /* 0x0009041301007387 */ /* 0x0001e60000100800 */
[----:B0-----:R-:W4:Y:S01]  /*70aa0*/  LDL.LU R19, [R1+0xc14] ;  /* 0x000c140001137983 */ /* 0x001f220000300800 */
[----:B------:R0:W-:Y:S03]  /*70ab0*/  STL [R1+0x908], R10 ;  /* 0x0009080a01007387 */ /* 0x0001e60000100800 */
[----:B0-----:R-:W4:Y:S01]  /*70ac0*/  LDL.LU R10, [R1+0x1398] ;  /* 0x00139800010a7983 */ /* 0x001f220000300800 */
[----:B------:R0:W-:Y:S03]  /*70ad0*/  STL [R1+0x90c], R13 ;  /* 0x00090c0d01007387 */ /* 0x0001e60000100800 */
[----:B0-----:R-:W4:Y:S01]  /*70ae0*/  LDL.LU R13, [R1+0x1394] ;  /* 0x00139400010d7983 */ /* 0x001f220000300800 */
[----:B------:R0:W-:Y:S02]  /*70af0*/  STL [R1+0xbe0], R14 ;  /* 0x000be00e01007387 */ /* 0x0001e40000100800 */
[----:B------:R-:W-:Y:S01]  /*70b00*/  @P1 FMUL R11, R11, 0.25 ;  /* 0x3e8000000b0b1820 */ /* 0x000fe20000400000 */
[----:B0-----:R-:W4:Y:S01]  /*70b10*/  LDL.LU R14, [R1+0x1390] ;  /* 0x00139000010e7983 */ /* 0x001f220000300800 */
[----:B------:R0:W-:Y:S03]  /*70b20*/  STL [R1+0xbe8], R25 ;  /* 0x000be81901007387 */ /* 0x0001e60000100800 */
[----:B0-----:R-:W4:Y:S01]  /*70b30*/  LDL.LU R25, [R1+0x138c] ;  /* 0x00138c0001197983 */ /* 0x001f220000300800 */
[----:B------:R0:W-:Y:S02]  /*70b40*/  STL [R1+0xbf0], R26 ;  /* 0x000bf01a01007387 */ /* 0x0001e40000100800 */
[----:B------:R-:W-:Y:S01]  /*70b50*/  @!P0 FMUL R11, R11, 16777216 ;  /* 0x4b8000000b0b8820 */ /* 0x000fe20000400000 */
[----:B0-----:R-:W4:Y:S01]  /*70b60*/  LDL.LU R26, [R1+0x1388] ;  /* 0x00138800011a7983 */ /* 0x001f220000300800 */
[----:B------:R0:W-:Y:S03]  /*70b70*/  STL [R1+0xbf8], R8 ;  /* 0x000bf80801007387 */ /* 0x0001e60000100800 */
[----:B0-----:R-:W4:Y:S01]  /*70b80*/  LDL.LU R8, [R1+0xcbc] ;  /* 0x000cbc0001087983 */ /* 0x001f220000300800 */
[----:B--2---:R-:W-:-:S04]  /*70b90*/  @P1 FMUL R12, R12, 0.25 ;  /* 0x3e8000000c0c1820 */ /* 0x004fc80000400000 */
[----:B------:R-:W-:Y:S02]  /*70ba0*/  @!P0 FMUL R12, R12, 16777216 ;  /* 0x4b8000000c0c8820 */ /* 0x000fe40000400000 */
[----:B---3--:R-:W-:-:S04]  /*70bb0*/  @P1 FMUL R15, R15, 0.25 ;  /* 0x3e8000000f0f1820 */ /* 0x008fc80000400000 */
[----:B------:R-:W-:Y:S02]  /*70bc0*/  @!P0 FMUL R15, R15, 16777216 ;  /* 0x4b8000000f0f8820 */ /* 0x000fe40000400000 */
[----:B----4-:R-:W-:-:S04]  /*70bd0*/  @P1 FMUL R24, R24, 0.25 ;  /* 0x3e80000018181820 */ /* 0x010fc80000400000 */
[----:B------:R-:W-:Y:S02]  /*70be0*/  @!P0 FMUL R24, R24, 16777216 ;  /* 0x4b80000018188820 */ /* 0x000fe40000400000 */
[----:B------:R-:W-:-:S04]  /*70bf0*/  @P1 FMUL R27, R27, 0.25 ;  /* 0x3e8000001b1b1820 */ /* 0x000fc80000400000 */
[----:B------:R-:W-:Y:S02]  /*70c00*/  @!P0 FMUL R27, R27, 16777216 ;  /* 0x4b8000001b1b8820 */ /* 0x000fe40000400000 */
[----:B------:R-:W-:-:S04]  /*70c10*/  @P1 FMUL R28, R28, 0.25 ;  /* 0x3e8000001c1c1820 */ /* 0x000fc80000400000 */
[----:B------:R-:W-:-:S05]  /*70c20*/  @!P0 FMUL R28, R28, 16777216 ;  /* 0x4b8000001c1c8820 */ /* 0x000fca0000400000 */
[----:B------:R0:W-:Y:S04]  /*70c30*/  STL [R1+0x1318], R28 ;  /* 0x0013181c01007387 */ /* 0x0001e80000100800 */
[----:B0-----:R-:W2:Y:S01]  /*70c40*/  LDL.LU R28, [R1+0x6c] ;  /* 0x00006c00011c7983 */ /* 0x001ea20000300800 */
[----:B------:R0:W-:Y:S03]  /*70c50*/  STL [R1+0x131c], R27 ;  /* 0x00131c1b01007387 */ /* 0x0001e60000100800 */
[----:B0-----:R-:W3:Y:S01]  /*70c60*/  LDL.LU R27, [R1+0xbfc] ;  /* 0x000bfc00011b7983 */ /* 0x001ee20000300800 */
[----:B------:R0:W-:Y:S03]  /*70c70*/  STL [R1+0x1320], R24 ;  /* 0x0013201801007387 */ /* 0x0001e60000100800 */
[----:B0-----:R-:W4:Y:S01]  /*70c80*/  LDL.LU R24, [R1+0xbf4] ;  /* 0x000bf40001187983 */ /* 0x001f220000300800 */
[----:B------:R0:W-:Y:S03]  /*70c90*/  STL [R1+0x1324], R15 ;  /* 0x0013240f01007387 */ /* 0x0001e60000100800 */
[----:B0-----:R-:W2:Y:S01]  /*70ca0*/  LDL.LU R15, [R1+0xbec] ;  /* 0x000bec00010f7983 */ /* 0x001ea20000300800 */
[----:B------:R0:W-:Y:S03]  /*70cb0*/  STL [R1+0x1328], R12 ;  /* 0x0013280c01007387 */ /* 0x0001e60000100800 */
[----:B0-----:R-:W2:Y:S01]  /*70cc0*/  LDL.LU R12, [R1+0xbe4] ;  /* 0x000be400010c7983 */ /* 0x001ea20000300800 */
[----:B------:R0:W-:Y:S03]  /*70cd0*/  STL [R1+0x1340], R11 ;  /* 0x0013400b01007387 */ /* 0x0001e60000100800 */
[----:B0-----:R-:W2:Y:S01]  /*70ce0*/  LDL.LU R11, [R1+0x9b8] ;  /* 0x0009b800010b7983 */ /* 0x001ea20000300800 */
[----:B------:R-:W-:-:S04]  /*70cf0*/  @P1 FMUL R29, R29, 0.25 ;  /* 0x3e8000001d1d1820 */ /* 0x000fc80000400000 */
[----:B------:R-:W-:Y:S01]  /*70d00*/  @!P0 FMUL R29, R29, 16777216 ;  /* 0x4b8000001d1d8820 */ /* 0x000fe20000400000 */
[----:B------:R-:W-:-:S04]  /*70d10*/  FSETP.GT.AND P1, PT, |R9|, 8.50705917302346158658e+37, PT ;  /* 0x7e8000000900780b */ /* 0x000fc80003f24200 */
[----:B------:R0:W-:Y:S01]  /*70d20*/  STL [R1+0xcac], R29 ;  /* 0x000cac1d01007387 */ /* 0x0001e20000100800 */
[----:B------:R-:W-:-:S03]  /*70d30*/  FSETP.GEU.AND P0, PT, |R9|, 1.175494350822287508e-38, PT ;  /* 0x008000000900780b */ /* 0x000fc60003f0e200 */
[----:B0-----:R-:W2:Y:S05]  /*70d40*/  LDL.LU R29, [R1+0x1384] ;  /* 0x00138400011d7983 */ /* 0x001eaa0000300800 */
[----:B------:R-:W-:Y:S02]  /*70d50*/  @P1 FMUL R0, R0, 0.25 ;  /* 0x3e80000000001820 */ /* 0x000fe40000400000 */
[----:B------:R-:W-:Y:S02]  /*70d60*/  @P1 FMUL R17, R17, 0.25 ;  /* 0x3e80000011111820 */ /* 0x000fe40000400000 */
[----:B------:R-:W-:Y:S02]  /*70d70*/  @P1 FMUL R2, R2, 0.25 ;  /* 0x3e80000002021820 */ /* 0x000fe40000400000 */
[----:B------:R-:W-:-:S02]  /*70d80*/  @P1 FMUL R19, R19, 0.25 ;  /* 0x3e80000013131820 */ /* 0x000fc40000400000 */
[----:B------:R-:W-:Y:S02]  /*70d90*/  @!P0 FMUL R0, R0, 16777216 ;  /* 0x4b80000000008820 */ /* 0x000fe40000400000 */
[----:B------:R-:W-:Y:S02]  /*70da0*/  @!P0 FMUL R17, R17, 16777216 ;  /* 0x4b80000011118820 */ /* 0x000fe40000400000 */
[----:B------:R-:W-:Y:S02]  /*70db0*/  @!P0 FMUL R2, R2, 16777216 ;  /* 0x4b80000002028820 */ /* 0x000fe40000400000 */
[----:B------:R-:W-:Y:S02]  /*70dc0*/  @!P0 FMUL R19, R19, 16777216 ;  /* 0x4b80000013138820 */ /* 0x000fe40000400000 */
[----:B---3--:R-:W-:-:S04]  /*70dd0*/  @P1 FMUL R27, R27, 0.25 ;  /* 0x3e8000001b1b1820 */ /* 0x008fc80000400000 */
[----:B------:R-:W-:Y:S02]  /*70de0*/  @!P0 FMUL R27, R27, 16777216 ;  /* 0x4b8000001b1b8820 */ /* 0x000fe40000400000 */
[----:B----4-:R-:W-:-:S04]  /*70df0*/  @P1 FMUL R24, R24, 0.25 ;  /* 0x3e80000018181820 */ /* 0x010fc80000400000 */
[----:B------:R-:W-:Y:S02]  /*70e00*/  @!P0 FMUL R24, R24, 16777216 ;  /* 0x4b80000018188820 */ /* 0x000fe40000400000 */
[----:B--2---:R-:W-:-:S04]  /*70e10*/  @P1 FMUL R15, R15, 0.25 ;  /* 0x3e8000000f0f1820 */ /* 0x004fc80000400000 */
[----:B------:R-:W-:Y:S02]  /*70e20*/  @!P0 FMUL R15, R15, 16777216 ;  /* 0x4b8000000f0f8820 */ /* 0x000fe40000400000 */
[----:B------:R-:W-:-:S04]  /*70e30*/  @P1 FMUL R12, R12, 0.25 ;  /* 0x3e8000000c0c1820 */ /* 0x000fc80000400000 */
[----:B------:R-:W-:Y:S02]  /*70e40*/  @!P0 FMUL R12, R12, 16777216 ;  /* 0x4b8000000c0c8820 */ /* 0x000fe40000400000 */
[----:B------:R-:W-:-:S04]  /*70e50*/  @P1 FMUL R11, R11, 0.25 ;  /* 0x3e8000000b0b1820 */ /* 0x000fc80000400000 */
[----:B------:R-:W-:-:S05]  /*70e60*/  @!P0 FMUL R11, R11, 16777216 ;  /* 0x4b8000000b0b8820 */ /* 0x000fca0000400000 */
[----:B------:R-:W-:Y:S01]  /*70e70*/  STL [R1+0x9b8], R11 ;  /* 0x0009b80b01007387 */ /* 0x000fe20000100800 */
[----:B------:R-:W-:Y:S02]  /*70e80*/  STL [R1+0xbe4], R12 ;  /* 0x000be40c01007387 */ /* 0x000fe40000100800 */
[----:B------:R-:W-:Y:S02]  /*70e90*/  STL [R1+0xbec], R15 ;  /* 0x000bec0f01007387 */ /* 0x000fe40000100800 */
[----:B------:R-:W-:Y:S01]  /*70ea0*/  STL [R1+0xbf4], R24 ;  /* 0x000bf41801007387 */ /* 0x000fe20000100800 */
[----:B------:R-:W-:Y:S01]  /*70eb0*/  STL [R1+0xbfc], R27 ;  /* 0x000bfc1b01007387 */ /* 0x000fe20000100800 */
[----:B------:R-:W-:Y:S02]  /*70ec0*/  STL [R1+0xc00], R0 ;  /* 0x000c000001007387 */ /* 0x000fe40000100800 */
[----:B------:R0:W-:Y:S02]  /*70ed0*/  STL [R1+0xc08], R17 ;  /* 0x000c081101007387 */ /* 0x0001e40000100800 */
[----:B------:R1:W-:Y:S01]  /*70ee0*/  STL [R1+0xc10], R2 ;  /* 0x000c100201007387 */ /* 0x0003e20000100800 */
[----:B------:R2:W-:Y:S04]  /*70ef0*/  STL [R1+0xc14], R19 ;  /* 0x000c141301007387 */ /* 0x0005e80000100800 */
[----:B0-----:R-:W3:Y:S01]  /*70f00*/  LDL.LU R17, [R1+0xcc0] ;  /* 0x000cc00001117983 */ /* 0x001ee20000300800 */
[----:B------:R-:W-:-:S02]  /*70f10*/  @P1 FMUL R29, R29, 0.25 ;  /* 0x3e8000001d1d1820 */ /* 0x000fc40000400000 */
[----:B------:R-:W4:Y:S02]  /*70f20*/  LDL.LU R11, [R1+0xcc8] ;  /* 0x000cc800010b7983 */ /* 0x000f240000300800 */
[----:B------:R-:W4:Y:S02]  /*70f30*/  LDL.LU R27, [R1+0xccc] ;  /* 0x000ccc00011b7983 */ /* 0x000f240000300800 */
[----:B------:R-:W-:Y:S01]  /*70f40*/  @P1 FMUL R26, R26, 0.25 ;  /* 0x3e8000001a1a1820 */ /* 0x000fe20000400000 */
[----:B-1----:R-:W4:Y:S01]  /*70f50*/  LDL.LU R2, [R1+0xcd0] ;  /* 0x000cd00001027983 */ /* 0x002f220000300800 */
[----:B------:R-:W-:Y:S02]  /*70f60*/  IMAD.MOV.U32 R15, RZ, RZ, R18 ;  /* 0x000000ffff0f7224 */ /* 0x000fe400078e0012 */
[----:B--2---:R-:W2:Y:S02]  /*70f70*/  LDL.LU R19, [R1+0xcd4] ;  /* 0x000cd40001137983 */ /* 0x004ea40000300800 */
[----:B------:R-:W-:Y:S01]  /*70f80*/  @!P0 FMUL R29, R29, 16777216 ;  /* 0x4b8000001d1d8820 */ /* 0x000fe20000400000 */
[----:B------:R-:W-:Y:S01]  /*70f90*/  MOV R0, R3 ;  /* 0x0000000300007202 */ /* 0x000fe20000000f00 */
[----:B------:R-:W2:Y:S01]  /*70fa0*/  LDL.LU R18, [R1+0xcd8] ;  /* 0x000cd80001127983 */ /* 0x000ea20000300800 */
[----:B------:R-:W-:-:S02]  /*70fb0*/  @P1 FMUL R25, R25, 0.25 ;  /* 0x3e80000019191820 */ /* 0x000fc40000400000 */
[----:B------:R-:W-:Y:S02]  /*70fc0*/  IMAD.MOV.U32 R24, RZ, RZ, R5 ;  /* 0x000000ffff187224 */ /* 0x000fe400078e0005 */
[----:B------:R-:W2:Y:S01]  /*70fd0*/  LDL.LU R3, [R1+0xd04] ;  /* 0x000d040001037983 */ /* 0x000ea20000300800 */
[----:B------:R-:W-:Y:S01]  /*70fe0*/  MOV R12, R6 ;  /* 0x00000006000c7202 */ /* 0x000fe20000000f00 */
[----:B------:R-:W2:Y:S01]  /*70ff0*/  LDL.LU R5, [R1+0xd1c] ;  /* 0x000d1c0001057983 */ /* 0x000ea20000300800 */
[----:B------:R-:W-:Y:S02]  /*71000*/  @!P0 FMUL R26, R26, 16777216 ;  /* 0x4b8000001a1a8820 */ /* 0x000fe40000400000 */
[----:B------:R-:W2:Y:S02]  /*71010*/  LDL R6, [R1+0x74] ;  /* 0x0000740001067983 */ /* 0x000ea40000100800 */
[----:B------:R0:W-:Y:S02]  /*71020*/  STL [R1+0x12fc], R29 ;  /* 0x0012fc1d01007387 */ /* 0x0001e40000100800 */
[----:B------:R-:W-:-:S02]  /*71030*/  @P1 FMUL R14, R14, 0.25 ;  /* 0x3e8000000e0e1820 */ /* 0x000fc40000400000 */
[----:B------:R-:W-:Y:S02]  /*71040*/  @!P0 FMUL R25, R25, 16777216 ;  /* 0x4b80000019198820 */ /* 0x000fe40000400000 */
[----:B------:R-:W-:Y:S02]  /*71050*/  @P1 FMUL R13, R13, 0.25 ;  /* 0x3e8000000d0d1820 */ /* 0x000fe40000400000 */
[----:B------:R-:W-:Y:S01]  /*71060*/  @!P0 FMUL R14, R14, 16777216 ;  /* 0x4b8000000e0e8820 */ /* 0x000fe20000400000 */
[----:B0-----:R-:W-:Y:S02]  /*71070*/  MOV R29, R21 ;  /* 0x00000015001d7202 */ /* 0x001fe40000000f00 */
[----:B------:R-:W2:Y:S01]  /*71080*/  LDL.LU R21, [R1+0x1380] ;  /* 0x0013800001157983 */ /* 0x000ea20000300800 */
[----:B------:R0:W-:Y:S02]  /*71090*/  STL [R1+0x1300], R26 ;  /* 0x0013001a01007387 */ /* 0x0001e40000100800 */
[----:B------:R-:W-:-:S02]  /*710a0*/  @P1 FMUL R10, R10, 0.25 ;  /* 0x3e8000000a0a1820 */ /* 0x000fc40000400000 */
[----:B------:R-:W-:Y:S02]  /*710b0*/  @!P0 FMUL R13, R13, 16777216 ;  /* 0x4b8000000d0d8820 */ /* 0x000fe40000400000 */
[----:B------:R-:W-:Y:S02]  /*710c0*/  @P1 FMUL R9, R9, 0.25 ;  /* 0x3e80000009091820 */ /* 0x000fe40000400000 */
[----:B------:R-:W-:Y:S01]  /*710d0*/  @P1 FMUL R8, R8, 0.25 ;  /* 0x3e80000008081820 */ /* 0x000fe20000400000 */
[----:B0-----:R-:W-:Y:S02]  /*710e0*/  MOV R26, R22 ;  /* 0x00000016001a7202 */ /* 0x001fe40000000f00 */
[----:B------:R-:W2:Y:S01]  /*710f0*/  LDL.LU R22, [R1+0x137c] ;  /* 0x00137c0001167983 */ /* 0x000ea20000300800 */
[----:B------:R0:W-:Y:S01]  /*71100*/  STL [R1+0x1304], R25 ;  /* 0x0013041901007387 */ /* 0x0001e20000100800 */
[----:B------:R-:W-:Y:S01]  /*71110*/  FSETP.GT.AND P1, PT, |R28|, 8.50705917302346158658e+37, PT ;  /* 0x7e8000001c00780b */ /* 0x000fe20003f24200 */
[----:B------:R-:W-:-:S02]  /*71120*/  @!P0 FMUL R10, R10, 16777216 ;  /* 0x4b8000000a0a8820 */ /* 0x000fc40000400000 */
[----:B------:R-:W-:Y:S02]  /*71130*/  @!P0 FMUL R9, R9, 16777216 ;  /* 0x4b80000009098820 */ /* 0x000fe40000400000 */
[----:B------:R-:W-:Y:S01]  /*71140*/  @!P0 FMUL R8, R8, 16777216 ;  /* 0x4b80000008088820 */ /* 0x000fe20000400000 */
[----:B0-----:R-:W2:Y:S01]  /*71150*/  LDL.LU R25, [R1+0xcc4] ;  /* 0x000cc40001197983 */ /* 0x001ea20000300800 */
[----:B------:R0:W-:Y:S01]  /*71160*/  STL [R1+0x1308], R14 ;  /* 0x0013080e01007387 */ /* 0x0001e20000100800 */
[----:B------:R-:W-:Y:S01]  /*71170*/  FSETP.GEU.AND P0, PT, |R28|, 1.175494350822287508e-38, PT ;  /* 0x008000001c00780b */ /* 0x000fe20003f0e200 */
[----:B0-----:R-:W-:Y:S02]  /*71180*/  IMAD.MOV.U32 R14, RZ, RZ, R7 ;  /* 0x000000ffff0e7224 */ /* 0x001fe400078e0007 */
[----:B------:R-:W2:Y:S01]  /*71190*/  LDL.LU R7, [R1+0x1378] ;  /* 0x0013780001077983 */ /* 0x000ea20000300800 */
[----:B------:R0:W-:Y:S02]  /*711a0*/  STL [R1+0x130c], R13 ;  /* 0x00130c0d01007387 */ /* 0x0001e40000100800 */
[----:B0-----:R-:W-:-:S02]  /*711b0*/  MOV R13, R23 ;  /* 0x00000017000d7202 */ /* 0x001fc40000000f00 */
[----:B------:R-:W2:Y:S01]  /*711c0*/  LDL.LU R23, [R1+0x1374] ;  /* 0x0013740001177983 */ /* 0x000ea20000300800 */
[----:B------:R0:W-:Y:S03]  /*711d0*/  STL [R1+0x1310], R10 ;  /* 0x0013100a01007387 */ /* 0x0001e60000100800 */
[----:B0-----:R-:W2:Y:S01]  /*711e0*/  LDL.LU R10, [R1+0x58] ;  /* 0x00005800010a7983 */ /* 0x001ea20000300800 */
[----:B------:R0:W-:Y:S03]  /*711f0*/  STL [R1+0x1330], R9 ;  /* 0x0013300901007387 */ /* 0x0001e60000100800 */
[----:B0-----:R-:W2:Y:S01]  /*71200*/  LDL.LU R9, [R1+0xcdc] ;  /* 0x000cdc0001097983 */ /* 0x001ea20000300800 */
[----:B------:R0:W-:Y:S03]  /*71210*/  STL [R1+0xcbc], R8 ;  /* 0x000cbc0801007387 */ /* 0x0001e60000100800 */
[----:B0-----:R-:W2:Y:S01]  /*71220*/  LDL.LU R8, [R1+0x1370] ;  /* 0x0013700001087983 */ /* 0x001ea20000300800 */
[----:B---3--:R-:W-:-:S04]  /*71230*/  @P1 FMUL R17, R17, 0.25 ;  /* 0x3e80000011111820 */ /* 0x008fc80000400000 */
[----:B------:R-:W-:-:S05]  /*71240*/  @!P0 FMUL R17, R17, 16777216 ;  /* 0x4b80000011118820 */ /* 0x000fca0000400000 */
[----:B------:R0:W-:Y:S04]  /*71250*/  STL [R1+0xcc0], R17 ;  /* 0x000cc01101007387 */ /* 0x0001e80000100800 */
[----:B0-----:R-:W3:Y:S01]  /*71260*/  LDL.LU R17, [R1+0x136c] ;  /* 0x00136c0001117983 */ /* 0x001ee20000300800 */
[----:B----4-:R-:W-:Y:S02]  /*71270*/  @P1 FMUL R27, R27, 0.25 ;  /* 0x3e8000001b1b1820 */ /* 0x010fe40000400000 */
[----:B------:R-:W-:Y:S02]  /*71280*/  @P1 FMUL R11, R11, 0.25 ;  /* 0x3e8000000b0b1820 */ /* 0x000fe40000400000 */
[----:B------:R-:W-:Y:S02]  /*71290*/  @P1 FMUL R2, R2, 0.25 ;  /* 0x3e80000002021820 */ /* 0x000fe40000400000 */
[----:B------:R-:W-:-:S02]  /*712a0*/  @!P0 FMUL R27, R27, 16777216 ;  /* 0x4b8000001b1b8820 */ /* 0x000fc40000400000 */
[----:B------:R-:W-:Y:S02]  /*712b0*/  @!P0 FMUL R11, R11, 16777216 ;  /* 0x4b8000000b0b8820 */ /* 0x000fe40000400000 */
[----:B--2---:R-:W-:Y:S02]  /*712c0*/  @P1 FMUL R19, R19, 0.25 ;  /* 0x3e80000013131820 */ /* 0x004fe40000400000 */
[----:B------:R-:W-:Y:S02]  /*712d0*/  @P1 FMUL R18, R18, 0.25 ;  /* 0x3e80000012121820 */ /* 0x000fe40000400000 */
[----:B------:R-:W-:Y:S02]  /*712e0*/  @!P0 FMUL R2, R2, 16777216 ;  /* 0x4b80000002028820 */ /* 0x000fe40000400000 */
[----:B------:R-:W-:Y:S02]  /*712f0*/  @!P0 FMUL R19, R19, 16777216 ;  /* 0x4b80000013138820 */ /* 0x000fe40000400000 */
[----:B------:R-:W-:-:S02]  /*71300*/  @!P0 FMUL R18, R18, 16777216 ;  /* 0x4b80000012128820 */ /* 0x000fc40000400000 */
[----:B------:R-:W-:-:S04]  /*71310*/  @P1 FMUL R25, R25, 0.25 ;  /* 0x3e80000019191820 */ /* 0x000fc80000400000 */
[----:B------:R-:W-:-:S05]  /*71320*/  @!P0 FMUL R25, R25, 16777216 ;  /* 0x4b80000019198820 */ /* 0x000fca0000400000 */
[----:B------:R-:W-:Y:S01]  /*71330*/  STL [R1+0xcc4], R25 ;  /* 0x000cc41901007387 */ /* 0x000fe20000100800 */
[----:B------:R0:W-:Y:S02]  /*71340*/  STL [R1+0xccc], R27 ;  /* 0x000ccc1b01007387 */ /* 0x0001e40000100800 */
[----:B------:R1:W-:Y:S02]  /*71350*/  STL [R1+0xcc8], R11 ;  /* 0x000cc80b01007387 */ /* 0x0003e40000100800 */
[----:B0-----:R-:W-:Y:S01]  /*71360*/  IMAD.MOV.U32 R27, RZ, RZ, R4 ;  /* 0x000000ffff1b7224 */ /* 0x001fe200078e0004 */
[----:B------:R-:W-:Y:S01]  /*71370*/  MOV R25, R0 ;  /* 0x0000000000197202 */ /* 0x000fe20000000f00 */
[----:B------:R-:W2:Y:S01]  /*71380*/  LDL.LU R4, [R1+0xcf0] ;  /* 0x000cf00001047983 */ /* 0x000ea20000300800 */
[----:B-1----:R-:W4:Y:S02]  /*71390*/  LDL.LU R11, [R1+0xd00] ;  /* 0x000d0000010b7983 */ /* 0x002f240000300800 */
[----:B------:R-:W2:Y:S02]  /*713a0*/  LDL.LU R0, [R1+0xd0c] ;  /* 0x000d0c0001007983 */ /* 0x000ea40000300800 */
[----:B------:R0:W-:Y:S02]  /*713b0*/  STL [R1+0xcd0], R2 ;  /* 0x000cd00201007387 */ /* 0x0001e40000100800 */
[----:B------:R-:W-:-:S02]  /*713c0*/  @P1 FMUL R23, R23, 0.25 ;  /* 0x3e80000017171820 */ /* 0x000fc40000400000 */
[----:B------:R-:W-:Y:S01]  /*713d0*/  @P1 FMUL R7, R7, 0.25 ;  /* 0x3e80000007071820 */ /* 0x000fe20000400000 */
[----:B0-----:R-:W2:Y:S01]  /*713e0*/  LDL.LU R2, [R1+0x1368] ;  /* 0x0013680001027983 */ /* 0x001ea20000300800 */
[----:B------:R0:W-:Y:S02]  /*713f0*/  STL [R1+0xcd4], R19 ;  /* 0x000cd41301007387 */ /* 0x0001e40000100800 */
[----:B------:R-:W-:Y:S02]  /*71400*/  @!P0 FMUL R23, R23, 16777216 ;  /* 0x4b80000017178820 */ /* 0x000fe40000400000 */
[----:B------:R-:W-:Y:S01]  /*71410*/  @P1 FMUL R9, R9, 0.25 ;  /* 0x3e80000009091820 */ /* 0x000fe20000400000 */
[----:B0-----:R-:W2:Y:S03]  /*71420*/  LDL.LU R19, [R1+0x1364] ;  /* 0x0013640001137983 */ /* 0x001ea60000300800 */
[----:B------:R-:W-:Y:S01]  /*71430*/  @!P0 FMUL R9, R9, 16777216 ;  /* 0x4b80000009098820 */ /* 0x000fe20000400000 */
[----:B------:R0:W-:Y:S01]  /*71440*/  STL [R1+0xcd8], R18 ;  /* 0x000cd81201007387 */ /* 0x0001e20000100800 */
[----:B------:R-:W-:-:S03]  /*71450*/  @P1 FMUL R8, R8, 0.25 ;  /* 0x3e80000008081820 */ /* 0x000fc60000400000 */
[----:B0-----:R-:W2:Y:S01]  /*71460*/  LDL.LU R18, [R1+0x1360] ;  /* 0x0013600001127983 */ /* 0x001ea20000300800 */
[----:B------:R-:W-:Y:S02]  /*71470*/  @!P0 FMUL R8, R8, 16777216 ;  /* 0x4b80000008088820 */ /* 0x000fe40000400000 */
[----:B------:R0:W-:Y:S02]  /*71480*/  STL [R1+0xcdc], R9 ;  /* 0x000cdc0901007387 */ /* 0x0001e40000100800 */
[----:B------:R-:W-:Y:S02]  /*71490*/  @P1 FMUL R22, R22, 0.25 ;  /* 0x3e80000016161820 */ /* 0x000fe40000400000 */
[----:B------:R-:W-:Y:S02]  /*714a0*/  @P1 FMUL R21, R21, 0.25 ;  /* 0x3e80000015151820 */ /* 0x000fe40000400000 */
[----:B------:R-:W-:Y:S02]  /*714b0*/  @!P0 FMUL R7, R7, 16777216 ;  /* 0x4b80000007078820 */ /* 0x000fe40000400000 */
[----:B------:R-:W-:Y:S01]  /*714c0*/  @P1 FMUL R3, R3, 0.25 ;  /* 0x3e80000003031820 */ /* 0x000fe20000400000 */
[----:B0-----:R-:W-:Y:S01]  /*714d0*/  MOV R9, R12 ;  /* 0x0000000c00097202 */ /* 0x001fe20000000f00 */
[----:B------:R-:W-:-:S02]  /*714e0*/  MOV R12, R24 ;  /* 0x00000018000c7202 */ /* 0x000fc40000000f00 */
[----:B------:R-:W2:Y:S01]  /*714f0*/  LDL.LU R24, [R1+0xd2c] ;  /* 0x000d2c0001187983 */ /* 0x000ea20000300800 */
[----:B------:R3:W-:Y:S02]  /*71500*/  STL [R1+0x12e0], R8 ;  /* 0x0012e00801007387 */ /* 0x0007e40000100800 */
[----:B------:R-:W-:Y:S02]  /*71510*/  @!P0 FMUL R22, R22, 16777216 ;  /* 0x4b80000016168820 */ /* 0x000fe40000400000 */
        /* <DEDUP_REMOVED lines=8> */
[----:B---3--:R-:W-:Y:S02]  /*715a0*/  IMAD.MOV.U32 R8, RZ, RZ, R17 ;  /* 0x000000ffff087224 */ /* 0x008fe400078e0011 */
[----:B------:R-:W3:Y:S01]  /*715b0*/  LDL.LU R17, [R1+0x135c] ;  /* 0x00135c0001117983 */ /* 0x000ee20000300800 */
        /* <DEDUP_REMOVED lines=14> */
[----:B0-----:R-:W3:Y:S01]  /*716a0*/  LDL.LU R28, [R1+0xd34] ;  /* 0x000d3400011c7983 */ /* 0x001ee20000300800 */
[----:B------:R0:W-:Y:S03]  /*716b0*/  STL [R1+0xd1c], R5 ;  /* 0x000d1c0501007387 */ /* 0x0001e60000100800 */
[----:B0-----:R-:W3:Y:S01]  /*716c0*/  LDL.LU R5, [R1+0x1350] ;  /* 0x0013500001057983 */ /* 0x001ee20000300800 */
[----:B------:R0:W-:Y:S03]  /*716d0*/  STL [R1+0x1348], R15 ;  /* 0x0013480f01007387 */ /* 0x0001e60000100800 */
[----:B0-----:R-:W3:Y:S01]  /*716e0*/  LDL R15, [R1+0xcf8] ;  /* 0x000cf800010f7983 */ /* 0x001ee20000100800 */
[----:B------:R-:W-:-:S02]  /*716f0*/  FSETP.GT.AND P1, PT, |R6|, 8.50705917302346158658e+37, PT ;  /* 0x7e8000000600780b */ /* 0x000fc40003f24200 */
[----:B------:R-:W-:-:S11]  /*71700*/  FSETP.GEU.AND P0, PT, |R6|, 1.175494350822287508e-38, PT ;  /* 0x008000000600780b */ /* 0x000fd60003f0e200 */
[----:B------:R-:W-:Y:S01]  /*71710*/  @P1 FMUL R6, R6, 0.25 ;  /* 0x3e80000006061820 */ /* 0x000fe20000400000 */
[----:B--2---:R-:W-:Y:S01]  /*71720*/  IADD3 R3, R3, -0x3f3504f3, RZ ;  /* 0xc0cafb0d03037810 */ /* 0x004fe20007ffe0ff */
[----:B---3--:R-:W-:-:S05]  /*71730*/  @P1 FMUL R15, R15, 0.25 ;  /* 0x3e8000000f0f1820 */ /* 0x008fca0000400000 */
[----:B------:R0:W-:Y:S02]  /*71740*/  @P1 STL [R1+0xcf8], R15 ;  /* 0x000cf80f01001387 */ /* 0x0001e40000100800 */
[----:B0-----:R-:W-:Y:S01]  /*71750*/  MOV R15, R10 ;  /* 0x0000000a000f7202 */ /* 0x001fe20000000f00 */
[----:B------:R-:W-:Y:S01]  /*71760*/  IMAD.MOV.U32 R10, RZ, RZ, R25 ;  /* 0x000000ffff0a7224 */ /* 0x000fe200078e0019 */
[----:B------:R-:W-:Y:S01]  /*71770*/  MOV R25, R27 ;  /* 0x0000001b00197202 */ /* 0x000fe20000000f00 */
[----:B------:R-:W-:Y:S01]  /*71780*/  MOV R27, R5 ;  /* 0x00000005001b7202 */ /* 0x000fe20000000f00 */
[----:B------:R-:W-:Y:S02]  /*71790*/  LOP3.LUT R5, R3, 0xff800000, RZ, 0xc0, !PT ;  /* 0xff80000003057812 */ /* 0x000fe400078ec0ff */
[----:B------:R-:W2:Y:S03]  /*717a0*/  LDL R3, [R1+0xcf8] ;  /* 0x000cf80001037983 */ /* 0x000ea60000100800 */
[----:B------:R-:W-:Y:S02]  /*717b0*/  STL [R1+0x134], R5 ;  /* 0x0001340501007387 */ /* 0x000fe40000100800 */
[----:B------:R0:W-:Y:S02]  /*717c0*/  @P1 STL [R1+0x74], R6 ;  /* 0x0000740601001387 */ /* 0x0001e40000100800 */
[----:B0-----:R-:W3:Y:S01]  /*717d0*/  LDL.LU R6, [R1+0x134c] ;  /* 0x00134c0001067983 */ /* 0x001ee20000300800 */
[----:B------:R-:W-:-:S02]  /*717e0*/  @P1 FMUL R4, R4, 0.25 ;  /* 0x3e80000004041820 */ /* 0x000fc40000400000 */
[----:B----4-:R-:W-:Y:S02]  /*717f0*/  @P1 FMUL R11, R11, 0.25 ;  /* 0x3e8000000b0b1820 */ /* 0x010fe40000400000 */
[----:B------:R-:W-:Y:S02]  /*71800*/  @P1 FMUL R0, R0, 0.25 ;  /* 0x3e80000000001820 */ /* 0x000fe40000400000 */
[----:B------:R-:W-:Y:S02]  /*71810*/  @!P0 FMUL R4, R4, 16777216 ;  /* 0x4b80000004048820 */ /* 0x000fe40000400000 */
        /* <DEDUP_REMOVED lines=11> */
[----:B------:R-:W-:Y:S02]  /*718d0*/  @!P0 FMUL R11, R11, 16777216 ;  /* 0x4b8000000b0b8820 */ /* 0x000fe40000400000 */
[----:B------:R-:W-:Y:S02]  /*718e0*/  @!P0 FMUL R0, R0, 16777216 ;  /* 0x4b80000000008820 */ /* 0x000fe40000400000 */
[----:B--2---:R-:W-:Y:S02]  /*718f0*/  @!P0 FMUL R3, R3, 16777216 ;  /* 0x4b80000003038820 */ /* 0x004fe40000400000 */
[----:B---3--:R-:W-:Y:S01]  /*71900*/  @P1 FMUL R6, R6, 0.25 ;  /* 0x3e80000006061820 */ /* 0x008fe20000400000 */
[----:B------:R-:W-:-:S02]  /*71910*/  FSETP.NEU.AND P1, PT, R15, RZ, PT ;  /* 0x000000ff0f00720b */ /* 0x000fc40003f2d000 */
[----:B------:R-:W2:Y:S01]  /*71920*/  LDL.LU R15, [R1+0x1348] ;  /* 0x00134800010f7983 */ /* 0x000ea20000300800 */
[----:B------:R0:W-:Y:S03]  /*71930*/  STL [R1+0xcf0], R4 ;  /* 0x000cf00401007387 */ /* 0x0001e60000100800 */
[----:B0-----:R-:W3:Y:S01]  /*71940*/  LDL.LU R4, [R1+0x1344] ;  /* 0x0013440001047983 */ /* 0x001ee20000300800 */
[----:B------:R0:W-:Y:S03]  /*71950*/  STL [R1+0xd00], R11 ;  /* 0x000d000b01007387 */ /* 0x0001e60000100800 */
[----:B0-----:R-:W4:Y:S01]  /*71960*/  LDL.LU R11, [R1+0x1340] ;  /* 0x00134000010b7983 */ /* 0x001f220000300800 */
[----:B------:R-:W-:Y:S02]  /*71970*/  @!P0 STL [R1+0xcf8], R3 ;  /* 0x000cf80301008387 */ /* 0x000fe40000100800 */
[----:B------:R0:W-:Y:S02]  /*71980*/  STL [R1+0xd0c], R0 ;  /* 0x000d0c0001007387 */ /* 0x0001e40000100800 */
[----:B0-----:R-:W2:Y:S01]  /*71990*/  LDL.LU R0, [R1+0x133c] ;  /* 0x00133c0001007983 */ /* 0x001ea20000300800 */
[----:B------:R-:W-:-:S02]  /*719a0*/  @!P0 FMUL R28, R28, 16777216 ;  /* 0x4b8000001c1c8820 */ /* 0x000fc40000400000 */
[----:B------:R-:W-:Y:S02]  /*719b0*/  @!P0 FMUL R2, R2, 16777216 ;  /* 0x4b80000002028820 */ /* 0x000fe40000400000 */
[----:B------:R-:W-:Y:S02]  /*719c0*/  @!P0 FMUL R20, R20, 16777216 ;  /* 0x4b80000014148820 */ /* 0x000fe40000400000 */
[----:B------:R-:W-:Y:S02]  /*719d0*/  @!P0 FMUL R21, R21, 16777216 ;  /* 0x4b80000015158820 */ /* 0x000fe40000400000 */
[----:B------:R-:W-:Y:S01]  /*719e0*/  @!P0 FMUL R19, R19, 16777216 ;  /* 0x4b80000013138820 */ /* 0x000fe20000400000 */
[----:B------:R-:W-:Y:S01]  /*719f0*/  STL [R1+0xd34], R28 ;  /* 0x000d341c01007387 */ /* 0x000fe20000100800 */
[----:B------:R-:W-:Y:S02]  /*71a00*/  @!P0 FMUL R22, R22, 16777216 ;  /* 0x4b80000016168820 */ /* 0x000fe40000400000 */
[----:B------:R-:W-:Y:S02]  /*71a10*/  STL [R1+0x12d4], R2 ;  /* 0x0012d40201007387 */ /* 0x000fe40000100800 */
[----:B------:R-:W-:Y:S01]  /*71a20*/  @!P0 FMUL R18, R18, 16777216 ;  /* 0x4b80000012128820 */ /* 0x000fe20000400000 */
[----:B------:R-:W-:Y:S01]  /*71a30*/  STL [R1+0xd38], R20 ;  /* 0x000d381401007387 */ /* 0x000fe20000100800 */
[----:B------:R-:W-:Y:S02]  /*71a40*/  STL [R1+0xd3c], R21 ;  /* 0x000d3c1501007387 */ /* 0x000fe40000100800 */
[----:B------:R-:W-:Y:S02]  /*71a50*/  STL [R1+0x12f8], R19 ;  /* 0x0012f81301007387 */ /* 0x000fe40000100800 */
[----:B------:R-:W-:Y:S01]  /*71a60*/  STL [R1+0xd20], R22 ;  /* 0x000d201601007387 */ /* 0x000fe20000100800 */
[----:B------:R0:W-:Y:S04]  /*71a70*/  STL [R1+0x1314], R18 ;  /* 0x0013141201007387 */ /* 0x0001e80000100800 */
[----:B0-----:R-:W3:Y:S01]  /*71a80*/  LDL.LU R18, [R1+0x74] ;  /* 0x0000740001127983 */ /* 0x001ee20000300800 */
[----:B------:R-:W-:-:S02]  /*71a90*/  @!P0 FMUL R7, R7, 16777216 ;  /* 0x4b80000007078820 */ /* 0x000fc40000400000 */
[----:B------:R-:W-:Y:S01]  /*71aa0*/  IMAD.MOV.U32 R2, RZ, RZ, R13 ;  /* 0x000000ffff027224 */ /* 0x000fe200078e000d */
[----:B------:R-:W-:Y:S01]  /*71ab0*/  MOV R20, R12 ;  /* 0x0000000c00147202 */ /* 0x000fe20000000f00 */
[----:B------:R-:W-:Y:S02]  /*71ac0*/  @!P0 FMUL R17, R17, 16777216 ;  /* 0x4b80000011118820 */ /* 0x000fe40000400000 */
[----:B------:R-:W-:Y:S02]  /*71ad0*/  IMAD.MOV.U32 R22, RZ, RZ, R23 ;  /* 0x000000ffff167224 */ /* 0x000fe400078e0017 */
[----:B------:R-:W-:Y:S01]  /*71ae0*/  @!P0 FMUL R24, R24, 16777216 ;  /* 0x4b80000018188820 */ /* 0x000fe20000400000 */
[----:B------:R-:W-:Y:S02]  /*71af0*/  MOV R21, R8 ;  /* 0x0000000800157202 */ /* 0x000fe40000000f00 */
[----:B------:R-:W-:Y:S01]  /*71b00*/  MOV R28, R14 ;  /* 0x0000000e001c7202 */ /* 0x000fe20000000f00 */
[----:B--2---:R0:W-:Y:S02]  /*71b10*/  MUFU.RCP R3, R0 ;  /* 0x0000000000037308 */ /* 0x0041e40000001000 */
[----:B0-----:R-:W2:Y:S01]  /*71b20*/  LDL.LU R0, [R1+0x1338] ;  /* 0x0013380001007983 */ /* 0x001ea20000300800 */
[----:B------:R0:W-:Y:S02]  /*71b30*/  STL [R1+0xd30], R7 ;  /* 0x000d300701007387 */ /* 0x0001e40000100800 */
[----:B------:R-:W4:Y:S02]  /*71b40*/  LDL.LU R13, [R1+0x144] ;  /* 0x00014400010d7983 */ /* 0x000f240000300800 */
[----:B------:R-:W4:Y:S01]  /*71b50*/  LDL.LU R12, [R1+0x148] ;  /* 0x00014800010c7983 */ /* 0x000f220000300800 */
[----:B------:R1:W-:Y:S04]  /*71b60*/  STL [R1+0x1334], R17 ;  /* 0x0013341101007387 */ /* 0x0003e80000100800 */
[----:B0-----:R-:W4:Y:S01]  /*71b70*/  LDL.LU R7, [R1+0x14c] ;  /* 0x00014c0001077983 */ /* 0x001f220000300800 */
[----:B------:R-:W4:Y:S02]  /*71b80*/  LDL.LU R23, [R1+0x150] ;  /* 0x0001500001177983 */ /* 0x000f240000300800 */
[----:B------:R-:W4:Y:S02]  /*71b90*/  LDL.LU R8, [R1+0x154] ;  /* 0x0001540001087983 */ /* 0x000f240000300800 */
[----:B------:R0:W-:Y:S02]  /*71ba0*/  STL [R1+0xd2c], R24 ;  /* 0x000d2c1801007387 */ /* 0x0001e40000100800 */
[----:B-1----:R-:W-:Y:S01]  /*71bb0*/  IMAD.MOV.U32 R17, RZ, RZ, R15 ;  /* 0x000000ffff117224 */ /* 0x002fe200078e000f */
[----:B------:R-:W4:Y:S01]  /*71bc0*/  LDL.LU R14, [R1+0x158] ;  /* 0x00015800010e7983 */ /* 0x000f220000300800 */
[----:B------:R-:W4:Y:S01]  /*71bd0*/  LDL.LU R15, [R1+0xc] ;  /* 0x00000c00010f7983 */ /* 0x000f220000300800 */
[----:B------:R-:W-:Y:S01]  /*71be0*/  I2F R5, R5 ;  /* 0x0000000500057306 */ /* 0x000fe20000201400 */
[----:B------:R-:W-:-:S07]  /*71bf0*/  MOV R19, R9 ;  /* 0x0000000900137202 */ /* 0x000fce0000000f00 */
[----:B---3--:R-:W1:Y:S01]  /*71c00*/  MUFU.RCP R4, R4 ;  /* 0x0000000400047308 */ /* 0x008e620000001000 */
[----:B0-----:R-:W3:Y:S01]  /*71c10*/  LDL.LU R24, [R1+0x15c] ;  /* 0x00015c0001187983 */ /* 0x001ee20000300800 */
[----:B------:R-:W3:Y:S02]  /*71c20*/  LDL.LU R9, [R1+0x160] ;  /* 0x0001600001097983 */ /* 0x000ee40000300800 */
[----:B------:R-:W-:Y:S02]  /*71c30*/  @!P0 FMUL R16, R16, 16777216 ;  /* 0x4b80000010108820 */ /* 0x000fe40000400000 */
[----:B------:R-:W-:Y:S02]  /*71c40*/  @!P0 FMUL R18, R18, 16777216 ;  /* 0x4b80000012128820 */ /* 0x000fe40000400000 */
[----:B------:R-:W-:Y:S01]  /*71c50*/  @!P0 FMUL R6, R6, 16777216 ;  /* 0x4b80000006068820 */ /* 0x000fe20000400000 */
[----:B------:R-:W-:Y:S02]  /*71c60*/  FSETP.NEU.AND P0, PT, R27, RZ, PT ;  /* 0x000000ff1b00720b */ /* 0x000fe40003f0d000 */
[----:B------:R-:W3:Y:S01]  /*71c70*/  LDL.LU R27, [R1+0x168] ;  /* 0x00016800011b7983 */ /* 0x000ee20000300800 */
[----:B-1----:R-:W-:-:S02]  /*71c80*/  FMUL R26, R4, R26 ;  /* 0x0000001a041a7220 */ /* 0x002fc40000400000 */
[C---:B------:R-:W-:Y:S02]  /*71c90*/  FMUL R17, R4.reuse, R17 ;  /* 0x0000001104117220 */ /* 0x040fe40000400000 */
[----:B------:R-:W-:Y:S02]  /*71ca0*/  FMUL R2, R4, R2 ;  /* 0x0000000204027220 */ /* 0x000fe40000400000 */
[----:B--2---:R-:W-:Y:S01]  /*71cb0*/  FFMA.FTZ R0, R5, 1.1920928955078125e-07, R0 ;  /* 0x3400000005007823 */ /* 0x004fe20000010000 */
[----:B------:R-:W-:-:S04]  /*71cc0*/  MOV R5, R10 ;  /* 0x0000000a00057202 */ /* 0x000fc80000000f00 */
[----:B------:R0:W-:Y:S01]  /*71cd0*/  STL [R1+0x5d0], R0 ;  /* 0x0005d00001007387 */ /* 0x0001e20000100800 */
[----:B------:R-:W2:Y:S01]  /*71ce0*/  LDL.LU R10, [R1+0x170] ;  /* 0x00017000010a7983 */ /* 0x000ea20000300800 */
[----:B0-----:R0:W1:Y:S01]  /*71cf0*/  MUFU.RCP R0, R25 ;  /* 0x0000001900007308 */ /* 0x0010620000001000 */
[C---:B------:R-:W-:Y:S01]  /*71d00*/  FMUL R5, R4.reuse, R5 ;  /* 0x0000000504057220 */ /* 0x040fe20000400000 */
[----:B0-----:R-:W2:Y:S01]  /*71d10*/  LDL.LU R25, [R1+0x178] ;  /* 0x0001780001197983 */ /* 0x001ea20000300800 */
[----:B------:R0:W-:Y:S03]  /*71d20*/  STL [R1+0x9d0], R26 ;  /* 0x0009d01a01007387 */ /* 0x0001e60000100800 */
[----:B0-----:R-:W2:Y:S01]  /*71d30*/  LDL.LU R26, [R1+0x180] ;  /* 0x00018000011a7983 */ /* 0x001ea20000300800 */
[----:B------:R0:W-:Y:S02]  /*71d40*/  STL [R1+0x9cc], R5 ;  /* 0x0009cc0501007387 */ /* 0x0001e40000100800 */
[----:B0-----:R-:W-:-:S02]  /*71d50*/  FMUL R5, R4, R29 ;  /* 0x0000001d04057220 */ /* 0x001fc40000400000 */
[----:B------:R-:W2:Y:S03]  /*71d60*/  LDL.LU R29, [R1+0x188] ;  /* 0x00018800011d7983 */ /* 0x000ea60000300800 */
[----:B------:R0:W-:Y:S02]  /*71d70*/  STL [R1+0x9c8], R5 ;  /* 0x0009c80501007387 */ /* 0x0001e40000100800 */
[----:B------:R1:W-:Y:S02]  /*71d80*/  STL [R1+0x9c4], R17 ;  /* 0x0009c41101007387 */ /* 0x0003e40000100800 */
[C---:B0-----:R-:W-:Y:S02]  /*71d90*/  FMUL R5, R4.reuse, R19 ;  /* 0x0000001304057220 */ /* 0x041fe40000400000 */
[----:B-1----:R-:W-:-:S03]  /*71da0*/  FMUL R17, R4, R28 ;  /* 0x0000001c04117220 */ /* 0x002fc60000400000 */
[----:B------:R0:W-:Y:S01]  /*71db0*/  STL [R1+0x9c0], R5 ;  /* 0x0009c00501007387 */ /* 0x0001e20000100800 */
[----:B------:R1:W-:Y:S02]  /*71dc0*/  STL [R1+0x9ac], R2 ;  /* 0x0009ac0201007387 */ /* 0x0003e40000100800 */
[----:B------:R3:W-:Y:S02]  /*71dd0*/  STL [R1+0x9a8], R17 ;  /* 0x0009a81101007387 */ /* 0x0007e40000100800 */
[C---:B0-----:R-:W-:Y:S02]  /*71de0*/  FMUL R5, R4.reuse, R20 ;  /* 0x0000001404057220 */ /* 0x041fe40000400000 */
[C---:B-1----:R-:W-:Y:S02]  /*71df0*/  FMUL R2, R4.reuse, R21 ;  /* 0x0000001504027220 */ /* 0x042fe40000400000 */
[C---:B---3--:R-:W-:Y:S01]  /*71e00*/  FMUL R17, R4.reuse, R22 ;  /* 0x0000001604117220 */ /* 0x048fe20000400000 */
[----:B------:R4:W-:Y:S02]  /*71e10*/  STL [R1+0x9a4], R5 ;  /* 0x0009a40501007387 */ /* 0x0009e40000100800 */
[----:B------:R0:W-:Y:S02]  /*71e20*/  STL [R1+0x548], R2 ;  /* 0x0005480201007387 */ /* 0x0001e40000100800 */
[----:B------:R-:W-:Y:S02]  /*71e30*/  STL [R1+0x544], R17 ;  /* 0x0005441101007387 */ /* 0x000fe40000100800 */
[----:B----4-:R-:W-:-:S02]  /*71e40*/  FMUL R5, R4, R13 ;  /* 0x0000000d04057220 */ /* 0x010fc40000400000 */
[C---:B0-----:R-:W-:Y:S01]  /*71e50*/  FMUL R2, R4.reuse, R12 ;  /* 0x0000000c04027220 */ /* 0x041fe20000400000 */
[----:B------:R-:W3:Y:S02]  /*71e60*/  LDL.LU R13, [R1+0x190] ;  /* 0x00019000010d7983 */ /* 0x000ee40000300800 */
[----:B------:R0:W-:Y:S02]  /*71e70*/  STL [R1+0x540], R5 ;  /* 0x0005400501007387 */ /* 0x0001e40000100800 */
[----:B------:R-:W4:Y:S01]  /*71e80*/  LDL.LU R12, [R1+0x198] ;  /* 0x00019800010c7983 */ /* 0x000f220000300800 */
[----:B------:R1:W-:Y:S01]  /*71e90*/  STL [R1+0x53c], R2 ;  /* 0x00053c0201007387 */ /* 0x0003e20000100800 */
[C---:B0-----:R-:W-:Y:S02]  /*71ea0*/  FMUL R5, R4.reuse, R8 ;  /* 0x0000000804057220 */ /* 0x041fe40000400000 */
[C---:B-1----:R-:W-:Y:S02]  /*71eb0*/  FMUL R2, R4.reuse, R7 ;  /* 0x0000000704027220 */ /* 0x042fe40000400000 */
[----:B------:R-:W-:-:S03]  /*71ec0*/  FMUL R7, R4, R23 ;  /* 0x0000001704077220 */ /* 0x000fc60000400000 */
[----:B------:R0:W-:Y:S02]  /*71ed0*/  STL [R1+0x538], R2 ;  /* 0x0005380201007387 */ /* 0x0001e40000100800 */
[----:B------:R-:W-:Y:S02]  /*71ee0*/  STL [R1+0x534], R7 ;  /* 0x0005340701007387 */ /* 0x000fe40000100800 */
[----:B------:R1:W-:Y:S02]  /*71ef0*/  STL [R1+0x530], R5 ;  /* 0x0005300501007387 */ /* 0x0003e40000100800 */
[----:B0-----:R-:W-:Y:S02]  /*71f00*/  FMUL R2, R4, R14 ;  /* 0x0000000e04027220 */ /* 0x001fe40000400000 */
[----:B------:R0:W2:Y:S02]  /*71f10*/  MUFU.RCP R4, R15 ;  /* 0x0000000f00047308 */ /* 0x0000a40000001000 */
[----:B0-----:R-:W4:Y:S01]  /*71f20*/  LDL.LU R15, [R1+0x1a0] ;  /* 0x0001a000010f7983 */ /* 0x001f220000300800 */
[----:B------:R0:W-:Y:S02]  /*71f30*/  STL [R1+0x52c], R2 ;  /* 0x00052c0201007387 */ /* 0x0001e40000100800 */
[----:B------:R-:W4:Y:S02]  /*71f40*/  LDL.LU R14, [R1+0x1a8] ;  /* 0x0001a800010e7983 */ /* 0x000f240000300800 */
[----:B-1----:R-:W-:-:S02]  /*71f50*/  FMUL R5, R3, R9 ;  /* 0x0000000903057220 */ /* 0x002fc40000400000 */
[C---:B0-----:R-:W-:Y:S02]  /*71f60*/  FMUL R2, R3.reuse, R24 ;  /* 0x0000001803027220 */ /* 0x041fe40000400000 */
[----:B------:R-:W4:Y:S03]  /*71f70*/  LDL.LU R24, [R1+0x1b0] ;  /* 0x0001b00001187983 */ /* 0x000f260000300800 */
[----:B------:R0:W-:Y:S02]  /*71f80*/  STL [R1+0x9a0], R2 ;  /* 0x0009a00201007387 */ /* 0x0001e40000100800 */
[----:B------:R-:W4:Y:S02]  /*71f90*/  LDL.LU R9, [R1+0x1b8] ;  /* 0x0001b80001097983 */ /* 0x000f240000300800 */
[----:B------:R-:W-:Y:S02]  /*71fa0*/  STL [R1+0x99c], R5 ;  /* 0x00099c0501007387 */ /* 0x000fe40000100800 */
[----:B0-----:R-:W-:-:S02]  /*71fb0*/  FMUL R2, R3, R27 ;  /* 0x0000001b03027220 */ /* 0x001fc40000400000 */
[----:B------:R-:W4:Y:S03]  /*71fc0*/  LDL.LU R27, [R1+0x1c0] ;  /* 0x0001c000011b7983 */ /* 0x000f260000300800 */
[----:B------:R2:W-:Y:S02]  /*71fd0*/  STL [R1+0x998], R2 ;  /* 0x0009980201007387 */ /* 0x0005e40000100800 */
[C---:B--2---:R-:W-:Y:S02]  /*71fe0*/  FMUL R2, R3.reuse, R10 ;  /* 0x0000000a03027220 */ /* 0x044fe40000400000 */
[C---:B------:R-:W-:Y:S02]  /*71ff0*/  FMUL R5, R3.reuse, R25 ;  /* 0x0000001903057220 */ /* 0x040fe40000400000 */
[----:B------:R-:W2:Y:S01]  /*72000*/  LDL.LU R25, [R1+0x1c8] ;  /* 0x0001c80001197983 */ /* 0x000ea20000300800 */
[----:B------:R0:W-:Y:S02]  /*72010*/  STL [R1+0x994], R2 ;  /* 0x0009940201007387 */ /* 0x0001e40000100800 */
[----:B------:R1:W-:Y:S02]  /*72020*/  STL [R1+0x990], R5 ;  /* 0x0009900501007387 */ /* 0x0003e40000100800 */
[C---:B0-----:R-:W-:Y:S01]  /*72030*/  FMUL R2, R3.reuse, R26 ;  /* 0x0000001a03027220 */ /* 0x041fe20000400000 */
[----:B-1----:R-:W2:Y:S01]  /*72040*/  LDL.LU R5, [R1+0x1d0] ;  /* 0x0001d00001057983 */ /* 0x002ea20000300800 */
[----:B------:R-:W2:Y:S03]  /*72050*/  LDL.LU R26, [R1+0x10] ;  /* 0x00001000011a7983 */ /* 0x000ea60000300800 */
[----:B------:R0:W-:Y:S01]  /*72060*/  STL [R1+0x98c], R2 ;  /* 0x00098c0201007387 */ /* 0x0001e20000100800 */
[----:B------:R-:W2:Y:S02]  /*72070*/  LDL.LU R17, [R1+0x164] ;  /* 0x0001640001117983 */ /* 0x000ea40000300800 */
[----:B------:R-:W2:Y:S02]  /*72080*/  LDL.LU R19, [R1+0x16c] ;  /* 0x00016c0001137983 */ /* 0x000ea40000300800 */
[----:B0-----:R-:W-:-:S05]  /*72090*/  FMUL R2, R3, R29 ;  /* 0x0000001d03027220 */ /* 0x001fca0000400000 */
[----:B------:R0:W-:Y:S04]  /*720a0*/  STL [R1+0x988], R2 ;  /* 0x0009880201007387 */ /* 0x0001e80000100800 */
[----:B0-----:R-:W2:Y:S01]  /*720b0*/  LDL.LU R2, [R1+0x174] ;  /* 0x0001740001027983 */ /* 0x001ea20000300800 */
[----:B------:R-:W2:Y:S02]  /*720c0*/  LDL.LU R28, [R1+0x17c] ;  /* 0x00017c00011c7983 */ /* 0x000ea40000300800 */
[----:B------:R-:W2:Y:S02]  /*720d0*/  LDL.LU R20, [R1+0x184] ;  /* 0x0001840001147983 */ /* 0x000ea40000300800 */
[----:B------:R-:W2:Y:S01]  /*720e0*/  LDL.LU R21, [R1+0x18c] ;  /* 0x00018c0001157983 */ /* 0x000ea20000300800 */
[----:B------:R-:W2:Y:S01]  /*720f0*/  LDL.LU R22, [R1+0x194] ;  /* 0x0001940001167983 */ /* 0x000ea20000300800 */
[----:B------:R-:W2:Y:S02]  /*72100*/  LDL.LU R10, [R1+0x19c] ;  /* 0x00019c00010a7983 */ /* 0x000ea40000300800 */
[----:B------:R-:W2:Y:S02]  /*72110*/  LDL.LU R29, [R1+0x1a4] ;  /* 0x0001a400011d7983 */ /* 0x000ea40000300800 */
[----:B------:R-:W2:Y:S02]  /*72120*/  LDL.LU R7, [R1+0x1ac] ;  /* 0x0001ac0001077983 */ /* 0x000ea40000300800 */
[----:B---3--:R-:W-:-:S02]  /*72130*/  FMUL R13, R3, R13 ;  /* 0x0000000d030d7220 */ /* 0x008fc40000400000 */
[----:B----4-:R-:W-:-:S03]  /*72140*/  FMUL R8, R3, R12 ;  /* 0x0000000c03087220 */ /* 0x010fc60000400000 */
[----:B------:R-:W-:Y:S01]  /*72150*/  STL [R1+0x984], R13 ;  /* 0x0009840d01007387 */ /* 0x000fe20000100800 */
[----:B------:R-:W3:Y:S03]  /*72160*/  LDL.LU R23, [R1+0x1b4] ;  /* 0x0001b40001177983 */ /* 0x000ee60000300800 */
[----:B------:R0:W-:Y:S04]  /*72170*/  STL [R1+0x528], R8 ;  /* 0x0005280801007387 */ /* 0x0001e80000100800 */
[----:B0-----:R-:W4:Y:S01]  /*72180*/  LDL.LU R8, [R1+0x1bc] ;  /* 0x0001bc0001087983 */ /* 0x001f220000300800 */
[----:B------:R-:W4:Y:S02]  /*72190*/  LDL.LU R13, [R1+0x1c4] ;  /* 0x0001c400010d7983 */ /* 0x000f240000300800 */
[----:B------:R-:W4:Y:S02]  /*721a0*/  LDL.LU R12, [R1+0x1cc] ;  /* 0x0001cc00010c7983 */ /* 0x000f240000300800 */
[----:B------:R-:W-:-:S05]  /*721b0*/  FMUL R15, R3, R15 ;  /* 0x0000000f030f7220 */ /* 0x000fca0000400000 */
[----:B------:R0:W-:Y:S04]  /*721c0*/  STL [R1+0x524], R15 ;  /* 0x0005240f01007387 */ /* 0x0001e80000100800 */
[----:B0-----:R-:W4:Y:S01]  /*721d0*/  LDL.LU R15, [R1+0x1d4] ;  /* 0x0001d400010f7983 */ /* 0x001f220000300800 */
[C---:B------:R-:W-:Y:S02]  /*721e0*/  FMUL R14, R3.reuse, R14 ;  /* 0x0000000e030e7220 */ /* 0x040fe40000400000 */
[----:B------:R-:W-:-:S03]  /*721f0*/  FMUL R24, R3, R24 ;  /* 0x0000001803187220 */ /* 0x000fc60000400000 */
[----:B------:R0:W-:Y:S01]  /*72200*/  STL [R1+0x520], R14 ;  /* 0x0005200e01007387 */ /* 0x0001e20000100800 */
[----:B------:R-:W-:-:S03]  /*72210*/  FMUL R9, R3, R9 ;  /* 0x0000000903097220 */ /* 0x000fc60000400000 */
[----:B0-----:R-:W4:Y:S01]  /*72220*/  LDL.LU R14, [R1+0x1d8] ;  /* 0x0001d800010e7983 */ /* 0x001f220000300800 */
[----:B------:R0:W-:Y:S02]  /*72230*/  STL [R1+0x51c], R24 ;  /* 0x00051c1801007387 */ /* 0x0001e40000100800 */
[C---:B------:R-:W-:Y:S01]  /*72240*/  FMUL R27, R3.reuse, R27 ;  /* 0x0000001b031b7220 */ /* 0x040fe20000400000 */
[----:B0-----:R-:W4:Y:S01]  /*72250*/  LDL.LU R24, [R1+0x14] ;  /* 0x0000140001187983 */ /* 0x001f220000300800 */
[----:B------:R0:W-:Y:S03]  /*72260*/  STL [R1+0x518], R9 ;  /* 0x0005180901007387 */ /* 0x0001e60000100800 */
[----:B0-----:R-:W4:Y:S01]  /*72270*/  LDL.LU R9, [R1+0x1dc] ;  /* 0x0001dc0001097983 */ /* 0x001f220000300800 */
[----:B------:R0:W-:Y:S03]  /*72280*/  STL [R1+0x514], R27 ;  /* 0x0005141b01007387 */ /* 0x0001e60000100800 */
[----:B0-----:R-:W4:Y:S01]  /*72290*/  LDL.LU R27, [R1+0x1e0] ;  /* 0x0001e000011b7983 */ /* 0x001f220000300800 */
[----:B--2---:R-:W-:-:S05]  /*722a0*/  FMUL R25, R3, R25 ;  /* 0x0000001903197220 */ /* 0x004fca0000400000 */
[----:B------:R0:W-:Y:S04]  /*722b0*/  STL [R1+0x510], R25 ;  /* 0x0005101901007387 */ /* 0x0001e80000100800 */
[----:B0-----:R-:W2:Y:S01]  /*722c0*/  LDL.LU R25, [R1+0x1e8] ;  /* 0x0001e80001197983 */ /* 0x001ea20000300800 */
[----:B------:R-:W-:Y:S02]  /*722d0*/  FMUL R5, R3, R5 ;  /* 0x0000000503057220 */ /* 0x000fe40000400000 */
[----:B------:R0:W1:Y:S01]  /*722e0*/  MUFU.RCP R3, R26 ;  /* 0x0000001a00037308 */ /* 0x0000620000001000 */
[C---:B------:R-:W-:Y:S01]  /*722f0*/  FMUL R17, R0.reuse, R17 ;  /* 0x0000001100117220 */ /* 0x040fe20000400000 */
[----:B0-----:R-:W2:Y:S01]  /*72300*/  LDL.LU R26, [R1+0x1f0] ;  /* 0x0001f000011a7983 */ /* 0x001ea20000300800 */
[----:B------:R0:W-:Y:S03]  /*72310*/  STL [R1+0x50c], R5 ;  /* 0x00050c0501007387 */ /* 0x0001e60000100800 */
[----:B------:R1:W-:Y:S02]  /*72320*/  STL [R1+0x980], R17 ;  /* 0x0009801101007387 */ /* 0x0003e40000100800 */
[----:B0-----:R-:W-:-:S02]  /*72330*/  FMUL R5, R0, R19 ;  /* 0x0000001300057220 */ /* 0x001fc40000400000 */
[C---:B------:R-:W-:Y:S02]  /*72340*/  FMUL R2, R0.reuse, R2 ;  /* 0x0000000200027220 */ /* 0x040fe40000400000 */
[C---:B-1----:R-:W-:Y:S01]  /*72350*/  FMUL R17, R0.reuse, R28 ;  /* 0x0000001c00117220 */ /* 0x042fe20000400000 */
[----:B------:R0:W-:Y:S02]  /*72360*/  STL [R1+0x97c], R5 ;  /* 0x00097c0501007387 */ /* 0x0001e40000100800 */
[----:B------:R1:W-:Y:S02]  /*72370*/  STL [R1+0x978], R2 ;  /* 0x0009780201007387 */ /* 0x0003e40000100800 */
[----:B------:R1:W-:Y:S01]  /*72380*/  STL [R1+0x974], R17 ;  /* 0x0009741101007387 */ /* 0x0003e20000100800 */
[C---:B0-----:R-:W-:Y:S02]  /*72390*/  FMUL R5, R0.reuse, R20 ;  /* 0x0000001400057220 */ /* 0x041fe40000400000 */
[----:B-1----:R-:W-:-:S02]  /*723a0*/  FMUL R2, R0, R21 ;  /* 0x0000001500027220 */ /* 0x002fc40000400000 */
[C---:B------:R-:W-:Y:S01]  /*723b0*/  FMUL R17, R0.reuse, R22 ;  /* 0x0000001600117220 */ /* 0x040fe20000400000 */
[----:B------:R0:W-:Y:S02]  /*723c0*/  STL [R1+0x970], R5 ;  /* 0x0009700501007387 */ /* 0x0001e40000100800 */
[----:B------:R1:W-:Y:S02]  /*723d0*/  STL [R1+0x96c], R2 ;  /* 0x00096c0201007387 */ /* 0x0003e40000100800 */
[----:B------:R-:W-:Y:S01]  /*723e0*/  STL [R1+0x968], R17 ;  /* 0x0009681101007387 */ /* 0x000fe20000100800 */
[C---:B0-----:R-:W-:Y:S02]  /*723f0*/  FMUL R5, R0.reuse, R10 ;  /* 0x0000000a00057220 */ /* 0x041fe40000400000 */
[C---:B-1----:R-:W-:Y:S01]  /*72400*/  FMUL R2, R0.reuse, R29 ;  /* 0x0000001d00027220 */ /* 0x042fe20000400000 */
[----:B------:R-:W2:Y:S02]  /*72410*/  LDL.LU R10, [R1+0x1f8] ;  /* 0x0001f800010a7983 */ /* 0x000ea40000300800 */
[----:B------:R3:W-:Y:S02]  /*72420*/  STL [R1+0x964], R5 ;  /* 0x0009640501007387 */ /* 0x0007e40000100800 */
[----:B------:R-:W2:Y:S01]  /*72430*/  LDL.LU R29, [R1+0x200] ;  /* 0x00020000011d7983 */ /* 0x000ea20000300800 */
[----:B------:R0:W-:Y:S01]  /*72440*/  STL [R1+0x508], R2 ;  /* 0x0005080201007387 */ /* 0x0001e20000100800 */
[----:B---3--:R-:W-:-:S02]  /*72450*/  FMUL R5, R0, R23 ;  /* 0x0000001700057220 */ /* 0x008fc40000400000 */
[C---:B0-----:R-:W-:Y:S02]  /*72460*/  FMUL R2, R0.reuse, R7 ;  /* 0x0000000700027220 */ /* 0x041fe40000400000 */
[----:B----4-:R-:W-:-:S03]  /*72470*/  FMUL R7, R0, R8 ;  /* 0x0000000800077220 */ /* 0x010fc60000400000 */
[----:B------:R0:W-:Y:S01]  /*72480*/  STL [R1+0x504], R2 ;  /* 0x0005040201007387 */ /* 0x0001e20000100800 */
[----:B------:R1:W-:Y:S03]  /*72490*/  STL [R1+0x500], R5 ;  /* 0x0005000501007387 */ /* 0x0003e60000100800 */
[----:B------:R-:W-:Y:S01]  /*724a0*/  STL [R1+0x4fc], R7 ;  /* 0x0004fc0701007387 */ /* 0x000fe20000100800 */
[C---:B0-----:R-:W-:Y:S02]  /*724b0*/  FMUL R2, R0.reuse, R13 ;  /* 0x0000000d00027220 */ /* 0x041fe40000400000 */
[C---:B-1----:R-:W-:Y:S02]  /*724c0*/  FMUL R5, R0.reuse, R12 ;  /* 0x0000000c00057220 */ /* 0x042fe40000400000 */
[----:B------:R-:W3:Y:S01]  /*724d0*/  LDL.LU R12, [R1+0x208] ;  /* 0x00020800010c7983 */ /* 0x000ee20000300800 */
[----:B------:R0:W-:Y:S02]  /*724e0*/  STL [R1+0x4f8], R2 ;  /* 0x0004f80201007387 */ /* 0x0001e40000100800 */
[----:B------:R-:W-:Y:S02]  /*724f0*/  STL [R1+0x4f4], R5 ;  /* 0x0004f40501007387 */ /* 0x000fe40000100800 */
[----:B------:R-:W4:Y:S02]  /*72500*/  LDL.LU R13, [R1+0x210] ;  /* 0x00021000010d7983 */ /* 0x000f240000300800 */
[----:B0-----:R-:W-:-:S02]  /*72510*/  FMUL R2, R0, R15 ;  /* 0x0000000f00027220 */ /* 0x001fc40000400000 */
[----:B------:R-:W4:Y:S03]  /*72520*/  LDL.LU R15, [R1+0x218] ;  /* 0x00021800010f7983 */ /* 0x000f260000300800 */
[----:B------:R0:W-:Y:S02]  /*72530*/  STL [R1+0x4f0], R2 ;  /* 0x0004f00201007387 */ /* 0x0001e40000100800 */
[----:B0-----:R-:W-:Y:S02]  /*72540*/  FMUL R2, R0, R14 ;  /* 0x0000000e00027220 */ /* 0x001fe40000400000 */
[----:B------:R-:W4:Y:S03]  /*72550*/  LDL.LU R14, [R1+0x220] ;  /* 0x00022000010e7983 */ /* 0x000f260000300800 */
[----:B------:R0:W-:Y:S01]  /*72560*/  STL [R1+0x4ec], R2 ;  /* 0x0004ec0201007387 */ /* 0x0001e20000100800 */
[----:B------:R1:W2:Y:S02]  /*72570*/  MUFU.RCP R0, R24 ;  /* 0x0000001800007308 */ /* 0x0002a40000001000 */
[----:B-1----:R-:W4:Y:S01]  /*72580*/  LDL.LU R24, [R1+0x228] ;  /* 0x0002280001187983 */ /* 0x002f220000300800 */
[----:B0-----:R-:W-:-:S02]  /*72590*/  FMUL R2, R4, R9 ;  /* 0x0000000904027220 */ /* 0x001fc40000400000 */
[C---:B------:R-:W-:Y:S02]  /*725a0*/  FMUL R5, R4.reuse, R27 ;  /* 0x0000001b04057220 */ /* 0x040fe40000400000 */
[----:B------:R-:W4:Y:S01]  /*725b0*/  LDL.LU R27, [R1+0x230] ;  /* 0x00023000011b7983 */ /* 0x000f220000300800 */
[----:B------:R-:W-:Y:S02]  /*725c0*/  STL [R1+0x960], R2 ;  /* 0x0009600201007387 */ /* 0x000fe40000100800 */
[----:B------:R0:W-:Y:S02]  /*725d0*/  STL [R1+0x95c], R5 ;  /* 0x00095c0501007387 */ /* 0x0001e40000100800 */
[----:B0-----:R-:W4:Y:S01]  /*725e0*/  LDL.LU R5, [R1+0x238] ;  /* 0x0002380001057983 */ /* 0x001f220000300800 */
[----:B--2---:R-:W-:-:S03]  /*725f0*/  FMUL R2, R4, R25 ;  /* 0x0000001904027220 */ /* 0x004fc60000400000 */
[----:B------:R-:W2:Y:S02]  /*72600*/  LDL.LU R25, [R1+0x240] ;  /* 0x0002400001197983 */ /* 0x000ea40000300800 */
[----:B------:R0:W-:Y:S02]  /*72610*/  STL [R1+0x958], R2 ;  /* 0x0009580201007387 */ /* 0x0001e40000100800 */
        /* <DEDUP_REMOVED lines=12> */
[----:B------:R-:W-:-:S02]  /*726e0*/  FMUL R10, R4, R10 ;  /* 0x0000000a040a7220 */ /* 0x000fc40000400000 */
[----:B------:R-:W-:-:S03]  /*726f0*/  FMUL R8, R4, R29 ;  /* 0x0000001d04087220 */ /* 0x000fc60000400000 */
[----:B------:R-:W-:Y:S01]  /*72700*/  STL [R1+0x950], R10 ;  /* 0x0009500a01007387 */ /* 0x000fe20000100800 */
[----:B------:R-:W2:Y:S02]  /*72710*/  LDL.LU R23, [R1+0x21c] ;  /* 0x00021c0001177983 */ /* 0x000ea40000300800 */
[----:B------:R0:W-:Y:S02]  /*72720*/  STL [R1+0x94c], R8 ;  /* 0x00094c0801007387 */ /* 0x0001e40000100800 */
[----:B0-----:R-:W2:Y:S01]  /*72730*/  LDL.LU R8, [R1+0x224] ;  /* 0x0002240001087983 */ /* 0x001ea20000300800 */
[----:B------:R-:W2:Y:S02]  /*72740*/  LDL.LU R10, [R1+0x22c] ;  /* 0x00022c00010a7983 */ /* 0x000ea40000300800 */
[----:B------:R-:W2:Y:S02]  /*72750*/  LDL.LU R29, [R1+0x234] ;  /* 0x00023400011d7983 */ /* 0x000ea40000300800 */
[----:B---3--:R-:W-:-:S02]  /*72760*/  FMUL R12, R4, R12 ;  /* 0x0000000c040c7220 */ /* 0x008fc40000400000 */
[----:B----4-:R-:W-:-:S03]  /*72770*/  FMUL R13, R4, R13 ;  /* 0x0000000d040d7220 */ /* 0x010fc60000400000 */
[----:B------:R0:W-:Y:S04]  /*72780*/  STL [R1+0x948], R12 ;  /* 0x0009480c01007387 */ /* 0x0001e80000100800 */
[----:B0-----:R-:W3:Y:S01]  /*72790*/  LDL.LU R12, [R1+0x23c] ;  /* 0x00023c00010c7983 */ /* 0x001ee20000300800 */
[----:B------:R0:W-:Y:S02]  /*727a0*/  STL [R1+0x944], R13 ;  /* 0x0009440d01007387 */ /* 0x0001e40000100800 */
[C---:B------:R-:W-:Y:S01]  /*727b0*/  FMUL R15, R4.reuse, R15 ;  /* 0x0000000f040f7220 */ /* 0x040fe20000400000 */
[----:B0-----:R-:W4:Y:S04]  /*727c0*/  LDL.LU R13, [R1+0x244] ;  /* 0x00024400010d7983 */ /* 0x001f280000300800 */
[----:B------:R0:W-:Y:S02]  /*727d0*/  STL [R1+0x4e8], R15 ;  /* 0x0004e80f01007387 */ /* 0x0001e40000100800 */
[----:B0-----:R-:W4:Y:S01]  /*727e0*/  LDL.LU R15, [R1+0x24c] ;  /* 0x00024c00010f7983 */ /* 0x001f220000300800 */
[----:B------:R-:W-:-:S05]  /*727f0*/  FMUL R14, R4, R14 ;  /* 0x0000000e040e7220 */ /* 0x000fca0000400000 */
[----:B------:R0:W-:Y:S04]  /*72800*/  STL [R1+0x4e4], R14 ;  /* 0x0004e40e01007387 */ /* 0x0001e80000100800 */
[----:B0-----:R-:W4:Y:S01]  /*72810*/  LDL.LU R14, [R1+0x254] ;  /* 0x00025400010e7983 */ /* 0x001f220000300800 */
[----:B------:R-:W-:-:S05]  /*72820*/  FMUL R24, R4, R24 ;  /* 0x0000001804187220 */ /* 0x000fca0000400000 */
[----:B------:R0:W-:Y:S04]  /*72830*/  STL [R1+0x4e0], R24 ;  /* 0x0004e01801007387 */ /* 0x0001e80000100800 */
[----:B0-----:R-:W4:Y:S01]  /*72840*/  LDL.LU R24, [R1+0x258] ;  /* 0x0002580001187983 */ /* 0x001f220000300800 */
[----:B------:R-:W-:-:S05]  /*72850*/  FMUL R27, R4, R27 ;  /* 0x0000001b041b7220 */ /* 0x000fca0000400000 */
[----:B------:R0:W-:Y:S01]  /*72860*/  STL [R1+0x4dc], R27 ;  /* 0x0004dc1b01007387 */ /* 0x0001e20000100800 */
[----:B------:R-:W-:-:S03]  /*72870*/  FMUL R5, R4, R5 ;  /* 0x0000000504057220 */ /* 0x000fc60000400000 */
[----:B0-----:R-:W4:Y:S02]  /*72880*/  LDL.LU R27, [R1+0x1c] ;  /* 0x00001c00011b7983 */ /* 0x001f240000300800 */
[----:B------:R2:W-:Y:S02]  /*72890*/  STL [R1+0x4d8], R5 ;  /* 0x0004d80501007387 */ /* 0x0005e40000100800 */
[C---:B--2---:R-:W-:Y:S02]  /*728a0*/  FMUL R5, R4.reuse, R25 ;  /* 0x0000001904057220 */ /* 0x044fe40000400000 */
[C---:B------:R-:W-:Y:S01]  /*728b0*/  FMUL R17, R4.reuse, R17 ;  /* 0x0000001104117220 */ /* 0x040fe20000400000 */
[----:B------:R-:W2:Y:S02]  /*728c0*/  LDL.LU R25, [R1+0x25c] ;  /* 0x00025c0001197983 */ /* 0x000ea40000300800 */
[----:B------:R0:W-:Y:S02]  /*728d0*/  STL [R1+0x4d4], R5 ;  /* 0x0004d40501007387 */ /* 0x0001e40000100800 */
[----:B------:R1:W-:Y:S01]  /*728e0*/  STL [R1+0x4d0], R17 ;  /* 0x0004d01101007387 */ /* 0x0003e20000100800 */
[----:B0-----:R-:W-:-:S05]  /*728f0*/  FMUL R5, R4, R19 ;  /* 0x0000001304057220 */ /* 0x001fca0000400000 */
[----:B------:R0:W-:Y:S01]  /*72900*/  STL [R1+0x4cc], R5 ;  /* 0x0004cc0501007387 */ /* 0x0001e20000100800 */
[C---:B-1----:R-:W-:Y:S01]  /*72910*/  FMUL R17, R3.reuse, R28 ;  /* 0x0000001c03117220 */ /* 0x042fe20000400000 */
[----:B------:R1:W2:Y:S01]  /*72920*/  MUFU.RCP R4, R2 ;  /* 0x0000000200047308 */ /* 0x0002a20000001000 */
[----:B0-----:R-:W-:-:S03]  /*72930*/  FMUL R5, R3, R20 ;  /* 0x0000001403057220 */ /* 0x001fc60000400000 */
[----:B------:R0:W-:Y:S04]  /*72940*/  STL [R1+0x940], R17 ;  /* 0x0009401101007387 */ /* 0x0001e80000100800 */
[----:B------:R0:W-:Y:S01]  /*72950*/  STL [R1+0x93c], R5 ;  /* 0x00093c0501007387 */ /* 0x0001e20000100800 */
[C---:B-1----:R-:W-:Y:S02]  /*72960*/  FMUL R2, R3.reuse, R21 ;  /* 0x0000001503027220 */ /* 0x042fe40000400000 */
[C---:B0-----:R-:W-:Y:S02]  /*72970*/  FMUL R17, R3.reuse, R22 ;  /* 0x0000001603117220 */ /* 0x041fe40000400000 */
[C---:B------:R-:W-:Y:S01]  /*72980*/  FMUL R5, R3.reuse, R9 ;  /* 0x0000000903057220 */ /* 0x040fe20000400000 */
[----:B------:R0:W-:Y:S02]  /*72990*/  STL [R1+0x938], R2 ;  /* 0x0009380201007387 */ /* 0x0001e40000100800 */
[----:B------:R-:W-:Y:S02]  /*729a0*/  STL [R1+0x934], R17 ;  /* 0x0009341101007387 */ /* 0x000fe40000100800 */
[----:B------:R-:W2:Y:S01]  /*729b0*/  LDL.LU R9, [R1+0x260] ;  /* 0x0002600001097983 */ /* 0x000ea20000300800 */
[----:B------:R1:W-:Y:S01]  /*729c0*/  STL [R1+0x930], R5 ;  /* 0x0009300501007387 */ /* 0x0003e20000100800 */
[----:B0-----:R-:W-:-:S03]  /*729d0*/  FMUL R2, R3, R26 ;  /* 0x0000001a03027220 */ /* 0x001fc60000400000 */
[----:B------:R-:W2:Y:S02]  /*729e0*/  LDL.LU R26, [R1+0x268] ;  /* 0x00026800011a7983 */ /* 0x000ea40000300800 */
[----:B------:R0:W-:Y:S02]  /*729f0*/  STL [R1+0x92c], R2 ;  /* 0x00092c0201007387 */ /* 0x0001e40000100800 */
[C---:B-1----:R-:W-:Y:S02]  /*72a00*/  FMUL R5, R3.reuse, R23 ;  /* 0x0000001703057220 */ /* 0x042fe40000400000 */
[C---:B0-----:R-:W-:Y:S02]  /*72a10*/  FMUL R2, R3.reuse, R7 ;  /* 0x0000000703027220 */ /* 0x041fe40000400000 */
[----:B------:R-:W-:-:S03]  /*72a20*/  FMUL R7, R3, R8 ;  /* 0x0000000803077220 */ /* 0x000fc60000400000 */
[----:B------:R0:W-:Y:S01]  /*72a30*/  STL [R1+0x928], R2 ;  /* 0x0009280201007387 */ /* 0x0001e20000100800 */
[----:B------:R1:W-:Y:S02]  /*72a40*/  STL [R1+0x924], R5 ;  /* 0x0009240501007387 */ /* 0x0003e40000100800 */
[----:B------:R-:W-:Y:S02]  /*72a50*/  STL [R1+0x4c8], R7 ;  /* 0x0004c80701007387 */ /* 0x000fe40000100800 */
[C---:B0-----:R-:W-:Y:S02]  /*72a60*/  FMUL R2, R3.reuse, R10 ;  /* 0x0000000a03027220 */ /* 0x041fe40000400000 */
[C---:B-1----:R-:W-:Y:S02]  /*72a70*/  FMUL R5, R3.reuse, R29 ;  /* 0x0000001d03057220 */ /* 0x042fe40000400000 */
[----:B------:R-:W2:Y:S01]  /*72a80*/  LDL.LU R29, [R1+0x270] ;  /* 0x00027000011d7983 */ /* 0x000ea20000300800 */
[----:B------:R3:W-:Y:S02]  /*72a90*/  STL [R1+0x4c4], R2 ;  /* 0x0004c40201007387 */ /* 0x0007e40000100800 */
[----:B------:R4:W-:Y:S02]  /*72aa0*/  STL [R1+0x4c0], R5 ;  /* 0x0004c00501007387 */ /* 0x0009e40000100800 */
[----:B------:R-:W2:Y:S02]  /*72ab0*/  LDL.LU R10, [R1+0x278] ;  /* 0x00027800010a7983 */ /* 0x000ea40000300800 */
[----:B---3--:R-:W-:-:S02]  /*72ac0*/  FMUL R2, R3, R12 ;  /* 0x0000000c03027220 */ /* 0x008fc40000400000 */
[----:B------:R-:W3:Y:S03]  /*72ad0*/  LDL.LU R12, [R1+0x280] ;  /* 0x00028000010c7983 */ /* 0x000ee60000300800 */
[----:B------:R0:W-:Y:S02]  /*72ae0*/  STL [R1+0x4bc], R2 ;  /* 0x0004bc0201007387 */ /* 0x0001e40000100800 */
[C---:B----4-:R-:W-:Y:S02]  /*72af0*/  FMUL R5, R3.reuse, R13 ;  /* 0x0000000d03057220 */ /* 0x050fe40000400000 */
[----:B------:R-:W4:Y:S03]  /*72b00*/  LDL.LU R13, [R1+0x288] ;  /* 0x00028800010d7983 */ /* 0x000f260000300800 */
[----:B------:R1:W-:Y:S02]  /*72b10*/  STL [R1+0x4b8], R5 ;  /* 0x0004b80501007387 */ /* 0x0003e40000100800 */
[----:B0-----:R-:W-:-:S02]  /*72b20*/  FMUL R2, R3, R15 ;  /* 0x0000000f03027220 */ /* 0x001fc40000400000 */
[----:B------:R-:W4:Y:S03]  /*72b30*/  LDL.LU R15, [R1+0x290] ;  /* 0x00029000010f7983 */ /* 0x000f260000300800 */
[----:B------:R0:W-:Y:S02]  /*72b40*/  STL [R1+0x4b4], R2 ;  /* 0x0004b40201007387 */ /* 0x0001e40000100800 */
[C---:B-1----:R-:W-:Y:S02]  /*72b50*/  FMUL R5, R3.reuse, R14 ;  /* 0x0000000e03057220 */ /* 0x042fe40000400000 */
[----:B0-----:R-:W-:Y:S02]  /*72b60*/  FMUL R2, R3, R24 ;  /* 0x0000001803027220 */ /* 0x001fe40000400000 */
[----:B------:R-:W4:Y:S01]  /*72b70*/  LDL.LU R24, [R1+0x298] ;  /* 0x0002980001187983 */ /* 0x000f220000300800 */
[----:B------:R0:W-:Y:S02]  /*72b80*/  STL [R1+0x4b0], R5 ;  /* 0x0004b00501007387 */ /* 0x0001e40000100800 */
[----:B------:R2:W-:Y:S01]  /*72b90*/  STL [R1+0x4ac], R2 ;  /* 0x0004ac0201007387 */ /* 0x0005e20000100800 */
[----:B0-----:R-:W4:Y:S01]  /*72ba0*/  LDL.LU R5, [R1+0x2a0] ;  /* 0x0002a00001057983 */ /* 0x001f220000300800 */
[----:B------:R0:W1:Y:S03]  /*72bb0*/  MUFU.RCP R3, R27 ;  /* 0x0000001b00037308 */ /* 0x0000660000001000 */
[----:B0-----:R-:W4:Y:S01]  /*72bc0*/  LDL.LU R27, [R1+0x2a8] ;  /* 0x0002a800011b7983 */ /* 0x001f220000300800 */
[----:B------:R-:W4:Y:S02]  /*72bd0*/  LDL.LU R17, [R1+0x2b0] ;  /* 0x0002b00001117983 */ /* 0x000f240000300800 */
[----:B------:R-:W4:Y:S02]  /*72be0*/  LDL.LU R19, [R1+0x2b8] ;  /* 0x0002b80001137983 */ /* 0x000f240000300800 */
[----:B--2---:R-:W-:-:S05]  /*72bf0*/  FMUL R2, R0, R25 ;  /* 0x0000001900027220 */ /* 0x004fca0000400000 */
        /* <DEDUP_REMOVED lines=9> */
[----:B------:R-:W-:-:S05]  /*72c90*/  FMUL R9, R0, R9 ;  /* 0x0000000900097220 */ /* 0x000fca0000400000 */
[----:B------:R-:W-:Y:S01]  /*72ca0*/  STL [R1+0x91c], R9 ;  /* 0x00091c0901007387 */ /* 0x000fe20000100800 */
[----:B------:R-:W2:Y:S02]  /*72cb0*/  LDL.LU R23, [R1+0x284] ;  /* 0x0002840001177983 */ /* 0x000ea40000300800 */
[----:B------:R-:W-:-:S05]  /*72cc0*/  FMUL R8, R0, R26 ;  /* 0x0000001a00087220 */ /* 0x000fca0000400000 */
[----:B------:R0:W-:Y:S04]  /*72cd0*/  STL [R1+0x918], R8 ;  /* 0x0009180801007387 */ /* 0x0001e80000100800 */
[----:B0-----:R-:W2:Y:S01]  /*72ce0*/  LDL.LU R8, [R1+0x28c] ;  /* 0x00028c0001087983 */ /* 0x001ea20000300800 */
[----:B------:R-:W2:Y:S02]  /*72cf0*/  LDL.LU R9, [R1+0x294] ;  /* 0x0002940001097983 */ /* 0x000ea40000300800 */
[----:B------:R-:W2:Y:S02]  /*72d00*/  LDL.LU R26, [R1+0x29c] ;  /* 0x00029c00011a7983 */ /* 0x000ea40000300800 */
[C---:B------:R-:W-:Y:S02]  /*72d10*/  FMUL R29, R0.reuse, R29 ;  /* 0x0000001d001d7220 */ /* 0x040fe40000400000 */
[----:B------:R-:W-:-:S03]  /*72d20*/  FMUL R10, R0, R10 ;  /* 0x0000000a000a7220 */ /* 0x000fc60000400000 */
[----:B------:R0:W-:Y:S04]  /*72d30*/  STL [R1+0x914], R29 ;  /* 0x0009141d01007387 */ /* 0x0001e80000100800 */
[----:B0-----:R-:W2:Y:S01]  /*72d40*/  LDL.LU R29, [R1+0x2a4] ;  /* 0x0002a400011d7983 */ /* 0x001ea20000300800 */
[----:B------:R0:W-:Y:S02]  /*72d50*/  STL [R1+0x910], R10 ;  /* 0x0009100a01007387 */ /* 0x0001e40000100800 */
[C---:B---3--:R-:W-:Y:S01]  /*72d60*/  FMUL R12, R0.reuse, R12 ;  /* 0x0000000c000c7220 */ /* 0x048fe20000400000 */
[----:B0-----:R-:W3:Y:S04]  /*72d70*/  LDL.LU R10, [R1+0x2ac] ;  /* 0x0002ac00010a7983 */ /* 0x001ee80000300800 */
[----:B------:R0:W-:Y:S02]  /*72d80*/  STL [R1+0x66c], R12 ;  /* 0x00066c0c01007387 */ /* 0x0001e40000100800 */
[C---:B----4-:R-:W-:Y:S01]  /*72d90*/  FMUL R13, R0.reuse, R13 ;  /* 0x0000000d000d7220 */ /* 0x050fe20000400000 */
[----:B0-----:R-:W4:Y:S01]  /*72da0*/  LDL.LU R12, [R1+0x2b4] ;  /* 0x0002b400010c7983 */ /* 0x001f220000300800 */
[----:B------:R-:W-:-:S03]  /*72db0*/  FMUL R15, R0, R15 ;  /* 0x0000000f000f7220 */ /* 0x000fc60000400000 */
[----:B------:R0:W-:Y:S04]  /*72dc0*/  STL [R1+0x668], R13 ;  /* 0x0006680d01007387 */ /* 0x0001e80000100800 */
[----:B0-----:R-:W4:Y:S01]  /*72dd0*/  LDL.LU R13, [R1+0x2bc] ;  /* 0x0002bc00010d7983 */ /* 0x001f220000300800 */
[----:B------:R0:W-:Y:S03]  /*72de0*/  STL [R1+0x664], R15 ;  /* 0x0006640f01007387 */ /* 0x0001e60000100800 */
[----:B0-----:R-:W4:Y:S01]  /*72df0*/  LDL.LU R15, [R1+0x2c4] ;  /* 0x0002c400010f7983 */ /* 0x001f220000300800 */
[----:B------:R-:W-:-:S05]  /*72e00*/  FMUL R24, R0, R24 ;  /* 0x0000001800187220 */ /* 0x000fca0000400000 */
[----:B------:R0:W-:Y:S01]  /*72e10*/  STL [R1+0x4a8], R24 ;  /* 0x0004a81801007387 */ /* 0x0001e20000100800 */
[----:B------:R-:W-:-:S03]  /*72e20*/  FMUL R5, R0, R5 ;  /* 0x0000000500057220 */ /* 0x000fc60000400000 */
[----:B0-----:R-:W4:Y:S02]  /*72e30*/  LDL.LU R24, [R1+0x2cc] ;  /* 0x0002cc0001187983 */ /* 0x001f240000300800 */
[----:B------:R0:W-:Y:S02]  /*72e40*/  STL [R1+0x4a4], R5 ;  /* 0x0004a40501007387 */ /* 0x0001e40000100800 */
[C---:B0-----:R-:W-:Y:S02]  /*72e50*/  FMUL R5, R0.reuse, R27 ;  /* 0x0000001b00057220 */ /* 0x041fe40000400000 */
[----:B------:R-:W4:Y:S03]  /*72e60*/  LDL.LU R27, [R1+0x2d4] ;  /* 0x0002d400011b7983 */ /* 0x000f260000300800 */
[----:B------:R0:W-:Y:S02]  /*72e70*/  STL [R1+0x4a0], R5 ;  /* 0x0004a00501007387 */ /* 0x0001e40000100800 */
[----:B------:R-:W-:-:S02]  /*72e80*/  FMUL R19, R0, R19 ;  /* 0x0000001300137220 */ /* 0x000fc40000400000 */
[----:B0-----:R-:W-:-:S05]  /*72e90*/  FMUL R5, R0, R17 ;  /* 0x0000001100057220 */ /* 0x001fca0000400000 */
[----:B------:R0:W-:Y:S01]  /*72ea0*/  STL [R1+0x2a8], R5 ;  /* 0x0002a80501007387 */ /* 0x0001e20000100800 */
[----:B------:R-:W-:Y:S02]  /*72eb0*/  STL [R1+0x2a0], R19 ;  /* 0x0002a01301007387 */ /* 0x000fe40000100800 */
[C---:B--2---:R-:W-:Y:S02]  /*72ec0*/  FMUL R17, R0.reuse, R2 ;  /* 0x0000000200117220 */ /* 0x044fe40000400000 */
[C---:B0-----:R-:W-:Y:S02]  /*72ed0*/  FMUL R5, R0.reuse, R28 ;  /* 0x0000001c00057220 */ /* 0x041fe40000400000 */
[----:B------:R-:W-:Y:S01]  /*72ee0*/  FMUL R2, R0, R20 ;  /* 0x0000001400027220 */ /* 0x000fe20000400000 */
[----:B------:R0:W-:Y:S02]  /*72ef0*/  STL [R1+0x298], R17 ;  /* 0x0002981101007387 */ /* 0x0001e40000100800 */
[----:B------:R2:W-:Y:S02]  /*72f00*/  STL [R1+0x290], R5 ;  /* 0x0002900501007387 */ /* 0x0005e40000100800 */
[----:B------:R1:W-:Y:S02]  /*72f10*/  STL [R1+0x288], R2 ;  /* 0x0002880201007387 */ /* 0x0003e40000100800 */
[----:B0-----:R-:W-:-:S02]  /*72f20*/  FMUL R17, R4, R22 ;  /* 0x0000001604117220 */ /* 0x001fc40000400000 */
[C---:B--2---:R-:W-:Y:S02]  /*72f30*/  FMUL R5, R4.reuse, R14 ;  /* 0x0000000e04057220 */ /* 0x044fe40000400000 */
[C---:B-1----:R-:W-:Y:S01]  /*72f40*/  FMUL R2, R4.reuse, R25 ;  /* 0x0000001904027220 */ /* 0x042fe20000400000 */
[----:B------:R-:W-:Y:S01]  /*72f50*/  STL [R1+0x660], R17 ;  /* 0x0006601101007387 */ /* 0x000fe20000100800 */
[----:B------:R-:W2:Y:S02]  /*72f60*/  LDL.LU R14, [R1+0x2d8] ;  /* 0x0002d800010e7983 */ /* 0x000ea40000300800 */
[----:B------:R-:W-:Y:S02]  /*72f70*/  STL [R1+0x65c], R5 ;  /* 0x00065c0501007387 */ /* 0x000fe40000100800 */
[----:B------:R-:W2:Y:S01]  /*72f80*/  LDL.LU R25, [R1+0x24] ;  /* 0x0000240001197983 */ /* 0x000ea20000300800 */
[----:B------:R0:W-:Y:S02]  /*72f90*/  STL [R1+0x658], R2 ;  /* 0x0006580201007387 */ /* 0x0001e40000100800 */
[----:B0-----:R-:W-:-:S02]  /*72fa0*/  FMUL R2, R4, R7 ;  /* 0x0000000704027220 */ /* 0x001fc40000400000 */
[----:B------:R-:W-:-:S03]  /*72fb0*/  FMUL R5, R4, R23 ;  /* 0x0000001704057220 */ /* 0x000fc60000400000 */
[----:B------:R0:W-:Y:S02]  /*72fc0*/  STL [R1+0x654], R2 ;  /* 0x0006540201007387 */ /* 0x0001e40000100800 */
[----:B------:R1:W-:Y:S02]  /*72fd0*/  STL [R1+0x650], R5 ;  /* 0x0006500501007387 */ /* 0x0003e40000100800 */
[C---:B------:R-:W-:Y:S02]  /*72fe0*/  FMUL R7, R4.reuse, R8 ;  /* 0x0000000804077220 */ /* 0x040fe40000400000 */
[C---:B0-----:R-:W-:Y:S02]  /*72ff0*/  FMUL R2, R4.reuse, R9 ;  /* 0x0000000904027220 */ /* 0x041fe40000400000 */
[C---:B-1----:R-:W-:Y:S01]  /*73000*/  FMUL R5, R4.reuse, R26 ;  /* 0x0000001a04057220 */ /* 0x042fe20000400000 */
[----:B------:R-:W-:Y:S01]  /*73010*/  STL [R1+0x64c], R7 ;  /* 0x00064c0701007387 */ /* 0x000fe20000100800 */
[----:B------:R-:W2:Y:S02]  /*73020*/  LDL.LU R26, [R1+0x2dc] ;  /* 0x0002dc00011a7983 */ /* 0x000ea40000300800 */
[----:B------:R0:W-:Y:S01]  /*73030*/  STL [R1+0x648], R2 ;  /* 0x0006480201007387 */ /* 0x0001e20000100800 */
[----:B------:R3:W-:Y:S04]  /*73040*/  STL [R1+0x644], R5 ;  /* 0x0006440501007387 */ /* 0x0007e80000100800 */
[----:B------:R-:W2:Y:S01]  /*73050*/  LDL.LU R9, [R1+0x2e0] ;  /* 0x0002e00001097983 */ /* 0x000ea20000300800 */
[----:B0-----:R-:W-:-:S03]  /*73060*/  FMUL R2, R4, R29 ;  /* 0x0000001d04027220 */ /* 0x001fc60000400000 */
[----:B------:R-:W2:Y:S02]  /*73070*/  LDL.LU R29, [R1+0x2e4] ;  /* 0x0002e400011d7983 */ /* 0x000ea40000300800 */
[----:B------:R4:W-:Y:S02]  /*73080*/  STL [R1+0x27c], R2 ;  /* 0x00027c0201007387 */ /* 0x0009e40000100800 */
[C---:B---3--:R-:W-:Y:S02]  /*73090*/  FMUL R5, R4.reuse, R10 ;  /* 0x0000000a04057220 */ /* 0x048fe40000400000 */
[----:B------:R-:W3:Y:S03]  /*730a0*/  LDL.LU R10, [R1+0x2ec] ;  /* 0x0002ec00010a7983 */ /* 0x000ee60000300800 */
[----:B------:R0:W-:Y:S02]  /*730b0*/  STL [R1+0x278], R5 ;  /* 0x0002780501007387 */ /* 0x0001e40000100800 */
[----:B----4-:R-:W-:-:S02]  /*730c0*/  FMUL R2, R4, R12 ;  /* 0x0000000c04027220 */ /* 0x010fc40000400000 */
[----:B------:R-:W4:Y:S03]  /*730d0*/  LDL.LU R12, [R1+0x2f4] ;  /* 0x0002f400010c7983 */ /* 0x000f260000300800 */
[----:B------:R1:W-:Y:S02]  /*730e0*/  STL [R1+0x26c], R2 ;  /* 0x00026c0201007387 */ /* 0x0003e40000100800 */
[C---:B0-----:R-:W-:Y:S02]  /*730f0*/  FMUL R5, R4.reuse, R15 ;  /* 0x0000000f04057220 */ /* 0x041fe40000400000 */
[----:B------:R-:W4:Y:S01]  /*73100*/  LDL.LU R15, [R1+0x2fc] ;  /* 0x0002fc00010f7983 */ /* 0x000f220000300800 */
[----:B-1----:R-:W-:-:S05]  /*73110*/  FMUL R2, R4, R13 ;  /* 0x0000000d04027220 */ /* 0x002fca0000400000 */
[----:B------:R-:W-:Y:S01]  /*73120*/  STL [R1+0x268], R2 ;  /* 0x0002680201007387 */ /* 0x000fe20000100800 */
[----:B------:R0:W-:Y:S03]  /*73130*/  STL [R1+0x25c], R5 ;  /* 0x00025c0501007387 */ /* 0x0001e60000100800 */
[----:B0-----:R-:W4:Y:S01]  /*73140*/  LDL.LU R5, [R1+0x304] ;  /* 0x0003040001057983 */ /* 0x001f220000300800 */
[----:B------:R-:W-:-:S03]  /*73150*/  FMUL R2, R4, R24 ;  /* 0x0000001804027220 */ /* 0x000fc60000400000 */
[----:B------:R-:W4:Y:S04]  /*73160*/  LDL.LU R24, [R1+0x30c] ;  /* 0x00030c0001187983 */ /* 0x000f280000300800 */
[----:B------:R0:W-:Y:S01]  /*73170*/  STL [R1+0x258], R2 ;  /* 0x0002580201007387 */ /* 0x0001e20000100800 */
[----:B------:R-:W4:Y:S02]  /*73180*/  LDL.LU R17, [R1+0x314] ;  /* 0x0003140001117983 */ /* 0x000f240000300800 */
[----:B------:R-:W4:Y:S02]  /*73190*/  LDL.LU R19, [R1+0x31c] ;  /* 0x00031c0001137983 */ /* 0x000f240000300800 */
[----:B0-----:R-:W-:-:S05]  /*731a0*/  FMUL R2, R4, R27 ;  /* 0x0000001b04027220 */ /* 0x001fca0000400000 */
[----:B------:R0:W-:Y:S01]  /*731b0*/  STL [R1+0x20c], R2 ;  /* 0x00020c0201007387 */ /* 0x0001e20000100800 */
[----:B------:R1:W2:Y:S03]  /*731c0*/  MUFU.RCP R0, R21 ;  /* 0x0000001500007308 */ /* 0x0002a60000001000 */
[----:B0-----:R-:W4:Y:S01]  /*731d0*/  LDL.LU R2, [R1+0x324] ;  /* 0x0003240001027983 */ /* 0x001f220000300800 */
[----:B------:R-:W4:Y:S02]  /*731e0*/  LDL.LU R28, [R1+0x32c] ;  /* 0x00032c00011c7983 */ /* 0x000f240000300800 */
[----:B------:R-:W4:Y:S02]  /*731f0*/  LDL.LU R20, [R1+0x334] ;  /* 0x0003340001147983 */ /* 0x000f240000300800 */
[----:B-1----:R-:W4:Y:S01]  /*73200*/  LDL.LU R21, [R1+0x338] ;  /* 0x0003380001157983 */ /* 0x002f220000300800 */
[----:B------:R-:W4:Y:S01]  /*73210*/  LDL.LU R22, [R1+0x340] ;  /* 0x0003400001167983 */ /* 0x000f220000300800 */
[----:B------:R-:W4:Y:S02]  /*73220*/  LDL.LU R13, [R1+0x348] ;  /* 0x00034800010d7983 */ /* 0x000f240000300800 */
[----:B------:R-:W4:Y:S02]  /*73230*/  LDL.LU R27, [R1+0x28] ;  /* 0x00002800011b7983 */ /* 0x000f240000300800 */
[----:B------:R-:W4:Y:S02]  /*73240*/  LDL.LU R7, [R1+0x2e8] ;  /* 0x0002e80001077983 */ /* 0x000f240000300800 */
[----:B--2---:R-:W-:-:S05]  /*73250*/  FMUL R8, R4, R14 ;  /* 0x0000000e04087220 */ /* 0x004fca0000400000 */
[----:B------:R0:W-:Y:S01]  /*73260*/  STL [R1+0x208], R8 ;  /* 0x0002080801007387 */ /* 0x0001e20000100800 */
[----:B------:R-:W2:Y:S01]  /*73270*/  LDL.LU R23, [R1+0x2f0] ;  /* 0x0002f00001177983 */ /* 0x000ea20000300800 */
[----:B------:R1:W2:Y:S02]  /*73280*/  MUFU.RCP R4, R25 ;  /* 0x0000001900047308 */ /* 0x0002a40000001000 */
[----:B0-----:R-:W2:Y:S01]  /*73290*/  LDL.LU R8, [R1+0x2f8] ;  /* 0x0002f80001087983 */ /* 0x001ea20000300800 */
[----:B------:R-:W2:Y:S02]  /*732a0*/  LDL.LU R14, [R1+0x300] ;  /* 0x00030000010e7983 */ /* 0x000ea40000300800 */
[----:B-1----:R-:W2:Y:S02]  /*732b0*/  LDL.LU R25, [R1+0x308] ;  /* 0x0003080001197983 */ /* 0x002ea40000300800 */
[C---:B------:R-:W-:Y:S02]  /*732c0*/  FMUL R26, R3.reuse, R26 ;  /* 0x0000001a031a7220 */ /* 0x040fe40000400000 */
[----:B------:R-:W-:-:S03]  /*732d0*/  FMUL R9, R3, R9 ;  /* 0x0000000903097220 */ /* 0x000fc60000400000 */
[----:B------:R0:W-:Y:S04]  /*732e0*/  STL [R1+0x640], R26 ;  /* 0x0006401a01007387 */ /* 0x0001e80000100800 */
[----:B0-----:R-:W2:Y:S01]  /*732f0*/  LDL.LU R26, [R1+0x310] ;  /* 0x00031000011a7983 */ /* 0x001ea20000300800 */
[----:B------:R0:W-:Y:S02]  /*73300*/  STL [R1+0x63c], R9 ;  /* 0x00063c0901007387 */ /* 0x0001e40000100800 */
[C---:B------:R-:W-:Y:S01]  /*73310*/  FMUL R29, R3.reuse, R29 ;  /* 0x0000001d031d7220 */ /* 0x040fe20000400000 */
[----:B0-----:R-:W2:Y:S04]  /*73320*/  LDL.LU R9, [R1+0x318] ;  /* 0x0003180001097983 */ /* 0x001ea80000300800 */
[----:B------:R0:W-:Y:S01]  /*73330*/  STL [R1+0x638], R29 ;  /* 0x0006381d01007387 */ /* 0x0001e20000100800 */
[----:B---3--:R-:W-:-:S03]  /*73340*/  FMUL R10, R3, R10 ;  /* 0x0000000a030a7220 */ /* 0x008fc60000400000 */
[----:B0-----:R-:W3:Y:S02]  /*73350*/  LDL.LU R29, [R1+0x320] ;  /* 0x00032000011d7983 */ /* 0x001ee40000300800 */
[----:B------:R0:W-:Y:S02]  /*73360*/  STL [R1+0x634], R10 ;  /* 0x0006340a01007387 */ /* 0x0001e40000100800 */
[C---:B----4-:R-:W-:Y:S01]  /*73370*/  FMUL R12, R3.reuse, R12 ;  /* 0x0000000c030c7220 */ /* 0x050fe20000400000 */
[----:B0-----:R-:W4:Y:S04]  /*73380*/  LDL.LU R10, [R1+0x328] ;  /* 0x00032800010a7983 */ /* 0x001f280000300800 */
[----:B------:R0:W-:Y:S04]  /*73390*/  STL [R1+0x630], R12 ;  /* 0x0006300c01007387 */ /* 0x0001e80000100800 */
[----:B0-----:R-:W4:Y:S01]  /*733a0*/  LDL.LU R12, [R1+0x330] ;  /* 0x00033000010c7983 */ /* 0x001f220000300800 */
[----:B------:R-:W-:-:S05]  /*733b0*/  FMUL R15, R3, R15 ;  /* 0x0000000f030f7220 */ /* 0x000fca0000400000 */
[----:B------:R0:W-:Y:S04]  /*733c0*/  STL [R1+0x62c], R15 ;  /* 0x00062c0f01007387 */ /* 0x0001e80000100800 */
[----:B0-----:R-:W4:Y:S01]  /*733d0*/  LDL.LU R15, [R1+0x33c] ;  /* 0x00033c00010f7983 */ /* 0x001f220000300800 */
[----:B------:R-:W-:-:S05]  /*733e0*/  FMUL R5, R3, R5 ;  /* 0x0000000503057220 */ /* 0x000fca0000400000 */
[----:B------:R0:W-:Y:S02]  /*733f0*/  STL [R1+0x628], R5 ;  /* 0x0006280501007387 */ /* 0x0001e40000100800 */
[C---:B0-----:R-:W-:Y:S02]  /*73400*/  FMUL R5, R3.reuse, R24 ;  /* 0x0000001803057220 */ /* 0x041fe40000400000 */
[----:B------:R-:W4:Y:S03]  /*73410*/  LDL.LU R24, [R1+0x344] ;  /* 0x0003440001187983 */ /* 0x000f260000300800 */
[----:B------:R0:W-:Y:S02]  /*73420*/  STL [R1+0x624], R5 ;  /* 0x0006240501007387 */ /* 0x0001e40000100800 */
[C---:B------:R-:W-:Y:S02]  /*73430*/  FMUL R19, R3.reuse, R19 ;  /* 0x0000001303137220 */ /* 0x040fe40000400000 */
[----:B0-----:R-:W-:-:S05]  /*73440*/  FMUL R5, R3, R17 ;  /* 0x0000001103057220 */ /* 0x001fca0000400000 */
[----:B------:R0:W-:Y:S01]  /*73450*/  STL [R1+0x204], R5 ;  /* 0x0002040501007387 */ /* 0x0001e20000100800 */
[C---:B------:R-:W-:Y:S02]  /*73460*/  FMUL R17, R3.reuse, R2 ;  /* 0x0000000203117220 */ /* 0x040fe40000400000 */
[----:B------:R-:W-:Y:S02]  /*73470*/  STL [R1+0x200], R19 ;  /* 0x0002001301007387 */ /* 0x000fe40000100800 */
[C---:B------:R-:W-:Y:S01]  /*73480*/  FMUL R2, R3.reuse, R20 ;  /* 0x0000001403027220 */ /* 0x040fe20000400000 */
[----:B------:R1:W-:Y:S01]  /*73490*/  STL [R1+0x1fc], R17 ;  /* 0x0001fc1101007387 */ /* 0x0003e20000100800 */
[----:B0-----:R-:W-:-:S05]  /*734a0*/  FMUL R5, R3, R28 ;  /* 0x0000001c03057220 */ /* 0x001fca0000400000 */
[----:B------:R0:W-:Y:S01]  /*734b0*/  STL [R1+0x1f8], R5 ;  /* 0x0001f80501007387 */ /* 0x0001e20000100800 */
[C---:B-1----:R-:W-:Y:S02]  /*734c0*/  FMUL R17, R3.reuse, R21 ;  /* 0x0000001503117220 */ /* 0x042fe40000400000 */
[----:B------:R1:W-:Y:S03]  /*734d0*/  STL [R1+0x1f4], R2 ;  /* 0x0001f40201007387 */ /* 0x0003e60000100800 */
[----:B------:R-:W-:Y:S01]  /*734e0*/  STL [R1+0x1f0], R17 ;  /* 0x0001f01101007387 */ /* 0x000fe20000100800 */
[C---:B0-----:R-:W-:Y:S02]  /*734f0*/  FMUL R5, R3.reuse, R22 ;  /* 0x0000001603057220 */ /* 0x041fe40000400000 */
[----:B-1----:R-:W-:-:S03]  /*73500*/  FMUL R2, R3, R13 ;  /* 0x0000000d03027220 */ /* 0x002fc60000400000 */
[----:B------:R-:W-:Y:S01]  /*73510*/  STL [R1+0x1ec], R5 ;  /* 0x0001ec0501007387 */ /* 0x000fe20000100800 */
[----:B------:R-:W4:Y:S01]  /*73520*/  LDL.LU R13, [R1+0x34c] ;  /* 0x00034c00010d7983 */ /* 0x000f220000300800 */
[----:B------:R0:W1:Y:S01]  /*73530*/  MUFU.RCP R3, R27 ;  /* 0x0000001b00037308 */ /* 0x0000620000001000 */
[----:B------:R0:W-:Y:S02]  /*73540*/  STL [R1+0x1d8], R2 ;  /* 0x0001d80201007387 */ /* 0x0001e40000100800 */
[----:B0-----:R-:W4:Y:S01]  /*73550*/  LDL.LU R27, [R1+0x350] ;  /* 0x00035000011b7983 */ /* 0x001f220000300800 */
[----:B------:R-:W-:-:S05]  /*73560*/  FMUL R2, R0, R7 ;  /* 0x0000000700027220 */ /* 0x000fca0000400000 */
[----:B------:R0:W-:Y:S01]  /*73570*/  STL [R1+0x620], R2 ;  /* 0x0006200201007387 */ /* 0x0001e20000100800 */
[----:B--2---:R-:W-:-:S05]  /*73580*/  FMUL R5, R0, R23 ;  /* 0x0000001700057220 */ /* 0x004fca0000400000 */
[----:B------:R2:W-:Y:S01]  /*73590*/  STL [R1+0x61c], R5 ;  /* 0x00061c0501007387 */ /* 0x0005e20000100800 */
[C---:B------:R-:W-:Y:S02]  /*735a0*/  FMUL R7, R0.reuse, R8 ;  /* 0x0000000800077220 */ /* 0x040fe40000400000 */
[----:B0-----:R-:W-:-:S03]  /*735b0*/  FMUL R2, R0, R14 ;  /* 0x0000000e00027220 */ /* 0x001fc60000400000 */
[----:B------:R-:W-:Y:S01]  /*735c0*/  STL [R1+0x618], R7 ;  /* 0x0006180701007387 */ /* 0x000fe20000100800 */
[----:B--2---:R-:W-:-:S03]  /*735d0*/  FMUL R5, R0, R25 ;  /* 0x0000001900057220 */ /* 0x004fc60000400000 */
[----:B------:R-:W2:Y:S01]  /*735e0*/  LDL.LU R14, [R1+0x354] ;  /* 0x00035400010e7983 */ /* 0x000ea20000300800 */
[----:B------:R0:W-:Y:S03]  /*735f0*/  STL [R1+0x614], R2 ;  /* 0x0006140201007387 */ /* 0x0001e60000100800 */
[----:B------:R0:W-:Y:S01]  /*73600*/  STL [R1+0x610], R5 ;  /* 0x0006100501007387 */ /* 0x0001e20000100800 */
[----:B------:R-:W2:Y:S02]  /*73610*/  LDL.LU R25, [R1+0x358] ;  /* 0x0003580001197983 */ /* 0x000ea40000300800 */
[C---:B0-----:R-:W-:Y:S02]  /*73620*/  FMUL R2, R0.reuse, R26 ;  /* 0x0000001a00027220 */ /* 0x041fe40000400000 */
[----:B------:R-:W2:Y:S03]  /*73630*/  LDL.LU R26, [R1+0x2c] ;  /* 0x00002c00011a7983 */ /* 0x000ea60000300800 */
[----:B------:R3:W-:Y:S02]  /*73640*/  STL [R1+0x60c], R2 ;  /* 0x00060c0201007387 */ /* 0x0007e40000100800 */
[----:B------:R-:W-:-:S02]  /*73650*/  FMUL R5, R0, R9 ;  /* 0x0000000900057220 */ /* 0x000fc40000400000 */
[----:B------:R-:W2:Y:S03]  /*73660*/  LDL.LU R9, [R1+0x35c] ;  /* 0x00035c0001097983 */ /* 0x000ea60000300800 */
[----:B------:R-:W-:Y:S02]  /*73670*/  STL [R1+0x608], R5 ;  /* 0x0006080501007387 */ /* 0x000fe40000100800 */
[C---:B---3--:R-:W-:Y:S02]  /*73680*/  FMUL R2, R0.reuse, R29 ;  /* 0x0000001d00027220 */ /* 0x048fe40000400000 */
[----:B------:R-:W3:Y:S03]  /*73690*/  LDL.LU R29, [R1+0x360] ;  /* 0x00036000011d7983 */ /* 0x000ee60000300800 */
[----:B------:R4:W-:Y:S02]  /*736a0*/  STL [R1+0x604], R2 ;  /* 0x0006040201007387 */ /* 0x0009e40000100800 */
[----:B----4-:R-:W-:-:S02]  /*736b0*/  FMUL R2, R0, R10 ;  /* 0x0000000a00027220 */ /* 0x010fc40000400000 */
[C---:B------:R-:W-:Y:S02]  /*736c0*/  FMUL R5, R0.reuse, R12 ;  /* 0x0000000c00057220 */ /* 0x040fe40000400000 */
[----:B------:R-:W4:Y:S01]  /*736d0*/  LDL.LU R12, [R1+0x364] ;  /* 0x00036400010c7983 */ /* 0x000f220000300800 */
[----:B------:R-:W-:Y:S02]  /*736e0*/  STL [R1+0x1d4], R2 ;  /* 0x0001d40201007387 */ /* 0x000fe40000100800 */
[----:B------:R0:W-:Y:S02]  /*736f0*/  STL [R1+0x1d0], R5 ;  /* 0x0001d00501007387 */ /* 0x0001e40000100800 */
[----:B0-----:R-:W4:Y:S01]  /*73700*/  LDL.LU R5, [R1+0x368] ;  /* 0x0003680001057983 */ /* 0x001f220000300800 */
[----:B------:R-:W-:-:S03]  /*73710*/  FMUL R2, R0, R15 ;  /* 0x0000000f00027220 */ /* 0x000fc60000400000 */
[----:B------:R-:W4:Y:S04]  /*73720*/  LDL.LU R15, [R1+0x36c] ;  /* 0x00036c00010f7983 */ /* 0x000f280000300800 */
[----:B------:R0:W-:Y:S01]  /*73730*/  STL [R1+0x1cc], R2 ;  /* 0x0001cc0201007387 */ /* 0x0001e20000100800 */
[----:B------:R-:W4:Y:S02]  /*73740*/  LDL.LU R17, [R1+0x370] ;  /* 0x0003700001117983 */ /* 0x000f240000300800 */
[----:B------:R-:W4:Y:S02]  /*73750*/  LDL.LU R19, [R1+0x380] ;  /* 0x0003800001137983 */ /* 0x000f240000300800 */
[----:B0-----:R-:W-:-:S05]  /*73760*/  FMUL R2, R0, R24 ;  /* 0x0000001800027220 */ /* 0x001fca0000400000 */
[----:B------:R0:W-:Y:S04]  /*73770*/  STL [R1+0x1c8], R2 ;  /* 0x0001c80201007387 */ /* 0x0001e80000100800 */
[----:B0-----:R-:W4:Y:S01]  /*73780*/  LDL.LU R2, [R1+0x388] ;  /* 0x0003880001027983 */ /* 0x001f220000300800 */
[----:B------:R-:W4:Y:S02]  /*73790*/  LDL.LU R28, [R1+0x390] ;  /* 0x00039000011c7983 */ /* 0x000f240000300800 */
[----:B------:R-:W4:Y:S02]  /*737a0*/  LDL.LU R20, [R1+0x398] ;  /* 0x0003980001147983 */ /* 0x000f240000300800 */
[----:B------:R-:W4:Y:S01]  /*737b0*/  LDL.LU R21, [R1+0x3a4] ;  /* 0x0003a40001157983 */ /* 0x000f220000300800 */
[----:B------:R-:W4:Y:S01]  /*737c0*/  LDL.LU R22, [R1+0x3ac] ;  /* 0x0003ac0001167983 */ /* 0x000f220000300800 */
[----:B------:R-:W4:Y:S02]  /*737d0*/  LDL.LU R10, [R1+0x3b8] ;  /* 0x0003b800010a7983 */ /* 0x000f240000300800 */
[----:B------:R-:W4:Y:S02]  /*737e0*/  LDL.LU R24, [R1+0x550] ;  /* 0x0005500001187983 */ /* 0x000f240000300800 */
[----:B------:R-:W4:Y:S02]  /*737f0*/  LDL.LU R7, [R1+0x558] ;  /* 0x0005580001077983 */ /* 0x000f240000300800 */
[----:B------:R-:W-:-:S05]  /*73800*/  FMUL R13, R0, R13 ;  /* 0x0000000d000d7220 */ /* 0x000fca0000400000 */
[----:B------:R-:W-:Y:S01]  /*73810*/  STL [R1+0x1c4], R13 ;  /* 0x0001c40d01007387 */ /* 0x000fe20000100800 */
[----:B------:R-:W4:Y:S02]  /*73820*/  LDL.LU R23, [R1+0x560] ;  /* 0x0005600001177983 */ /* 0x000f240000300800 */
[----:B------:R-:W-:-:S05]  /*73830*/  FMUL R8, R0, R27 ;  /* 0x0000001b00087220 */ /* 0x000fca0000400000 */
[----:B------:R0:W-:Y:S04]  /*73840*/  STL [R1+0x1c0], R8 ;  /* 0x0001c00801007387 */ /* 0x0001e80000100800 */
[----:B0-----:R-:W4:Y:S01]  /*73850*/  LDL.LU R8, [R1+0x30] ;  /* 0x0000300001087983 */ /* 0x001f220000300800 */
[----:B------:R-:W1:Y:S02]  /*73860*/  LDL.LU R13, [R1+0x374] ;  /* 0x00037400010d7983 */ /* 0x000e640000300800 */
[----:B------:R-:W4:Y:S02]  /*73870*/  LDL.LU R27, [R1+0x384] ;  /* 0x00038400011b7983 */ /* 0x000f240000300800 */
[----:B--2---:R-:W-:-:S05]  /*73880*/  FMUL R14, R0, R14 ;  /* 0x0000000e000e7220 */ /* 0x004fca0000400000 */
[----:B------:R0:W-:Y:S01]  /*73890*/  STL [R1+0x1bc], R14 ;  /* 0x0001bc0e01007387 */ /* 0x0001e20000100800 */
[----:B------:R-:W-:-:S03]  /*738a0*/  FMUL R25, R0, R25 ;  /* 0x0000001900197220 */ /* 0x000fc60000400000 */
[----:B0-----:R-:W2:Y:S02]  /*738b0*/  LDL.LU R14, [R1+0x38c] ;  /* 0x00038c00010e7983 */ /* 0x001ea40000300800 */
[----:B------:R0:W-:Y:S02]  /*738c0*/  STL [R1+0x1b8], R25 ;  /* 0x0001b81901007387 */ /* 0x0001e40000100800 */
[----:B0-----:R-:W2:Y:S01]  /*738d0*/  LDL.LU R25, [R1+0x394] ;  /* 0x0003940001197983 */ /* 0x001ea20000300800 */
[----:B------:R0:W1:Y:S03]  /*738e0*/  MUFU.RCP R0, R26 ;  /* 0x0000001a00007308 */ /* 0x0000660000001000 */
[----:B0-----:R-:W2:Y:S01]  /*738f0*/  LDL.LU R26, [R1+0x39c] ;  /* 0x00039c00011a7983 */ /* 0x001ea20000300800 */
[----:B------:R-:W-:-:S05]  /*73900*/  FMUL R9, R4, R9 ;  /* 0x0000000904097220 */ /* 0x000fca0000400000 */
[----:B------:R0:W-:Y:S01]  /*73910*/  STL [R1+0x600], R9 ;  /* 0x0006000901007387 */ /* 0x0001e20000100800 */
[----:B---3--:R-:W-:-:S03]  /*73920*/  FMUL R29, R4, R29 ;  /* 0x0000001d041d7220 */ /* 0x008fc60000400000 */
[----:B0-----:R-:W3:Y:S04]  /*73930*/  LDL.LU R9, [R1+0x3a0] ;  /* 0x0003a00001097983 */ /* 0x001ee80000300800 */
[----:B------:R0:W-:Y:S04]  /*73940*/  STL [R1+0x5fc], R29 ;  /* 0x0005fc1d01007387 */ /* 0x0001e80000100800 */
[----:B0-----:R-:W3:Y:S01]  /*73950*/  LDL.LU R29, [R1+0x3a8] ;  /* 0x0003a800011d7983 */ /* 0x001ee20000300800 */
[----:B----4-:R-:W-:-:S05]  /*73960*/  FMUL R12, R4, R12 ;  /* 0x0000000c040c7220 */ /* 0x010fca0000400000 */
[----:B------:R0:W-:Y:S01]  /*73970*/  STL [R1+0x5f8], R12 ;  /* 0x0005f80c01007387 */ /* 0x0001e20000100800 */
[----:B------:R-:W-:-:S03]  /*73980*/  FMUL R5, R4, R5 ;  /* 0x0000000504057220 */ /* 0x000fc60000400000 */
[----:B0-----:R-:W4:Y:S02]  /*73990*/  LDL.LU R12, [R1+0x3b0] ;  /* 0x0003b000010c7983 */ /* 0x001f240000300800 */
[----:B------:R0:W-:Y:S02]  /*739a0*/  STL [R1+0x5f4], R5 ;  /* 0x0005f40501007387 */ /* 0x0001e40000100800 */
[C---:B0-----:R-:W-:Y:S02]  /*739b0*/  FMUL R5, R4.reuse, R15 ;  /* 0x0000000f04057220 */ /* 0x041fe40000400000 */
[----:B------:R-:W4:Y:S01]  /*739c0*/  LDL.LU R15, [R1+0x3b4] ;  /* 0x0003b400010f7983 */ /* 0x000f220000300800 */
[C---:B------:R-:W-:Y:S02]  /*739d0*/  FMUL R17, R4.reuse, R17 ;  /* 0x0000001104117220 */ /* 0x040fe40000400000 */
[----:B------:R0:W-:Y:S03]  /*739e0*/  STL [R1+0x5f0], R5 ;  /* 0x0005f00501007387 */ /* 0x0001e60000100800 */
[----:B------:R0:W-:Y:S02]  /*739f0*/  STL [R1+0x5ec], R17 ;  /* 0x0005ec1101007387 */ /* 0x0001e40000100800 */
[----:B0-----:R-:W-:-:S05]  /*73a00*/  FMUL R5, R4, R19 ;  /* 0x0000001304057220 */ /* 0x001fca0000400000 */
[----:B------:R0:W-:Y:S01]  /*73a10*/  STL [R1+0x5e8], R5 ;  /* 0x0005e80501007387 */ /* 0x0001e20000100800 */
[C---:B------:R-:W-:Y:S02]  /*73a20*/  FMUL R2, R4.reuse, R2 ;  /* 0x0000000204027220 */ /* 0x040fe40000400000 */
[C---:B------:R-:W-:Y:S02]  /*73a30*/  FMUL R17, R4.reuse, R28 ;  /* 0x0000001c04117220 */ /* 0x040fe40000400000 */
[C---:B0-----:R-:W-:Y:S01]  /*73a40*/  FMUL R5, R4.reuse, R20 ;  /* 0x0000001404057220 */ /* 0x041fe20000400000 */
[----:B------:R0:W-:Y:S02]  /*73a50*/  STL [R1+0x5e4], R2 ;  /* 0x0005e40201007387 */ /* 0x0001e40000100800 */
[----:B------:R0:W-:Y:S02]  /*73a60*/  STL [R1+0x1b4], R17 ;  /* 0x0001b41101007387 */ /* 0x0001e40000100800 */
[----:B------:R0:W-:Y:S02]  /*73a70*/  STL [R1+0x1b0], R5 ;  /* 0x0001b00501007387 */ /* 0x0001e40000100800 */
[----:B0-----:R-:W-:-:S02]  /*73a80*/  FMUL R2, R4, R21 ;  /* 0x0000001504027220 */ /* 0x001fc40000400000 */
[C---:B------:R-:W-:Y:S02]  /*73a90*/  FMUL R17, R4.reuse, R22 ;  /* 0x0000001604117220 */ /* 0x040fe40000400000 */
[C---:B------:R-:W-:Y:S01]  /*73aa0*/  FMUL R5, R4.reuse, R10 ;  /* 0x0000000a04057220 */ /* 0x040fe20000400000 */
[----:B------:R0:W-:Y:S02]  /*73ab0*/  STL [R1+0x1ac], R2 ;  /* 0x0001ac0201007387 */ /* 0x0001e40000100800 */
[----:B------:R-:W-:Y:S02]  /*73ac0*/  STL [R1+0x1a8], R17 ;  /* 0x0001a81101007387 */ /* 0x000fe40000100800 */
[----:B------:R-:W4:Y:S02]  /*73ad0*/  LDL.LU R10, [R1+0x3bc] ;  /* 0x0003bc00010a7983 */ /* 0x000f240000300800 */
[----:B------:R0:W-:Y:S02]  /*73ae0*/  STL [R1+0x19c], R5 ;  /* 0x00019c0501007387 */ /* 0x0001e40000100800 */
[----:B0-----:R-:W-:-:S02]  /*73af0*/  FMUL R2, R4, R24 ;  /* 0x0000001804027220 */ /* 0x001fc40000400000 */
[----:B------:R-:W4:Y:S03]  /*73b00*/  LDL.LU R24, [R1+0x554] ;  /* 0x0005540001187983 */ /* 0x000f260000300800 */
[----:B------:R0:W-:Y:S02]  /*73b10*/  STL [R1+0x198], R2 ;  /* 0x0001980201007387 */ /* 0x0001e40000100800 */
[C---:B------:R-:W-:Y:S02]  /*73b20*/  FMUL R5, R4.reuse, R23 ;  /* 0x0000001704057220 */ /* 0x040fe40000400000 */
[----:B0-----:R-:W-:-:S05]  /*73b30*/  FMUL R2, R4, R7 ;  /* 0x0000000704027220 */ /* 0x001fca0000400000 */
[----:B------:R1:W-:Y:S01]  /*73b40*/  STL [R1+0x18c], R2 ;  /* 0x00018c0201007387 */ /* 0x0003e20000100800 */
[----:B------:R0:W-:Y:S02]  /*73b50*/  STL [R1+0x180], R5 ;  /* 0x0001800501007387 */ /* 0x0001e40000100800 */
[C---:B-1----:R-:W-:Y:S02]  /*73b60*/  FMUL R2, R3.reuse, R13 ;  /* 0x0000000d03027220 */ /* 0x042fe40000400000 */
[C---:B0-----:R-:W-:Y:S02]  /*73b70*/  FMUL R5, R3.reuse, R27 ;  /* 0x0000001b03057220 */ /* 0x041fe40000400000 */
[----:B------:R-:W4:Y:S01]  /*73b80*/  LDL.LU R27, [R1+0x55c] ;  /* 0x00055c00011b7983 */ /* 0x000f220000300800 */
[----:B------:R2:W-:Y:S02]  /*73b90*/  STL [R1+0x5e0], R2 ;  /* 0x0005e00201007387 */ /* 0x0005e40000100800 */
[----:B------:R0:W-:Y:S02]  /*73ba0*/  STL [R1+0x5dc], R5 ;  /* 0x0005dc0501007387 */ /* 0x0001e40000100800 */
[----:B------:R-:W4:Y:S02]  /*73bb0*/  LDL.LU R13, [R1+0x564] ;  /* 0x00056400010d7983 */ /* 0x000f240000300800 */
[----:B--2---:R-:W-:-:S02]  /*73bc0*/  FMUL R2, R3, R14 ;  /* 0x0000000e03027220 */ /* 0x004fc40000400000 */
[----:B------:R-:W2:Y:S03]  /*73bd0*/  LDL.LU R14, [R1+0x568] ;  /* 0x00056800010e7983 */ /* 0x000ea60000300800 */
[----:B------:R1:W-:Y:S02]  /*73be0*/  STL [R1+0x5d8], R2 ;  /* 0x0005d80201007387 */ /* 0x0003e40000100800 */
[C---:B0-----:R-:W-:Y:S02]  /*73bf0*/  FMUL R5, R3.reuse, R25 ;  /* 0x0000001903057220 */ /* 0x041fe40000400000 */
[----:B------:R-:W2:Y:S03]  /*73c00*/  LDL.LU R25, [R1+0x56c] ;  /* 0x00056c0001197983 */ /* 0x000ea60000300800 */
[----:B------:R-:W-:Y:S02]  /*73c10*/  STL [R1+0x5d4], R5 ;  /* 0x0005d40501007387 */ /* 0x000fe40000100800 */
[----:B-1----:R-:W-:-:S02]  /*73c20*/  FMUL R2, R3, R26 ;  /* 0x0000001a03027220 */ /* 0x002fc40000400000 */
[----:B------:R-:W2:Y:S03]  /*73c30*/  LDL.LU R26, [R1+0x570] ;  /* 0x00057000011a7983 */ /* 0x000ea60000300800 */
[----:B------:R3:W-:Y:S02]  /*73c40*/  STL [R1+0x5cc], R2 ;  /* 0x0005cc0201007387 */ /* 0x0007e40000100800 */
[C---:B---3--:R-:W-:Y:S02]  /*73c50*/  FMUL R2, R3.reuse, R9 ;  /* 0x0000000903027220 */ /* 0x048fe40000400000 */
[C---:B------:R-:W-:Y:S02]  /*73c60*/  FMUL R5, R3.reuse, R29 ;  /* 0x0000001d03057220 */ /* 0x040fe40000400000 */
[----:B------:R-:W3:Y:S01]  /*73c70*/  LDL.LU R29, [R1+0x34] ;  /* 0x00003400011d7983 */ /* 0x000ee20000300800 */
[----:B------:R-:W-:Y:S02]  /*73c80*/  STL [R1+0x5c8], R2 ;  /* 0x0005c80201007387 */ /* 0x000fe40000100800 */
[----:B------:R0:W-:Y:S02]  /*73c90*/  STL [R1+0x5c4], R5 ;  /* 0x0005c40501007387 */ /* 0x0001e40000100800 */
[----:B0-----:R-:W3:Y:S01]  /*73ca0*/  LDL.LU R5, [R1+0x574] ;  /* 0x0005740001057983 */ /* 0x001ee20000300800 */
[----:B----4-:R-:W-:-:S03]  /*73cb0*/  FMUL R2, R3, R12 ;  /* 0x0000000c03027220 */ /* 0x010fc60000400000 */
[----:B------:R-:W4:Y:S02]  /*73cc0*/  LDL.LU R12, [R1+0x578] ;  /* 0x00057800010c7983 */ /* 0x000f240000300800 */
[----:B------:R0:W-:Y:S02]  /*73cd0*/  STL [R1+0x5c0], R2 ;  /* 0x0005c00201007387 */ /* 0x0001e40000100800 */
        /* <DEDUP_REMOVED lines=10> */
[----:B------:R-:W4:Y:S01]  /*73d80*/  LDL.LU R15, [R1+0x5b4] ;  /* 0x0005b400010f7983 */ /* 0x000f220000300800 */
[----:B------:R0:W1:Y:S01]  /*73d90*/  MUFU.RCP R4, R8 ;  /* 0x0000000800047308 */ /* 0x0000620000001000 */
[----:B------:R-:W4:Y:S01]  /*73da0*/  LDL.LU R7, [R1+0x5bc] ;  /* 0x0005bc0001077983 */ /* 0x000f220000300800 */
[----:B------:R-:W-:-:S05]  /*73db0*/  FMUL R10, R3, R10 ;  /* 0x0000000a030a7220 */ /* 0x000fca0000400000 */
[----:B------:R-:W-:Y:S01]  /*73dc0*/  STL [R1+0x1a0], R10 ;  /* 0x0001a00a01007387 */ /* 0x000fe20000100800 */
[----:B------:R-:W4:Y:S02]  /*73dd0*/  LDL.LU R23, [R1+0x678] ;  /* 0x0006780001177983 */ /* 0x000f240000300800 */
[----:B0-----:R-:W-:-:S05]  /*73de0*/  FMUL R8, R3, R24 ;  /* 0x0000001803087220 */ /* 0x001fca0000400000 */
[----:B------:R0:W-:Y:S04]  /*73df0*/  STL [R1+0x194], R8 ;  /* 0x0001940801007387 */ /* 0x0001e80000100800 */
[----:B0-----:R-:W4:Y:S01]  /*73e00*/  LDL.LU R8, [R1+0x680] ;  /* 0x0006800001087983 */ /* 0x001f220000300800 */
[----:B------:R-:W4:Y:S02]  /*73e10*/  LDL.LU R10, [R1+0x688] ;  /* 0x00068800010a7983 */ /* 0x000f240000300800 */
[----:B------:R-:W4:Y:S02]  /*73e20*/  LDL.LU R24, [R1+0x690] ;  /* 0x0006900001187983 */ /* 0x000f240000300800 */
[C---:B------:R-:W-:Y:S02]  /*73e30*/  FMUL R27, R3.reuse, R27 ;  /* 0x0000001b031b7220 */ /* 0x040fe40000400000 */
[----:B------:R-:W-:-:S03]  /*73e40*/  FMUL R13, R3, R13 ;  /* 0x0000000d030d7220 */ /* 0x000fc60000400000 */
[----:B------:R0:W-:Y:S04]  /*73e50*/  STL [R1+0x190], R27 ;  /* 0x0001901b01007387 */ /* 0x0001e80000100800 */
[----:B0-----:R-:W4:Y:S01]  /*73e60*/  LDL.LU R27, [R1+0x38] ;  /* 0x00003800011b7983 */ /* 0x001f220000300800 */
[----:B------:R0:W-:Y:S03]  /*73e70*/  STL [R1+0x188], R13 ;  /* 0x0001880d01007387 */ /* 0x0001e60000100800 */
[----:B0-----:R-:W1:Y:S01]  /*73e80*/  LDL.LU R13, [R1+0x58c] ;  /* 0x00058c00010d7983 */ /* 0x001e620000300800 */
[----:B--2---:R-:W-:-:S05]  /*73e90*/  FMUL R14, R3, R14 ;  /* 0x0000000e030e7220 */ /* 0x004fca0000400000 */
[----:B------:R0:W-:Y:S01]  /*73ea0*/  STL [R1+0x184], R14 ;  /* 0x0001840e01007387 */ /* 0x0001e20000100800 */
[----:B------:R-:W-:-:S03]  /*73eb0*/  FMUL R25, R3, R25 ;  /* 0x0000001903197220 */ /* 0x000fc60000400000 */
[----:B0-----:R-:W2:Y:S02]  /*73ec0*/  LDL.LU R14, [R1+0x594] ;  /* 0x00059400010e7983 */ /* 0x001ea40000300800 */
[----:B------:R0:W-:Y:S02]  /*73ed0*/  STL [R1+0x17c], R25 ;  /* 0x00017c1901007387 */ /* 0x0001e40000100800 */
[----:B0-----:R-:W2:Y:S01]  /*73ee0*/  LDL.LU R25, [R1+0x59c] ;  /* 0x00059c0001197983 */ /* 0x001ea20000300800 */
[----:B------:R-:W-:Y:S02]  /*73ef0*/  FMUL R3, R3, R26 ;  /* 0x0000001a03037220 */ /* 0x000fe40000400000 */
[----:B------:R-:W2:Y:S03]  /*73f00*/  LDL.LU R26, [R1+0x5a4] ;  /* 0x0005a400011a7983 */ /* 0x000ea60000300800 */
[----:B------:R3:W-:Y:S02]  /*73f10*/  STL [R1+0x178], R3 ;  /* 0x0001780301007387 */ /* 0x0007e40000100800 */
[----:B---3--:R0:W3:Y:S02]  /*73f20*/  MUFU.RCP R3, R29 ;  /* 0x0000001d00037308 */ /* 0x0080e40000001000 */
[----:B0-----:R-:W3:Y:S01]  /*73f30*/  LDL.LU R29, [R1+0x5ac] ;  /* 0x0005ac00011d7983 */ /* 0x001ee20000300800 */
[----:B------:R-:W-:-:S05]  /*73f40*/  FMUL R5, R0, R5 ;  /* 0x0000000500057220 */ /* 0x000fca0000400000 */
[----:B------:R4:W-:Y:S02]  /*73f50*/  STL [R1+0x570], R5 ;  /* 0x0005700501007387 */ /* 0x0009e40000100800 */
[C---:B----4-:R-:W-:Y:S02]  /*73f60*/  FMUL R5, R0.reuse, R12 ;  /* 0x0000000c00057220 */ /* 0x050fe40000400000 */
[----:B------:R-:W4:Y:S01]  /*73f70*/  LDL.LU R12, [R1+0x5b0] ;  /* 0x0005b000010c7983 */ /* 0x000f220000300800 */
[C---:B------:R-:W-:Y:S02]  /*73f80*/  FMUL R17, R0.reuse, R17 ;  /* 0x0000001100117220 */ /* 0x040fe40000400000 */
[----:B------:R0:W-:Y:S03]  /*73f90*/  STL [R1+0x56c], R5 ;  /* 0x00056c0501007387 */ /* 0x0001e60000100800 */
[----:B------:R0:W-:Y:S02]  /*73fa0*/  STL [R1+0x568], R17 ;  /* 0x0005681101007387 */ /* 0x0001e40000100800 */
[----:B0-----:R-:W-:-:S05]  /*73fb0*/  FMUL R5, R0, R19 ;  /* 0x0000001300057220 */ /* 0x001fca0000400000 */
[----:B------:R0:W-:Y:S01]  /*73fc0*/  STL [R1+0x564], R5 ;  /* 0x0005640501007387 */ /* 0x0001e20000100800 */
[C---:B------:R-:W-:Y:S02]  /*73fd0*/  FMUL R2, R0.reuse, R2 ;  /* 0x0000000200027220 */ /* 0x040fe40000400000 */
[----:B------:R-:W-:-:S03]  /*73fe0*/  FMUL R17, R0, R28 ;  /* 0x0000001c00117220 */ /* 0x000fc60000400000 */
[----:B------:R0:W-:Y:S02]  /*73ff0*/  STL [R1+0x560], R2 ;  /* 0x0005600201007387 */ /* 0x0001e40000100800 */
[C---:B0-----:R-:W-:Y:S02]  /*74000*/  FMUL R5, R0.reuse, R20 ;  /* 0x0000001400057220 */ /* 0x041fe40000400000 */
[----:B------:R0:W-:Y:S04]  /*74010*/  STL [R1+0x55c], R17 ;  /* 0x00055c1101007387 */ /* 0x0001e80000100800 */
[----:B------:R0:W-:Y:S01]  /*74020*/  STL [R1+0x558], R5 ;  /* 0x0005580501007387 */ /* 0x0001e20000100800 */
[C---:B------:R-:W-:Y:S02]  /*74030*/  FMUL R2, R0.reuse, R21 ;  /* 0x0000001500027220 */ /* 0x040fe40000400000 */
[----:B0-----:R-:W-:-:S03]  /*74040*/  FMUL R17, R0, R22 ;  /* 0x0000001600117220 */ /* 0x001fc60000400000 */
[----:B------:R0:W-:Y:S01]  /*74050*/  STL [R1+0x554], R2 ;  /* 0x0005540201007387 */ /* 0x0001e20000100800 */
[----:B------:R-:W-:-:S03]  /*74060*/  FMUL R5, R0, R9 ;  /* 0x0000000900057220 */ /* 0x000fc60000400000 */
[----:B------:R-:W-:Y:S01]  /*74070*/  STL [R1+0x174], R17 ;  /* 0x0001741101007387 */ /* 0x000fe20000100800 */
[----:B------:R-:W4:Y:S03]  /*74080*/  LDL.LU R9, [R1+0x5b8] ;  /* 0x0005b80001097983 */ /* 0x000f260000300800 */
[----:B------:R0:W-:Y:S02]  /*74090*/  STL [R1+0x170], R5 ;  /* 0x0001700501007387 */ /* 0x0001e40000100800 */
[C---:B0-----:R-:W-:Y:S02]  /*740a0*/  FMUL R2, R0.reuse, R15 ;  /* 0x0000000f00027220 */ /* 0x041fe40000400000 */
[----:B------:R-:W4:Y:S03]  /*740b0*/  LDL.LU R15, [R1+0x670] ;  /* 0x00067000010f7983 */ /* 0x000f260000300800 */
[----:B------:R0:W-:Y:S02]  /*740c0*/  STL [R1+0x16c], R2 ;  /* 0x00016c0201007387 */ /* 0x0001e40000100800 */
[----:B------:R-:W-:-:S02]  /*740d0*/  FMUL R5, R0, R7 ;  /* 0x0000000700057220 */ /* 0x000fc40000400000 */
[----:B0-----:R-:W-:-:S03]  /*740e0*/  FMUL R2, R0, R23 ;  /* 0x0000001700027220 */ /* 0x001fc60000400000 */
[----:B------:R0:W-:Y:S04]  /*740f0*/  STL [R1+0x168], R5 ;  /* 0x0001680501007387 */ /* 0x0001e80000100800 */
[----:B------:R0:W-:Y:S01]  /*74100*/  STL [R1+0x15c], R2 ;  /* 0x00015c0201007387 */ /* 0x0001e20000100800 */
[C---:B------:R-:W-:Y:S02]  /*74110*/  FMUL R7, R0.reuse, R8 ;  /* 0x0000000800077220 */ /* 0x040fe40000400000 */
[C---:B0-----:R-:W-:Y:S02]  /*74120*/  FMUL R5, R0.reuse, R10 ;  /* 0x0000000a00057220 */ /* 0x041fe40000400000 */
[----:B------:R-:W-:Y:S01]  /*74130*/  FMUL R2, R0, R24 ;  /* 0x0000001800027220 */ /* 0x000fe20000400000 */
[----:B------:R-:W-:Y:S01]  /*74140*/  STL [R1+0x158], R7 ;  /* 0x0001580701007387 */ /* 0x000fe20000100800 */
[----:B------:R-:W4:Y:S02]  /*74150*/  LDL.LU R24, [R1+0x674] ;  /* 0x0006740001187983 */ /* 0x000f240000300800 */
[----:B------:R1:W-:Y:S01]  /*74160*/  STL [R1+0x14c], R5 ;  /* 0x00014c0501007387 */ /* 0x0003e20000100800 */
[----:B------:R2:W-:Y:S04]  /*74170*/  STL [R1+0x140], R2 ;  /* 0x0001400201007387 */ /* 0x0005e80000100800 */
[----:B------:R-:W4:Y:S01]  /*74180*/  LDL.LU R10, [R1+0x67c] ;  /* 0x00067c00010a7983 */ /* 0x000f220000300800 */
[----:B------:R0:W2:Y:S03]  /*74190*/  MUFU.RCP R0, R27 ;  /* 0x0000001b00007308 */ /* 0x0000a60000001000 */
[----:B0-----:R-:W4:Y:S01]  /*741a0*/  LDL.LU R27, [R1+0x684] ;  /* 0x00068400011b7983 */ /* 0x001f220000300800 */
[----:B-1----:R-:W-:-:S03]  /*741b0*/  FMUL R5, R4, R13 ;  /* 0x0000000d04057220 */ /* 0x002fc60000400000 */
[----:B------:R-:W4:Y:S04]  /*741c0*/  LDL.LU R13, [R1+0x68c] ;  /* 0x00068c00010d7983 */ /* 0x000f280000300800 */
[----:B------:R-:W-:Y:S01]  /*741d0*/  STL [R1+0x550], R5 ;  /* 0x0005500501007387 */ /* 0x000fe20000100800 */
[----:B--2---:R-:W-:-:S03]  /*741e0*/  FMUL R2, R4, R14 ;  /* 0x0000000e04027220 */ /* 0x004fc60000400000 */
[----:B------:R-:W2:Y:S04]  /*741f0*/  LDL.LU R14, [R1+0x694] ;  /* 0x00069400010e7983 */ /* 0x000ea80000300800 */
[----:B------:R0:W-:Y:S02]  /*74200*/  STL [R1+0x3bc], R2 ;  /* 0x0003bc0201007387 */ /* 0x0001e40000100800 */
[C---:B0-----:R-:W-:Y:S02]  /*74210*/  FMUL R2, R4.reuse, R25 ;  /* 0x0000001904027220 */ /* 0x041fe40000400000 */
[C---:B------:R-:W-:Y:S01]  /*74220*/  FMUL R5, R4.reuse, R26 ;  /* 0x0000001a04057220 */ /* 0x040fe20000400000 */
[----:B------:R-:W2:Y:S02]  /*74230*/  LDL.LU R25, [R1+0x698] ;  /* 0x0006980001197983 */ /* 0x000ea40000300800 */
[----:B------:R-:W-:Y:S02]  /*74240*/  STL [R1+0x3b8], R2 ;  /* 0x0003b80201007387 */ /* 0x000fe40000100800 */
[----:B------:R0:W-:Y:S04]  /*74250*/  STL [R1+0x3b4], R5 ;  /* 0x0003b40501007387 */ /* 0x0001e80000100800 */
[----:B0-----:R-:W2:Y:S01]  /*74260*/  LDL.LU R5, [R1+0x69c] ;  /* 0x00069c0001057983 */ /* 0x001ea20000300800 */
[----:B------:R-:W2:Y:S02]  /*74270*/  LDL.LU R26, [R1+0x6a0] ;  /* 0x0006a000011a7983 */ /* 0x000ea40000300800 */
[----:B---3--:R-:W-:-:S05]  /*74280*/  FMUL R2, R4, R29 ;  /* 0x0000001d04027220 */ /* 0x008fca0000400000 */
[----:B------:R4:W-:Y:S01]  /*74290*/  STL [R1+0x3b0], R2 ;  /* 0x0003b00201007387 */ /* 0x0009e20000100800 */
[----:B------:R-:W3:Y:S02]  /*742a0*/  LDL.LU R17, [R1+0x3c] ;  /* 0x00003c0001117983 */ /* 0x000ee40000300800 */
[----:B------:R-:W3:Y:S02]  /*742b0*/  LDL.LU R19, [R1+0x6a4] ;  /* 0x0006a40001137983 */ /* 0x000ee40000300800 */
[----:B----4-:R-:W-:-:S05]  /*742c0*/  FMUL R2, R4, R12 ;  /* 0x0000000c04027220 */ /* 0x010fca0000400000 */
        /* <DEDUP_REMOVED lines=9> */
[----:B------:R-:W-:-:S02]  /*74360*/  FMUL R9, R4, R9 ;  /* 0x0000000904097220 */ /* 0x000fc40000400000 */
[----:B------:R-:W-:-:S03]  /*74370*/  FMUL R8, R4, R15 ;  /* 0x0000000f04087220 */ /* 0x000fc60000400000 */
[----:B------:R-:W-:Y:S01]  /*74380*/  STL [R1+0x3a8], R9 ;  /* 0x0003a80901007387 */ /* 0x000fe20000100800 */
[----:B------:R-:W4:Y:S03]  /*74390*/  LDL.LU R23, [R1+0x6d8] ;  /* 0x0006d80001177983 */ /* 0x000f260000300800 */
[----:B------:R0:W-:Y:S04]  /*743a0*/  STL [R1+0x3a4], R8 ;  /* 0x0003a40801007387 */ /* 0x0001e80000100800 */
[----:B0-----:R-:W4:Y:S01]  /*743b0*/  LDL.LU R8, [R1+0x6e4] ;  /* 0x0006e40001087983 */ /* 0x001f220000300800 */
[----:B------:R-:W4:Y:S02]  /*743c0*/  LDL.LU R9, [R1+0x6ec] ;  /* 0x0006ec0001097983 */ /* 0x000f240000300800 */
[----:B------:R-:W4:Y:S02]  /*743d0*/  LDL.LU R15, [R1+0x6f8] ;  /* 0x0006f800010f7983 */ /* 0x000f240000300800 */
[----:B------:R-:W-:-:S02]  /*743e0*/  FMUL R24, R4, R24 ;  /* 0x0000001804187220 */ /* 0x000fc40000400000 */
[----:B------:R-:W-:-:S03]  /*743f0*/  FMUL R10, R4, R10 ;  /* 0x0000000a040a7220 */ /* 0x000fc60000400000 */
[----:B------:R0:W-:Y:S04]  /*74400*/  STL [R1+0x164], R24 ;  /* 0x0001641801007387 */ /* 0x0001e80000100800 */
[----:B0-----:R-:W4:Y:S01]  /*74410*/  LDL.LU R24, [R1+0x700] ;  /* 0x0007000001187983 */ /* 0x001f220000300800 */
[----:B------:R0:W-:Y:S03]  /*74420*/  STL [R1+0x160], R10 ;  /* 0x0001600a01007387 */ /* 0x0001e60000100800 */
[----:B0-----:R-:W4:Y:S01]  /*74430*/  LDL.LU R10, [R1+0x708] ;  /* 0x00070800010a7983 */ /* 0x001f220000300800 */
[C---:B------:R-:W-:Y:S02]  /*74440*/  FMUL R27, R4.reuse, R27 ;  /* 0x0000001b041b7220 */ /* 0x040fe40000400000 */
[----:B------:R-:W-:-:S03]  /*74450*/  FMUL R13, R4, R13 ;  /* 0x0000000d040d7220 */ /* 0x000fc60000400000 */
[----:B------:R0:W-:Y:S04]  /*74460*/  STL [R1+0x154], R27 ;  /* 0x0001541b01007387 */ /* 0x0001e80000100800 */
[----:B0-----:R-:W4:Y:S01]  /*74470*/  LDL.LU R27, [R1+0x710] ;  /* 0x00071000011b7983 */ /* 0x001f220000300800 */
[----:B------:R0:W-:Y:S03]  /*74480*/  STL [R1+0x150], R13 ;  /* 0x0001500d01007387 */ /* 0x0001e60000100800 */
[----:B0-----:R-:W4:Y:S01]  /*74490*/  LDL.LU R13, [R1+0x40] ;  /* 0x00004000010d7983 */ /* 0x001f220000300800 */
[----:B--2---:R-:W-:-:S05]  /*744a0*/  FMUL R14, R4, R14 ;  /* 0x0000000e040e7220 */ /* 0x004fca0000400000 */
[----:B------:R0:W-:Y:S01]  /*744b0*/  STL [R1+0x148], R14 ;  /* 0x0001480e01007387 */ /* 0x0001e20000100800 */
[----:B------:R-:W-:-:S03]  /*744c0*/  FMUL R25, R4, R25 ;  /* 0x0000001904197220 */ /* 0x000fc60000400000 */
[----:B0-----:R-:W2:Y:S02]  /*744d0*/  LDL.LU R14, [R1+0x6bc] ;  /* 0x0006bc00010e7983 */ /* 0x001ea40000300800 */
[----:B------:R0:W-:Y:S02]  /*744e0*/  STL [R1+0x144], R25 ;  /* 0x0001441901007387 */ /* 0x0001e40000100800 */
[----:B0-----:R-:W2:Y:S01]  /*744f0*/  LDL.LU R25, [R1+0x6c4] ;  /* 0x0006c40001197983 */ /* 0x001ea20000300800 */
[----:B------:R-:W-:-:S05]  /*74500*/  FMUL R5, R4, R5 ;  /* 0x0000000504057220 */ /* 0x000fca0000400000 */
[----:B------:R0:W-:Y:S02]  /*74510*/  STL [R1+0x13c], R5 ;  /* 0x00013c0501007387 */ /* 0x0001e40000100800 */
[----:B0-----:R-:W-:Y:S02]  /*74520*/  FMUL R5, R4, R26 ;  /* 0x0000001a04057220 */ /* 0x001fe40000400000 */
[----:B------:R-:W2:Y:S03]  /*74530*/  LDL.LU R26, [R1+0x6cc] ;  /* 0x0006cc00011a7983 */ /* 0x000ea60000300800 */
[----:B------:R3:W-:Y:S02]  /*74540*/  STL [R1+0x138], R5 ;  /* 0x0001380501007387 */ /* 0x0007e40000100800 */
[C---:B---3--:R-:W-:Y:S01]  /*74550*/  FMUL R5, R3.reuse, R19 ;  /* 0x0000001303057220 */ /* 0x048fe20000400000 */
[----:B------:R0:W1:Y:S04]  /*74560*/  MUFU.RCP R4, R17 ;  /* 0x0000001100047308 */ /* 0x0000680000001000 */
[----:B------:R3:W-:Y:S01]  /*74570*/  STL [R1+0x3a0], R5 ;  /* 0x0003a00501007387 */ /* 0x0007e20000100800 */
[----:B----4-:R-:W-:-:S02]  /*74580*/  FMUL R2, R3, R2 ;  /* 0x0000000203027220 */ /* 0x010fc40000400000 */
[C---:B0-----:R-:W-:Y:S02]  /*74590*/  FMUL R17, R3.reuse, R28 ;  /* 0x0000001c03117220 */ /* 0x041fe40000400000 */
[C---:B---3--:R-:W-:Y:S01]  /*745a0*/  FMUL R5, R3.reuse, R20 ;  /* 0x0000001403057220 */ /* 0x048fe20000400000 */
[----:B------:R0:W-:Y:S02]  /*745b0*/  STL [R1+0x39c], R2 ;  /* 0x00039c0201007387 */ /* 0x0001e40000100800 */
[----:B------:R3:W-:Y:S02]  /*745c0*/  STL [R1+0x398], R17 ;  /* 0x0003981101007387 */ /* 0x0007e40000100800 */
[----:B------:R4:W-:Y:S02]  /*745d0*/  STL [R1+0x394], R5 ;  /* 0x0003940501007387 */ /* 0x0009e40000100800 */
[C---:B0-----:R-:W-:Y:S02]  /*745e0*/  FMUL R2, R3.reuse, R21 ;  /* 0x0000001503027220 */ /* 0x041fe40000400000 */
[----:B---3--:R-:W-:-:S02]  /*745f0*/  FMUL R17, R3, R22 ;  /* 0x0000001603117220 */ /* 0x008fc40000400000 */
[C---:B----4-:R-:W-:Y:S01]  /*74600*/  FMUL R5, R3.reuse, R29 ;  /* 0x0000001d03057220 */ /* 0x050fe20000400000 */
[----:B------:R0:W-:Y:S02]  /*74610*/  STL [R1+0x390], R2 ;  /* 0x0003900201007387 */ /* 0x0001e40000100800 */
[----:B------:R-:W-:Y:S02]  /*74620*/  STL [R1+0x38c], R17 ;  /* 0x00038c1101007387 */ /* 0x000fe40000100800 */
[----:B------:R-:W3:Y:S02]  /*74630*/  LDL.LU R29, [R1+0x6d4] ;  /* 0x0006d400011d7983 */ /* 0x000ee40000300800 */
[----:B------:R4:W-:Y:S02]  /*74640*/  STL [R1+0x388], R5 ;  /* 0x0003880501007387 */ /* 0x0009e40000100800 */
[C---:B0-----:R-:W-:Y:S02]  /*74650*/  FMUL R2, R3.reuse, R12 ;  /* 0x0000000c03027220 */ /* 0x041fe40000400000 */
[----:B------:R-:W3:Y:S03]  /*74660*/  LDL.LU R12, [R1+0x6dc] ;  /* 0x0006dc00010c7983 */ /* 0x000ee60000300800 */
[----:B------:R0:W-:Y:S02]  /*74670*/  STL [R1+0x384], R2 ;  /* 0x0003840201007387 */ /* 0x0001e40000100800 */
[----:B----4-:R-:W-:-:S02]  /*74680*/  FMUL R5, R3, R23 ;  /* 0x0000001703057220 */ /* 0x010fc40000400000 */
[----:B0-----:R-:W-:-:S05]  /*74690*/  FMUL R2, R3, R7 ;  /* 0x0000000703027220 */ /* 0x001fca0000400000 */
[----:B------:R-:W-:Y:S01]  /*746a0*/  STL [R1+0x130], R2 ;  /* 0x0001300201007387 */ /* 0x000fe20000100800 */
[----:B------:R-:W-:-:S03]  /*746b0*/  FMUL R7, R3, R8 ;  /* 0x0000000803077220 */ /* 0x000fc60000400000 */
[----:B------:R0:W-:Y:S04]  /*746c0*/  STL [R1+0x12c], R5 ;  /* 0x00012c0501007387 */ /* 0x0001e80000100800 */
[----:B------:R-:W-:Y:S01]  /*746d0*/  STL [R1+0x128], R7 ;  /* 0x0001280701007387 */ /* 0x000fe20000100800 */
[----:B0-----:R-:W-:-:S03]  /*746e0*/  FMUL R5, R3, R15 ;  /* 0x0000000f03057220 */ /* 0x001fc60000400000 */
[----:B------:R-:W4:Y:S01]  /*746f0*/  LDL.LU R15, [R1+0x6e0] ;  /* 0x0006e000010f7983 */ /* 0x000f220000300800 */
[----:B------:R-:W-:-:S05]  /*74700*/  FMUL R2, R3, R9 ;  /* 0x0000000903027220 */ /* 0x000fca0000400000 */
[----:B------:R0:W-:Y:S01]  /*74710*/  STL [R1+0x124], R2 ;  /* 0x0001240201007387 */ /* 0x0001e20000100800 */
[----:B------:R0:W-:Y:S02]  /*74720*/  STL [R1+0x118], R5 ;  /* 0x0001180501007387 */ /* 0x0001e40000100800 */
[----:B------:R-:W4:Y:S02]  /*74730*/  LDL.LU R9, [R1+0x6e8] ;  /* 0x0006e80001097983 */ /* 0x000f240000300800 */
[C---:B0-----:R-:W-:Y:S02]  /*74740*/  FMUL R2, R3.reuse, R24 ;  /* 0x0000001803027220 */ /* 0x041fe40000400000 */
[----:B------:R-:W4:Y:S03]  /*74750*/  LDL.LU R24, [R1+0x6f0] ;  /* 0x0006f00001187983 */ /* 0x000f260000300800 */
[----:B------:R0:W-:Y:S02]  /*74760*/  STL [R1+0x114], R2 ;  /* 0x0001140201007387 */ /* 0x0001e40000100800 */
[----:B------:R-:W-:-:S02]  /*74770*/  FMUL R5, R3, R10 ;  /* 0x0000000a03057220 */ /* 0x000fc40000400000 */
[----:B------:R-:W4:Y:S03]  /*74780*/  LDL.LU R10, [R1+0x6f4] ;  /* 0x0006f400010a7983 */ /* 0x000f260000300800 */
[----:B------:R2:W-:Y:S02]  /*74790*/  STL [R1+0x108], R5 ;  /* 0x0001080501007387 */ /* 0x0005e40000100800 */
[----:B0-----:R-:W-:Y:S02]  /*747a0*/  FMUL R2, R3, R27 ;  /* 0x0000001b03027220 */ /* 0x001fe40000400000 */
[----:B------:R-:W4:Y:S03]  /*747b0*/  LDL.LU R27, [R1+0x6fc] ;  /* 0x0006fc00011b7983 */ /* 0x000f260000300800 */
[----:B------:R0:W-:Y:S01]  /*747c0*/  STL [R1+0xfc], R2 ;  /* 0x0000fc0201007387 */ /* 0x0001e20000100800 */
[----:B------:R0:W0:Y:S01]  /*747d0*/  MUFU.RCP R3, R13 ;  /* 0x0000000d00037308 */ /* 0x0000220000001000 */
[----:B--2---:R-:W-:-:S02]  /*747e0*/  FMUL R5, R0, R14 ;  /* 0x0000000e00057220 */ /* 0x004fc40000400000 */
[----:B------:R-:W2:Y:S03]  /*747f0*/  LDL.LU R14, [R1+0x704] ;  /* 0x00070400010e7983 */ /* 0x000ea60000300800 */
[----:B------:R1:W-:Y:S02]  /*74800*/  STL [R1+0x380], R5 ;  /* 0x0003800501007387 */ /* 0x0003e40000100800 */
[C---:B0-----:R-:W-:Y:S01]  /*74810*/  FMUL R2, R0.reuse, R25 ;  /* 0x0000001900027220 */ /* 0x041fe20000400000 */
[----:B-1----:R-:W2:Y:S01]  /*74820*/  LDL.LU R5, [R1+0x70c] ;  /* 0x00070c0001057983 */ /* 0x002ea20000300800 */
[----:B------:R-:W2:Y:S03]  /*74830*/  LDL.LU R25, [R1+0x714] ;  /* 0x0007140001197983 */ /* 0x000ea60000300800 */
[----:B------:R0:W-:Y:S01]  /*74840*/  STL [R1+0x374], R2 ;  /* 0x0003740201007387 */ /* 0x0001e20000100800 */
[----:B------:R-:W2:Y:S03]  /*74850*/  LDL.LU R17, [R1+0x718] ;  /* 0x0007180001117983 */ /* 0x000ea60000300800 */
[----:B------:R-:W2:Y:S01]  /*74860*/  LDL.LU R19, [R1+0x71c] ;  /* 0x00071c0001137983 */ /* 0x000ea20000300800 */
        /* <DEDUP_REMOVED lines=10> */
[----:B---3--:R-:W-:-:S05]  /*74910*/  FMUL R23, R0, R29 ;  /* 0x0000001d00177220 */ /* 0x008fca0000400000 */
[----:B------:R0:W-:Y:S01]  /*74920*/  STL [R1+0x36c], R23 ;  /* 0x00036c1701007387 */ /* 0x0001e20000100800 */
[----:B------:R-:W-:-:S03]  /*74930*/  FMUL R8, R0, R12 ;  /* 0x0000000c00087220 */ /* 0x000fc60000400000 */
[----:B0-----:R-:W3:Y:S02]  /*74940*/  LDL.LU R23, [R1+0x740] ;  /* 0x0007400001177983 */ /* 0x001ee40000300800 */
[----:B------:R0:W-:Y:S02]  /*74950*/  STL [R1+0x368], R8 ;  /* 0x0003680801007387 */ /* 0x0001e40000100800 */
[----:B0-----:R-:W3:Y:S01]  /*74960*/  LDL.LU R8, [R1+0x748] ;  /* 0x0007480001087983 */ /* 0x001ee20000300800 */
[----:B------:R-:W3:Y:S02]  /*74970*/  LDL.LU R29, [R1+0x750] ;  /* 0x00075000011d7983 */ /* 0x000ee40000300800 */
[----:B------:R-:W3:Y:S02]  /*74980*/  LDL.LU R12, [R1+0x75c] ;  /* 0x00075c00010c7983 */ /* 0x000ee40000300800 */
[----:B----4-:R-:W-:-:S05]  /*74990*/  FMUL R15, R0, R15 ;  /* 0x0000000f000f7220 */ /* 0x010fca0000400000 */
[----:B------:R0:W-:Y:S04]  /*749a0*/  STL [R1+0x364], R15 ;  /* 0x0003640f01007387 */ /* 0x0001e80000100800 */
[----:B0-----:R-:W4:Y:S01]  /*749b0*/  LDL.LU R15, [R1+0x770] ;  /* 0x00077000010f7983 */ /* 0x001f220000300800 */
[----:B------:R-:W-:-:S05]  /*749c0*/  FMUL R9, R0, R9 ;  /* 0x0000000900097220 */ /* 0x000fca0000400000 */
[----:B------:R0:W-:Y:S01]  /*749d0*/  STL [R1+0x360], R9 ;  /* 0x0003600901007387 */ /* 0x0001e20000100800 */
[----:B------:R-:W-:-:S03]  /*749e0*/  FMUL R24, R0, R24 ;  /* 0x0000001800187220 */ /* 0x000fc60000400000 */
[----:B0-----:R-:W4:Y:S02]  /*749f0*/  LDL.LU R9, [R1+0x780] ;  /* 0x0007800001097983 */ /* 0x001f240000300800 */
        /* <DEDUP_REMOVED lines=8> */
[----:B--2---:R-:W-:-:S05]  /*74a80*/  FMUL R14, R0, R14 ;  /* 0x0000000e000e7220 */ /* 0x004fca0000400000 */
[----:B------:R0:W-:Y:S01]  /*74a90*/  STL [R1+0x110], R14 ;  /* 0x0001100e01007387 */ /* 0x0001e20000100800 */
[----:B------:R-:W-:-:S03]  /*74aa0*/  FMUL R5, R0, R5 ;  /* 0x0000000500057220 */ /* 0x000fc60000400000 */
[----:B0-----:R-:W2:Y:S02]  /*74ab0*/  LDL.LU R14, [R1+0x7c0] ;  /* 0x0007c000010e7983 */ /* 0x001ea40000300800 */
[----:B------:R0:W-:Y:S02]  /*74ac0*/  STL [R1+0x10c], R5 ;  /* 0x00010c0501007387 */ /* 0x0001e40000100800 */
[C---:B------:R-:W-:Y:S02]  /*74ad0*/  FMUL R17, R0.reuse, R17 ;  /* 0x0000001100117220 */ /* 0x040fe40000400000 */
[C---:B0-----:R-:W-:Y:S02]  /*74ae0*/  FMUL R5, R0.reuse, R25 ;  /* 0x0000001900057220 */ /* 0x041fe40000400000 */
[----:B------:R-:W2:Y:S03]  /*74af0*/  LDL.LU R25, [R1+0x48] ;  /* 0x0000480001197983 */ /* 0x000ea60000300800 */
[----:B------:R0:W-:Y:S02]  /*74b00*/  STL [R1+0x104], R5 ;  /* 0x0001040501007387 */ /* 0x0001e40000100800 */
[----:B------:R1:W-:Y:S02]  /*74b10*/  STL [R1+0x100], R17 ;  /* 0x0001001101007387 */ /* 0x0003e40000100800 */
[----:B0-----:R-:W-:-:S02]  /*74b20*/  FMUL R5, R0, R19 ;  /* 0x0000001300057220 */ /* 0x001fc40000400000 */
[----:B------:R-:W-:-:S03]  /*74b30*/  FMUL R2, R0, R2 ;  /* 0x0000000200027220 */ /* 0x000fc60000400000 */
[----:B------:R0:W-:Y:S02]  /*74b40*/  STL [R1+0xf8], R5 ;  /* 0x0000f80501007387 */ /* 0x0001e40000100800 */
[----:B------:R0:W-:Y:S02]  /*74b50*/  STL [R1+0xf4], R2 ;  /* 0x0000f40201007387 */ /* 0x0001e40000100800 */
[C---:B-1----:R-:W-:Y:S02]  /*74b60*/  FMUL R17, R4.reuse, R22 ;  /* 0x0000001604117220 */ /* 0x042fe40000400000 */
[C---:B0-----:R-:W-:Y:S02]  /*74b70*/  FMUL R5, R4.reuse, R20 ;  /* 0x0000001404057220 */ /* 0x041fe40000400000 */
[----:B------:R-:W-:-:S03]  /*74b80*/  FMUL R2, R4, R21 ;  /* 0x0000001504027220 */ /* 0x000fc60000400000 */
[----:B------:R0:W-:Y:S02]  /*74b90*/  STL [R1+0x358], R5 ;  /* 0x0003580501007387 */ /* 0x0001e40000100800 */
[----:B------:R1:W-:Y:S02]  /*74ba0*/  STL [R1+0x354], R2 ;  /* 0x0003540201007387 */ /* 0x0003e40000100800 */
[----:B------:R-:W-:Y:S02]  /*74bb0*/  STL [R1+0x350], R17 ;  /* 0x0003501101007387 */ /* 0x000fe40000100800 */
[C---:B0-----:R-:W-:Y:S02]  /*74bc0*/  FMUL R5, R4.reuse, R13 ;  /* 0x0000000d04057220 */ /* 0x041fe40000400000 */
[C---:B-1----:R-:W-:Y:S01]  /*74bd0*/  FMUL R2, R4.reuse, R26 ;  /* 0x0000001a04027220 */ /* 0x042fe20000400000 */
[----:B------:R-:W2:Y:S02]  /*74be0*/  LDL.LU R13, [R1+0x73c] ;  /* 0x00073c00010d7983 */ /* 0x000ea40000300800 */
[----:B------:R-:W-:Y:S02]  /*74bf0*/  STL [R1+0x34c], R5 ;  /* 0x00034c0501007387 */ /* 0x000fe40000100800 */
[----:B------:R-:W2:Y:S01]  /*74c00*/  LDL.LU R26, [R1+0x744] ;  /* 0x00074400011a7983 */ /* 0x000ea20000300800 */
[----:B------:R0:W-:Y:S02]  /*74c10*/  STL [R1+0x348], R2 ;  /* 0x0003480201007387 */ /* 0x0001e40000100800 */
[----:B0-----:R-:W-:-:S05]  /*74c20*/  FMUL R2, R4, R7 ;  /* 0x0000000704027220 */ /* 0x001fca0000400000 */
[----:B------:R0:W-:Y:S01]  /*74c30*/  STL [R1+0x344], R2 ;  /* 0x0003440201007387 */ /* 0x0001e20000100800 */
[----:B---3--:R-:W-:-:S05]  /*74c40*/  FMUL R5, R4, R23 ;  /* 0x0000001704057220 */ /* 0x008fca0000400000 */
[----:B------:R1:W-:Y:S01]  /*74c50*/  STL [R1+0x340], R5 ;  /* 0x0003400501007387 */ /* 0x0003e20000100800 */
[C---:B------:R-:W-:Y:S02]  /*74c60*/  FMUL R7, R4.reuse, R8 ;  /* 0x0000000804077220 */ /* 0x040fe40000400000 */
[C---:B0-----:R-:W-:Y:S02]  /*74c70*/  FMUL R2, R4.reuse, R29 ;  /* 0x0000001d04027220 */ /* 0x041fe40000400000 */
[C---:B-1----:R-:W-:Y:S01]  /*74c80*/  FMUL R5, R4.reuse, R12 ;  /* 0x0000000c04057220 */ /* 0x042fe20000400000 */
[----:B------:R-:W-:Y:S01]  /*74c90*/  STL [R1+0x33c], R7 ;  /* 0x00033c0701007387 */ /* 0x000fe20000100800 */
[----:B------:R-:W3:Y:S02]  /*74ca0*/  LDL.LU R29, [R1+0x74c] ;  /* 0x00074c00011d7983 */ /* 0x000ee40000300800 */
[----:B------:R4:W-:Y:S01]  /*74cb0*/  STL [R1+0xf0], R2 ;  /* 0x0000f00201007387 */ /* 0x0009e20000100800 */
[----:B------:R0:W-:Y:S01]  /*74cc0*/  STL [R1+0xec], R5 ;  /* 0x0000ec0501007387 */ /* 0x0001e20000100800 */
[----:B------:R-:W3:Y:S02]  /*74cd0*/  LDL.LU R12, [R1+0x758] ;  /* 0x00075800010c7983 */ /* 0x000ee40000300800 */
[----:B----4-:R-:W-:-:S02]  /*74ce0*/  FMUL R2, R4, R15 ;  /* 0x0000000f04027220 */ /* 0x010fc40000400000 */
[----:B------:R-:W4:Y:S03]  /*74cf0*/  LDL.LU R15, [R1+0x764] ;  /* 0x00076400010f7983 */ /* 0x000f260000300800 */
[----:B------:R1:W-:Y:S02]  /*74d00*/  STL [R1+0xe8], R2 ;  /* 0x0000e80201007387 */ /* 0x0003e40000100800 */
[C---:B0-----:R-:W-:Y:S02]  /*74d10*/  FMUL R5, R4.reuse, R9 ;  /* 0x0000000904057220 */ /* 0x041fe40000400000 */
[----:B------:R-:W4:Y:S03]  /*74d20*/  LDL.LU R9, [R1+0x768] ;  /* 0x0007680001097983 */ /* 0x000f260000300800 */
[----:B------:R-:W-:Y:S02]  /*74d30*/  STL [R1+0xe4], R5 ;  /* 0x0000e40501007387 */ /* 0x000fe40000100800 */
[----:B-1----:R-:W-:-:S02]  /*74d40*/  FMUL R2, R4, R24 ;  /* 0x0000001804027220 */ /* 0x002fc40000400000 */
[----:B------:R-:W4:Y:S03]  /*74d50*/  LDL.LU R24, [R1+0x77c] ;  /* 0x00077c0001187983 */ /* 0x000f260000300800 */
[----:B------:R0:W-:Y:S02]  /*74d60*/  STL [R1+0xd8], R2 ;  /* 0x0000d80201007387 */ /* 0x0001e40000100800 */
[C---:B0-----:R-:W-:Y:S02]  /*74d70*/  FMUL R2, R4.reuse, R10 ;  /* 0x0000000a04027220 */ /* 0x041fe40000400000 */
[C---:B------:R-:W-:Y:S02]  /*74d80*/  FMUL R5, R4.reuse, R27 ;  /* 0x0000001b04057220 */ /* 0x040fe40000400000 */
[----:B------:R-:W4:Y:S01]  /*74d90*/  LDL.LU R27, [R1+0x784] ;  /* 0x00078400011b7983 */ /* 0x000f220000300800 */
[----:B------:R-:W-:Y:S02]  /*74da0*/  STL [R1+0xd4], R2 ;  /* 0x0000d40201007387 */ /* 0x000fe40000100800 */
[----:B------:R0:W-:Y:S02]  /*74db0*/  STL [R1+0xc8], R5 ;  /* 0x0000c80501007387 */ /* 0x0001e40000100800 */
[----:B0-----:R-:W4:Y:S01]  /*74dc0*/  LDL.LU R5, [R1+0x788] ;  /* 0x0007880001057983 */ /* 0x001f220000300800 */
[----:B------:R0:W1:Y:S01]  /*74dd0*/  MUFU.RCP R0, R28 ;  /* 0x0000001c00007308 */ /* 0x0000620000001000 */
[----:B--2---:R-:W-:-:S02]  /*74de0*/  FMUL R2, R4, R14 ;  /* 0x0000000e04027220 */ /* 0x004fc40000400000 */
[----:B------:R-:W2:Y:S03]  /*74df0*/  LDL.LU R14, [R1+0x79c] ;  /* 0x00079c00010e7983 */ /* 0x000ea60000300800 */
[----:B------:R0:W-:Y:S02]  /*74e00*/  STL [R1+0xbc], R2 ;  /* 0x0000bc0201007387 */ /* 0x0001e40000100800 */
[----:B------:R-:W2:Y:S02]  /*74e10*/  LDL.LU R17, [R1+0x7a8] ;  /* 0x0007a80001117983 */ /* 0x000ea40000300800 */
[----:B------:R-:W2:Y:S01]  /*74e20*/  LDL.LU R19, [R1+0x7b4] ;  /* 0x0007b40001137983 */ /* 0x000ea20000300800 */
[----:B0-----:R-:W2:Y:S01]  /*74e30*/  LDL.LU R2, [R1+0x7c8] ;  /* 0x0007c80001027983 */ /* 0x001ea20000300800 */
[----:B------:R-:W2:Y:S02]  /*74e40*/  LDL.LU R28, [R1+0x7cc] ;  /* 0x0007cc00011c7983 */ /* 0x000ea40000300800 */
[----:B------:R-:W2:Y:S02]  /*74e50*/  LDL.LU R20, [R1+0x7d4] ;  /* 0x0007d40001147983 */ /* 0x000ea40000300800 */
[----:B------:R-:W2:Y:S01]  /*74e60*/  LDL.LU R21, [R1+0x7d8] ;  /* 0x0007d80001157983 */ /* 0x000ea20000300800 */
[----:B------:R-:W2:Y:S01]  /*74e70*/  LDL.LU R22, [R1+0x4c] ;  /* 0x00004c0001167983 */ /* 0x000ea20000300800 */
[----:B------:R-:W1:Y:S01]  /*74e80*/  LDL.LU R10, [R1+0x7e0] ;  /* 0x0007e000010a7983 */ /* 0x000e620000300800 */
[----:B------:R0:W1:Y:S02]  /*74e90*/  MUFU.RCP R4, R25 ;  /* 0x0000001900047308 */ /* 0x0000640000001000 */
[----:B0-----:R-:W2:Y:S01]  /*74ea0*/  LDL.LU R25, [R1+0x7e4] ;  /* 0x0007e40001197983 */ /* 0x001ea20000300800 */
        /* <DEDUP_REMOVED lines=10> */
[----:B------:R-:W-:-:S03]  /*74f50*/  FMUL R12, R3, R12 ;  /* 0x0000000c030c7220 */ /* 0x000fc60000400000 */
[----:B------:R0:W-:Y:S04]  /*74f60*/  STL [R1+0x330], R29 ;  /* 0x0003301d01007387 */ /* 0x0001e80000100800 */
[----:B0-----:R-:W3:Y:S01]  /*74f70*/  LDL.LU R29, [R1+0x80c] ;  /* 0x00080c00011d7983 */ /* 0x001ee20000300800 */
[----:B------:R0:W-:Y:S03]  /*74f80*/  STL [R1+0x32c], R12 ;  /* 0x00032c0c01007387 */ /* 0x0001e60000100800 */
[----:B0-----:R-:W3:Y:S01]  /*74f90*/  LDL.LU R12, [R1+0x818] ;  /* 0x00081800010c7983 */ /* 0x001ee20000300800 */
        /* <DEDUP_REMOVED lines=8> */
[----:B0-----:R-:W4:Y:S01]  /*75020*/  LDL.LU R24, [R1+0x840] ;  /* 0x0008400001187983 */ /* 0x001f220000300800 */
[----:B------:R-:W-:-:S05]  /*75030*/  FMUL R27, R3, R27 ;  /* 0x0000001b031b7220 */ /* 0x000fca0000400000 */
[----:B------:R0:W-:Y:S01]  /*75040*/  STL [R1+0x31c], R27 ;  /* 0x00031c1b01007387 */ /* 0x0001e20000100800 */
[----:B------:R-:W-:-:S03]  /*75050*/  FMUL R5, R3, R5 ;  /* 0x0000000503057220 */ /* 0x000fc60000400000 */
[----:B0-----:R-:W4:Y:S02]  /*75060*/  LDL.LU R27, [R1+0x84c] ;  /* 0x00084c00011b7983 */ /* 0x001f240000300800 */
[----:B------:R2:W-:Y:S02]  /*75070*/  STL [R1+0xe0], R5 ;  /* 0x0000e00501007387 */ /* 0x0005e40000100800 */
[C---:B--2---:R-:W-:Y:S02]  /*75080*/  FMUL R5, R3.reuse, R14 ;  /* 0x0000000e03057220 */ /* 0x044fe40000400000 */
[----:B------:R-:W2:Y:S01]  /*75090*/  LDL.LU R14, [R1+0x854] ;  /* 0x00085400010e7983 */ /* 0x000ea20000300800 */
[C---:B------:R-:W-:Y:S02]  /*750a0*/  FMUL R17, R3.reuse, R17 ;  /* 0x0000001103117220 */ /* 0x040fe40000400000 */
[----:B------:R0:W-:Y:S03]  /*750b0*/  STL [R1+0xdc], R5 ;  /* 0x0000dc0501007387 */ /* 0x0001e60000100800 */
[----:B------:R1:W-:Y:S01]  /*750c0*/  STL [R1+0xd0], R17 ;  /* 0x0000d01101007387 */ /* 0x0003e20000100800 */
[----:B------:R-:W-:-:S02]  /*750d0*/  FMUL R2, R3, R2 ;  /* 0x0000000203027220 */ /* 0x000fc40000400000 */
[C---:B0-----:R-:W-:Y:S02]  /*750e0*/  FMUL R5, R3.reuse, R19 ;  /* 0x0000001303057220 */ /* 0x041fe40000400000 */
[----:B-1----:R-:W-:-:S03]  /*750f0*/  FMUL R17, R3, R28 ;  /* 0x0000001c03117220 */ /* 0x002fc60000400000 */
[----:B------:R0:W-:Y:S01]  /*75100*/  STL [R1+0xcc], R5 ;  /* 0x0000cc0501007387 */ /* 0x0001e20000100800 */
[----:B------:R1:W-:Y:S03]  /*75110*/  STL [R1+0xc4], R2 ;  /* 0x0000c40201007387 */ /* 0x0003e60000100800 */
[----:B------:R-:W-:Y:S01]  /*75120*/  STL [R1+0xc0], R17 ;  /* 0x0000c01101007387 */ /* 0x000fe20000100800 */
[C---:B0-----:R-:W-:Y:S02]  /*75130*/  FMUL R5, R3.reuse, R20 ;  /* 0x0000001403057220 */ /* 0x041fe40000400000 */
[----:B-1----:R-:W-:-:S03]  /*75140*/  FMUL R2, R3, R21 ;  /* 0x0000001503027220 */ /* 0x002fc60000400000 */
[----:B------:R0:W-:Y:S02]  /*75150*/  STL [R1+0xb8], R5 ;  /* 0x0000b80501007387 */ /* 0x0001e40000100800 */
[----:B------:R1:W-:Y:S02]  /*75160*/  STL [R1+0xb4], R2 ;  /* 0x0000b40201007387 */ /* 0x0003e40000100800 */
[C---:B0-----:R-:W-:Y:S02]  /*75170*/  FMUL R5, R0.reuse, R10 ;  /* 0x0000000a00057220 */ /* 0x041fe40000400000 */
[C---:B-1----:R-:W-:Y:S01]  /*75180*/  FMUL R2, R0.reuse, R25 ;  /* 0x0000001900027220 */ /* 0x042fe20000400000 */
        /* <DEDUP_REMOVED lines=14> */
[----:B------:R0:W-:Y:S01]  /*75270*/  STL [R1+0x300], R5 ;  /* 0x0003000501007387 */ /* 0x0001e20000100800 */
[----:B------:R-:W2:Y:S02]  /*75280*/  LDL.LU R26, [R1+0x7fc] ;  /* 0x0007fc00011a7983 */ /* 0x000ea40000300800 */
[----:B---3--:R-:W-:-:S02]  /*75290*/  FMUL R2, R0, R29 ;  /* 0x0000001d00027220 */ /* 0x008fc40000400000 */
[----:B------:R-:W3:Y:S03]  /*752a0*/  LDL.LU R29, [R1+0x808] ;  /* 0x00080800011d7983 */ /* 0x000ee60000300800 */
[----:B------:R4:W-:Y:S02]  /*752b0*/  STL [R1+0x2fc], R2 ;  /* 0x0002fc0201007387 */ /* 0x0009e40000100800 */
[C---:B0-----:R-:W-:Y:S02]  /*752c0*/  FMUL R5, R0.reuse, R12 ;  /* 0x0000000c00057220 */ /* 0x041fe40000400000 */
[----:B------:R-:W3:Y:S03]  /*752d0*/  LDL.LU R12, [R1+0x814] ;  /* 0x00081400010c7983 */ /* 0x000ee60000300800 */
[----:B------:R-:W-:Y:S02]  /*752e0*/  STL [R1+0xb0], R5 ;  /* 0x0000b00501007387 */ /* 0x000fe40000100800 */
[----:B----4-:R-:W-:-:S02]  /*752f0*/  FMUL R2, R0, R15 ;  /* 0x0000000f00027220 */ /* 0x010fc40000400000 */
        /* <DEDUP_REMOVED lines=12> */
[----:B------:R-:W4:Y:S01]  /*753c0*/  LDL.LU R19, [R1+0x848] ;  /* 0x0008480001137983 */ /* 0x000f220000300800 */
[----:B------:R0:W1:Y:S01]  /*753d0*/  MUFU.RCP R3, R22 ;  /* 0x0000001600037308 */ /* 0x0000620000001000 */
[----:B--2---:R-:W-:-:S05]  /*753e0*/  FMUL R2, R0, R14 ;  /* 0x0000000e00027220 */ /* 0x004fca0000400000 */
[----:B------:R2:W-:Y:S04]  /*753f0*/  STL [R1+0x98], R2 ;  /* 0x0000980201007387 */ /* 0x0005e80000100800 */
[----:B--2---:R-:W2:Y:S01]  /*75400*/  LDL.LU R2, [R1+0x850] ;  /* 0x0008500001027983 */ /* 0x004ea20000300800 */
[----:B------:R-:W2:Y:S02]  /*75410*/  LDL.LU R28, [R1+0x858] ;  /* 0x00085800011c7983 */ /* 0x000ea40000300800 */
[----:B------:R-:W2:Y:S02]  /*75420*/  LDL.LU R20, [R1+0x860] ;  /* 0x0008600001147983 */ /* 0x000ea40000300800 */
[----:B------:R-:W2:Y:S01]  /*75430*/  LDL.LU R21, [R1+0x868] ;  /* 0x0008680001157983 */ /* 0x000ea20000300800 */
[----:B0-----:R-:W2:Y:S01]  /*75440*/  LDL.LU R22, [R1+0x86c] ;  /* 0x00086c0001167983 */ /* 0x001ea20000300800 */
[----:B------:R-:W2:Y:S02]  /*75450*/  LDL.LU R7, [R1+0x870] ;  /* 0x0008700001077983 */ /* 0x000ea40000300800 */
[----:B------:R-:W2:Y:S02]  /*75460*/  LDL.LU R14, [R1+0x874] ;  /* 0x00087400010e7983 */ /* 0x000ea40000300800 */
[----:B------:R-:W1:Y:S02]  /*75470*/  LDL.LU R23, [R1+0x878] ;  /* 0x0008780001177983 */ /* 0x000e640000300800 */
[----:B------:R-:W-:-:S02]  /*75480*/  FMUL R8, R0, R10 ;  /* 0x0000000a00087220 */ /* 0x000fc40000400000 */
[----:B------:R-:W-:-:S03]  /*75490*/  FMUL R0, R0, R25 ;  /* 0x0000001900007220 */ /* 0x000fc60000400000 */
[----:B------:R0:W-:Y:S04]  /*754a0*/  STL [R1+0x94], R8 ;  /* 0x0000940801007387 */ /* 0x0001e80000100800 */
[----:B0-----:R-:W2:Y:S01]  /*754b0*/  LDL.LU R8, [R1+0x87c] ;  /* 0x00087c0001087983 */ /* 0x001ea20000300800 */
[----:B------:R0:W-:Y:S02]  /*754c0*/  STL [R1+0x7c], R0 ;  /* 0x00007c0001007387 */ /* 0x0001e40000100800 */
[----:B------:R-:W2:Y:S02]  /*754d0*/  LDL.LU R9, [R1+0x880] ;  /* 0x0008800001097983 */ /* 0x000ea40000300800 */
[----:B------:R-:W2:Y:S01]  /*754e0*/  LDL.LU R10, [R1+0x884] ;  /* 0x00088400010a7983 */ /* 0x000ea20000300800 */
[----:B------:R-:W2:Y:S01]  /*754f0*/  LDL.LU R25, [R1+0x888] ;  /* 0x0008880001197983 */ /* 0x000ea20000300800 */
[----:B0-----:R0:W1:Y:S01]  /*75500*/  MUFU.RCP R0, R13 ;  /* 0x0000000d00007308 */ /* 0x0010620000001000 */
[----:B------:R-:W-:-:S02]  /*75510*/  FMUL R26, R4, R26 ;  /* 0x0000001a041a7220 */ /* 0x000fc40000400000 */
[----:B0-----:R-:W2:Y:S03]  /*75520*/  LDL.LU R13, [R1+0x88c] ;  /* 0x00088c00010d7983 */ /* 0x001ea60000300800 */
[----:B------:R0:W-:Y:S02]  /*75530*/  STL [R1+0x2f8], R26 ;  /* 0x0002f81a01007387 */ /* 0x0001e40000100800 */
[----:B0-----:R-:W2:Y:S01]  /*75540*/  LDL.LU R26, [R1+0x894] ;  /* 0x00089400011a7983 */ /* 0x001ea20000300800 */
[----:B---3--:R-:W-:-:S05]  /*75550*/  FMUL R29, R4, R29 ;  /* 0x0000001d041d7220 */ /* 0x008fca0000400000 */
[----:B------:R0:W-:Y:S01]  /*75560*/  STL [R1+0x2f4], R29 ;  /* 0x0002f41d01007387 */ /* 0x0001e20000100800 */
[----:B------:R-:W-:-:S03]  /*75570*/  FMUL R12, R4, R12 ;  /* 0x0000000c040c7220 */ /* 0x000fc60000400000 */
[----:B0-----:R-:W3:Y:S02]  /*75580*/  LDL.LU R29, [R1+0x89c] ;  /* 0x00089c00011d7983 */ /* 0x001ee40000300800 */
[----:B------:R0:W-:Y:S02]  /*75590*/  STL [R1+0x2f0], R12 ;  /* 0x0002f00c01007387 */ /* 0x0001e40000100800 */
        /* <DEDUP_REMOVED lines=13> */
[----:B------:R2:W-:Y:S01]  /*75670*/  STL [R1+0x2dc], R17 ;  /* 0x0002dc1101007387 */ /* 0x0005e20000100800 */
[----:B0-----:R-:W-:-:S05]  /*75680*/  FMUL R5, R4, R19 ;  /* 0x0000001304057220 */ /* 0x001fca0000400000 */
[----:B------:R0:W-:Y:S01]  /*75690*/  STL [R1+0x78], R5 ;  /* 0x0000780501007387 */ /* 0x0001e20000100800 */
[C---:B--2---:R-:W-:Y:S02]  /*756a0*/  FMUL R2, R4.reuse, R2 ;  /* 0x0000000204027220 */ /* 0x044fe40000400000 */
[C---:B------:R-:W-:Y:S02]  /*756b0*/  FMUL R17, R4.reuse, R28 ;  /* 0x0000001c04117220 */ /* 0x040fe40000400000 */
[C---:B0-----:R-:W-:Y:S01]  /*756c0*/  FMUL R5, R4.reuse, R20 ;  /* 0x0000001404057220 */ /* 0x041fe20000400000 */
[----:B------:R0:W-:Y:S02]  /*756d0*/  STL [R1+0x70], R2 ;  /* 0x0000700201007387 */ /* 0x0001e40000100800 */
[----:B------:R2:W-:Y:S02]  /*756e0*/  STL [R1+0x68], R17 ;  /* 0x0000681101007387 */ /* 0x0005e40000100800 */
[----:B------:R1:W-:Y:S02]  /*756f0*/  STL [R1+0x60], R5 ;  /* 0x0000600501007387 */ /* 0x0003e40000100800 */
[----:B0-----:R-:W-:-:S02]  /*75700*/  FMUL R2, R4, R21 ;  /* 0x0000001504027220 */ /* 0x001fc40000400000 */
[C---:B--2---:R-:W-:Y:S02]  /*75710*/  FMUL R17, R4.reuse, R22 ;  /* 0x0000001604117220 */ /* 0x044fe40000400000 */
[C---:B-1----:R-:W-:Y:S01]  /*75720*/  FMUL R5, R4.reuse, R7 ;  /* 0x0000000704057220 */ /* 0x042fe20000400000 */
[----:B------:R0:W-:Y:S02]  /*75730*/  STL [R1+0x58], R2 ;  /* 0x0000580201007387 */ /* 0x0001e40000100800 */
[----:B------:R-:W-:Y:S02]  /*75740*/  STL [R1+0x54], R17 ;  /* 0x0000541101007387 */ /* 0x000fe40000100800 */
[----:B------:R-:W-:Y:S02]  /*75750*/  STL [R1+0x50], R5 ;  /* 0x0000500501007387 */ /* 0x000fe40000100800 */
[----:B0-----:R-:W-:Y:S02]  /*75760*/  FMUL R2, R4, R14 ;  /* 0x0000000e04027220 */ /* 0x001fe40000400000 */
[----:B------:R-:W2:Y:S03]  /*75770*/  LDL.LU R14, [R1+0x8cc] ;  /* 0x0008cc00010e7983 */ /* 0x000ea60000300800 */
[----:B------:R0:W-:Y:S02]  /*75780*/  STL [R1+0x4c], R2 ;  /* 0x00004c0201007387 */ /* 0x0001e40000100800 */
[----:B0-----:R-:W-:-:S02]  /*75790*/  FMUL R2, R3, R23 ;  /* 0x0000001703027220 */ /* 0x001fc40000400000 */
[C---:B------:R-:W-:Y:S02]  /*757a0*/  FMUL R4, R3.reuse, R8 ;  /* 0x0000000803047220 */ /* 0x040fe40000400000 */
[C---:B------:R-:W-:Y:S01]  /*757b0*/  FMUL R5, R3.reuse, R9 ;  /* 0x0000000903057220 */ /* 0x040fe20000400000 */
[----:B------:R0:W-:Y:S02]  /*757c0*/  STL [R1+0x2d8], R2 ;  /* 0x0002d80201007387 */ /* 0x0001e40000100800 */
[----:B------:R1:W-:Y:S02]  /*757d0*/  STL [R1+0x2d4], R4 ;  /* 0x0002d40401007387 */ /* 0x0003e40000100800 */
[----:B------:R-:W-:Y:S02]  /*757e0*/  STL [R1+0x2d0], R5 ;  /* 0x0002d00501007387 */ /* 0x000fe40000100800 */
[C---:B0-----:R-:W-:Y:S02]  /*757f0*/  FMUL R2, R3.reuse, R10 ;  /* 0x0000000a03027220 */ /* 0x041fe40000400000 */
[----:B-1----:R-:W-:-:S02]  /*75800*/  FMUL R4, R3, R25 ;  /* 0x0000001903047220 */ /* 0x002fc40000400000 */
[----:B------:R-:W2:Y:S01]  /*75810*/  LDL.LU R25, [R1+0x8d4] ;  /* 0x0008d40001197983 */ /* 0x000ea20000300800 */
[----:B------:R0:W-:Y:S02]  /*75820*/  STL [R1+0x2cc], R2 ;  /* 0x0002cc0201007387 */ /* 0x0001e40000100800 */
[----:B------:R1:W-:Y:S02]  /*75830*/  STL [R1+0x2c8], R4 ;  /* 0x0002c80401007387 */ /* 0x0003e40000100800 */
[----:B------:R-:W2:Y:S01]  /*75840*/  LDL.LU R17, [R1+0x8dc] ;  /* 0x0008dc0001117983 */ /* 0x000ea20000300800 */
[----:B------:R-:W2:Y:S01]  /*75850*/  LDL.LU R9, [R1+0x8e4] ;  /* 0x0008e40001097983 */ /* 0x000ea20000300800 */
[----:B0-----:R-:W-:-:S05]  /*75860*/  FMUL R2, R3, R13 ;  /* 0x0000000d03027220 */ /* 0x001fca0000400000 */
[----:B------:R3:W-:Y:S01]  /*75870*/  STL [R1+0x2c4], R2 ;  /* 0x0002c40201007387 */ /* 0x0007e20000100800 */
[----:B------:R-:W2:Y:S02]  /*75880*/  LDL.LU R23, [R1+0x890] ;  /* 0x0008900001177983 */ /* 0x000ea40000300800 */
[----:B-1----:R-:W-:-:S05]  /*75890*/  FMUL R4, R3, R26 ;  /* 0x0000001a03047220 */ /* 0x002fca0000400000 */
[----:B------:R-:W-:Y:S01]  /*758a0*/  STL [R1+0x2c0], R4 ;  /* 0x0002c00401007387 */ /* 0x000fe20000100800 */
[----:B------:R-:W2:Y:S02]  /*758b0*/  LDL.LU R26, [R1+0x898] ;  /* 0x00089800011a7983 */ /* 0x000ea40000300800 */
[----:B---3--:R-:W-:-:S05]  /*758c0*/  FMUL R2, R3, R29 ;  /* 0x0000001d03027220 */ /* 0x008fca0000400000 */
[----:B------:R0:W-:Y:S01]  /*758d0*/  STL [R1+0x2bc], R2 ;  /* 0x0002bc0201007387 */ /* 0x0001e20000100800 */
[----:B------:R-:W3:Y:S02]  /*758e0*/  LDL.LU R29, [R1+0x8a0] ;  /* 0x0008a000011d7983 */ /* 0x000ee40000300800 */
[----:B0-----:R-:W-:-:S05]  /*758f0*/  FMUL R2, R3, R12 ;  /* 0x0000000c03027220 */ /* 0x001fca0000400000 */
[----:B------:R0:W-:Y:S01]  /*75900*/  STL [R1+0x48], R2 ;  /* 0x0000480201007387 */ /* 0x0001e20000100800 */
[----:B----4-:R-:W-:-:S05]  /*75910*/  FMUL R4, R3, R15 ;  /* 0x0000000f03047220 */ /* 0x010fca0000400000 */
[----:B------:R-:W-:Y:S01]  /*75920*/  STL [R1+0x44], R4 ;  /* 0x0000440401007387 */ /* 0x000fe20000100800 */
[----:B------:R-:W4:Y:S02]  /*75930*/  LDL.LU R28, [R1+0x8a8] ;  /* 0x0008a800011c7983 */ /* 0x000f240000300800 */
[----:B------:R-:W4:Y:S02]  /*75940*/  LDL.LU R8, [R1+0x8b0] ;  /* 0x0008b00001087983 */ /* 0x000f240000300800 */
[----:B0-----:R-:W-:-:S05]  /*75950*/  FMUL R2, R3, R24 ;  /* 0x0000001803027220 */ /* 0x001fca0000400000 */
[----:B------:R0:W-:Y:S01]  /*75960*/  STL [R1+0x38], R2 ;  /* 0x0000380201007387 */ /* 0x0001e20000100800 */
[----:B------:R-:W4:Y:S02]  /*75970*/  LDL.LU R12, [R1+0x8b4] ;  /* 0x0008b400010c7983 */ /* 0x000f240000300800 */
[----:B------:R-:W4:Y:S02]  /*75980*/  LDL.LU R15, [R1+0x8bc] ;  /* 0x0008bc00010f7983 */ /* 0x000f240000300800 */
[----:B0-----:R-:W-:-:S05]  /*75990*/  FMUL R2, R3, R27 ;  /* 0x0000001b03027220 */ /* 0x001fca0000400000 */
[----:B------:R0:W-:Y:S01]  /*759a0*/  STL [R1+0x34], R2 ;  /* 0x0000340201007387 */ /* 0x0001e20000100800 */
[----:B------:R-:W4:Y:S02]  /*759b0*/  LDL.LU R24, [R1+0x8c4] ;  /* 0x0008c40001187983 */ /* 0x000f240000300800 */
[----:B------:R-:W4:Y:S02]  /*759c0*/  LDL.LU R27, [R1+0x8c8] ;  /* 0x0008c800011b7983 */ /* 0x000f240000300800 */
[----:B------:R-:W4:Y:S01]  /*759d0*/  LDL.LU R4, [R1+0x8d8] ;  /* 0x0008d80001047983 */ /* 0x000f220000300800 */
[----:B------:R-:W4:Y:S01]  /*759e0*/  LDL.LU R5, [R1+0x8e0] ;  /* 0x0008e00001057983 */ /* 0x000f220000300800 */
[----:B------:R-:W4:Y:S03]  /*759f0*/  LDL.LU R19, [R1+0x8e8] ;  /* 0x0008e80001137983 */ /* 0x000f260000300800 */
[----:B0-----:R-:W4:Y:S01]  /*75a00*/  LDL.LU R2, [R1+0x8ec] ;  /* 0x0008ec0001027983 */ /* 0x001f220000300800 */
[----:B------:R-:W4:Y:S02]  /*75a10*/  LDL.LU R20, [R1+0x8f0] ;  /* 0x0008f00001147983 */ /* 0x000f240000300800 */
[----:B------:R-:W4:Y:S02]  /*75a20*/  LDL.LU R21, [R1+0x8f4] ;  /* 0x0008f40001157983 */ /* 0x000f240000300800 */
[----:B------:R-:W4:Y:S01]  /*75a30*/  LDL.LU R22, [R1+0x8f8] ;  /* 0x0008f80001167983 */ /* 0x000f220000300800 */
[----:B------:R-:W4:Y:S01]  /*75a40*/  LDL.LU R7, [R1+0x8fc] ;  /* 0x0008fc0001077983 */ /* 0x000f220000300800 */
[----:B--2---:R-:W-:-:S05]  /*75a50*/  FMUL R10, R3, R14 ;  /* 0x0000000e030a7220 */ /* 0x004fca0000400000 */
[----:B------:R0:W-:Y:S04]  /*75a60*/  STL [R1+0x28], R10 ;  /* 0x0000280a01007387 */ /* 0x0001e80000100800 */
[----:B0-----:R-:W2:Y:S01]  /*75a70*/  LDL.LU R10, [R1+0x900] ;  /* 0x00090000010a7983 */ /* 0x001ea20000300800 */
[----:B------:R-:W2:Y:S02]  /*75a80*/  LDL.LU R13, [R1+0x904] ;  /* 0x00090400010d7983 */ /* 0x000ea40000300800 */
[----:B------:R-:W2:Y:S02]  /*75a90*/  LDL.LU R14, [R1+0x908] ;  /* 0x00090800010e7983 */ /* 0x000ea40000300800 */
[C---:B------:R-:W-:Y:S02]  /*75aa0*/  FMUL R25, R3.reuse, R25 ;  /* 0x0000001903197220 */ /* 0x040fe40000400000 */
[----:B------:R-:W-:-:S02]  /*75ab0*/  FMUL R17, R3, R17 ;  /* 0x0000001103117220 */ /* 0x000fc40000400000 */
[----:B------:R-:W-:Y:S01]  /*75ac0*/  FMUL R3, R3, R9 ;  /* 0x0000000903037220 */ /* 0x000fe20000400000 */
[----:B------:R0:W-:Y:S04]  /*75ad0*/  STL [R1+0x24], R25 ;  /* 0x0000241901007387 */ /* 0x0001e80000100800 */
[----:B0-----:R-:W2:Y:S01]  /*75ae0*/  LDL.LU R25, [R1+0x90c] ;  /* 0x00090c0001197983 */ /* 0x001ea20000300800 */
[----:B------:R0:W-:Y:S02]  /*75af0*/  STL [R1+0x18], R17 ;  /* 0x0000181101007387 */ /* 0x0001e40000100800 */
[C---:B------:R-:W-:Y:S01]  /*75b00*/  FMUL R23, R0.reuse, R23 ;  /* 0x0000001700177220 */ /* 0x040fe20000400000 */
[----:B0-----:R-:W2:Y:S01]  /*75b10*/  LDL.LU R17, [R1+0x1334] ;  /* 0x0013340001117983 */ /* 0x001ea20000300800 */
[----:B------:R-:W2:Y:S02]  /*75b20*/  LDL.LU R9, [R1+0x1330] ;  /* 0x0013300001097983 */ /* 0x000ea40000300800 */
[----:B------:R0:W-:Y:S02]  /*75b30*/  STL [R1+0x14], R3 ;  /* 0x0000140301007387 */ /* 0x0001e40000100800 */
[C---:B------:R-:W-:Y:S01]  /*75b40*/  FMUL R26, R0.reuse, R26 ;  /* 0x0000001a001a7220 */ /* 0x040fe20000400000 */
[----:B0-----:R-:W2:Y:S01]  /*75b50*/  LDL.LU R3, [R1+0x8d0] ;  /* 0x0008d00001037983 */ /* 0x001ea20000300800 */
[----:B------:R0:W-:Y:S03]  /*75b60*/  STL [R1+0x2b8], R23 ;  /* 0x0002b81701007387 */ /* 0x0001e60000100800 */
[----:B0-----:R-:W2:Y:S01]  /*75b70*/  LDL.LU R23, [R1+0xbe0] ;  /* 0x000be00001177983 */ /* 0x001ea20000300800 */
[----:B------:R0:W-:Y:S03]  /*75b80*/  STL [R1+0x2b4], R26 ;  /* 0x0002b41a01007387 */ /* 0x0001e60000100800 */
[----:B0-----:R-:W2:Y:S01]  /*75b90*/  LDL.LU R26, [R1+0xbe8] ;  /* 0x000be800011a7983 */ /* 0x001ea20000300800 */
[----:B---3--:R-:W-:-:S05]  /*75ba0*/  FMUL R29, R0, R29 ;  /* 0x0000001d001d7220 */ /* 0x008fca0000400000 */
[----:B------:R0:W-:Y:S04]  /*75bb0*/  STL [R1+0x2b0], R29 ;  /* 0x0002b01d01007387 */ /* 0x0001e80000100800 */
[----:B0-----:R-:W3:Y:S01]  /*75bc0*/  LDL.LU R29, [R1+0xbf0] ;  /* 0x000bf000011d7983 */ /* 0x001ee20000300800 */
[----:B----4-:R-:W-:-:S05]  /*75bd0*/  FMUL R28, R0, R28 ;  /* 0x0000001c001c7220 */ /* 0x010fca0000400000 */
[----:B------:R0:W-:Y:S04]  /*75be0*/  STL [R1+0x2ac], R28 ;  /* 0x0002ac1c01007387 */ /* 0x0001e80000100800 */
[----:B0-----:R-:W4:Y:S01]  /*75bf0*/  LDL.LU R28, [R1+0x132c] ;  /* 0x00132c00011c7983 */ /* 0x001f220000300800 */
[----:B------:R-:W-:-:S05]  /*75c00*/  FMUL R8, R0, R8 ;  /* 0x0000000800087220 */ /* 0x000fca0000400000 */
[----:B------:R0:W-:Y:S01]  /*75c10*/  STL [R1+0x2a4], R8 ;  /* 0x0002a40801007387 */ /* 0x0001e20000100800 */
[C---:B------:R-:W-:Y:S02]  /*75c20*/  FMUL R12, R0.reuse, R12 ;  /* 0x0000000c000c7220 */ /* 0x040fe40000400000 */
[C---:B------:R-:W-:Y:S01]  /*75c30*/  FMUL R15, R0.reuse, R15 ;  /* 0x0000000f000f7220 */ /* 0x040fe20000400000 */
[----:B0-----:R-:W3:Y:S02]  /*75c40*/  LDL.LU R8, [R1+0xbf8] ;  /* 0x000bf80001087983 */ /* 0x001ee40000300800 */
[----:B------:R0:W-:Y:S02]  /*75c50*/  STL [R1+0x29c], R12 ;  /* 0x00029c0c01007387 */ /* 0x0001e40000100800 */
[C---:B------:R-:W-:Y:S01]  /*75c60*/  FMUL R24, R0.reuse, R24 ;  /* 0x0000001800187220 */ /* 0x040fe20000400000 */
[----:B0-----:R-:W3:Y:S01]  /*75c70*/  LDL.LU R12, [R1+0x1328] ;  /* 0x00132800010c7983 */ /* 0x001ee20000300800 */
[----:B------:R-:W-:-:S02]  /*75c80*/  FMUL R27, R0, R27 ;  /* 0x0000001b001b7220 */ /* 0x000fc40000400000 */
[----:B------:R0:W-:Y:S02]  /*75c90*/  STL [R1+0x294], R15 ;  /* 0x0002940f01007387 */ /* 0x0001e40000100800 */
[----:B0-----:R-:W3:Y:S01]  /*75ca0*/  LDL.LU R15, [R1+0x1324] ;  /* 0x00132400010f7983 */ /* 0x001ee20000300800 */
[----:B------:R0:W-:Y:S02]  /*75cb0*/  STL [R1+0x28c], R24 ;  /* 0x00028c1801007387 */ /* 0x0001e40000100800 */
[C---:B------:R-:W-:Y:S01]  /*75cc0*/  FMUL R5, R0.reuse, R5 ;  /* 0x0000000500057220 */ /* 0x040fe20000400000 */
[----:B0-----:R-:W3:Y:S01]  /*75cd0*/  LDL.LU R24, [R1+0x1320] ;  /* 0x0013200001187983 */ /* 0x001ee20000300800 */
[----:B------:R0:W-:Y:S03]  /*75ce0*/  STL [R1+0x40], R27 ;  /* 0x0000401b01007387 */ /* 0x0001e60000100800 */
[----:B0-----:R-:W3:Y:S01]  /*75cf0*/  LDL.LU R27, [R1+0x131c] ;  /* 0x00131c00011b7983 */ /* 0x001ee20000300800 */
[----:B--2---:R-:W-:-:S05]  /*75d00*/  FMUL R3, R0, R3 ;  /* 0x0000000300037220 */ /* 0x004fca0000400000 */
[----:B------:R0:W-:Y:S02]  /*75d10*/  STL [R1+0x3c], R3 ;  /* 0x00003c0301007387 */ /* 0x0001e40000100800 */
[C---:B0-----:R-:W-:Y:S02]  /*75d20*/  FMUL R3, R0.reuse, R4 ;  /* 0x0000000400037220 */ /* 0x041fe40000400000 */
[----:B------:R-:W-:-:S03]  /*75d30*/  FMUL R4, R0, R19 ;  /* 0x0000001300047220 */ /* 0x000fc60000400000 */
[----:B------:R0:W-:Y:S01]  /*75d40*/  STL [R1+0x30], R3 ;  /* 0x0000300301007387 */ /* 0x0001e20000100800 */
[----:B------:R4:W-:Y:S02]  /*75d50*/  STL [R1+0x2c], R5 ;  /* 0x00002c0501007387 */ /* 0x0009e40000100800 */
[----:B------:R-:W-:Y:S02]  /*75d60*/  STL [R1+0x20], R4 ;  /* 0x0000200401007387 */ /* 0x000fe40000100800 */
[C---:B0-----:R-:W-:Y:S02]  /*75d70*/  FMUL R3, R0.reuse, R2 ;  /* 0x0000000200037220 */ /* 0x041fe40000400000 */
[----:B------:R-:W-:-:S03]  /*75d80*/  FMUL R2, R0, R20 ;  /* 0x0000001400027220 */ /* 0x000fc60000400000 */
[----:B------:R-:W-:Y:S02]  /*75d90*/  STL [R1+0x1c], R3 ;  /* 0x00001c0301007387 */ /* 0x000fe40000100800 */
[----:B------:R-:W-:Y:S01]  /*75da0*/  STL [R1+0x10], R2 ;  /* 0x0000100201007387 */ /* 0x000fe20000100800 */
[----:B----4-:R0:W-:Y:S02]  /*75db0*/  MUFU.RCP R5, R28 ;  /* 0x0000001c00057308 */ /* 0x0101e40000001000 */
[----:B0-----:R-:W2:Y:S06]  /*75dc0*/  LDL.LU R28, [R1+0x1318] ;  /* 0x00131800011c7983 */ /* 0x001eac0000300800 */
[----:B------:R-:W0:Y:S01]  /*75dd0*/  MUFU.RCP R11, R11 ;  /* 0x0000000b000b7308 */ /* 0x000e220000001000 */
[----:B------:R-:W-:-:S05]  /*75de0*/  FMUL R0, R0, R21 ;  /* 0x0000001500007220 */ /* 0x000fca0000400000 */
[----:B------:R0:W-:Y:S02]  /*75df0*/  STL [R1+0xc], R0 ;  /* 0x00000c0001007387 */ /* 0x0001e40000100800 */
[C---:B0-----:R-:W-:Y:S02]  /*75e00*/  FMUL R0, R11.reuse, R22 ;  /* 0x000000160b007220 */ /* 0x041fe40000400000 */
[C---:B------:R-:W-:Y:S02]  /*75e10*/  FMUL R2, R11.reuse, R7 ;  /* 0x000000070b027220 */ /* 0x040fe40000400000 */
[C---:B------:R-:W-:Y:S01]  /*75e20*/  FMUL R3, R11.reuse, R10 ;  /* 0x0000000a0b037220 */ /* 0x040fe20000400000 */
[----:B------:R0:W-:Y:S02]  /*75e30*/  STL [R1+0x284], R0 ;  /* 0x0002840001007387 */ /* 0x0001e40000100800 */
[----:B------:R1:W-:Y:S02]  /*75e40*/  STL [R1+0x280], R2 ;  /* 0x0002800201007387 */ /* 0x0003e40000100800 */
[----:B------:R4:W-:Y:S02]  /*75e50*/  STL [R1+0x274], R3 ;  /* 0x0002740301007387 */ /* 0x0009e40000100800 */
[----:B0-----:R-:W-:-:S02]  /*75e60*/  FMUL R0, R11, R13 ;  /* 0x0000000d0b007220 */ /* 0x001fc40000400000 */
[C---:B-1----:R-:W-:Y:S01]  /*75e70*/  FMUL R2, R11.reuse, R14 ;  /* 0x0000000e0b027220 */ /* 0x042fe20000400000 */
[----:B----4-:R-:W4:Y:S02]  /*75e80*/  LDL.LU R3, [R1+0xcac] ;  /* 0x000cac0001037983 */ /* 0x010f240000300800 */
[----:B------:R0:W-:Y:S02]  /*75e90*/  STL [R1+0x270], R0 ;  /* 0x0002700001007387 */ /* 0x0001e40000100800 */
[----:B------:R1:W-:Y:S01]  /*75ea0*/  STL [R1+0x264], R2 ;  /* 0x0002640201007387 */ /* 0x0003e20000100800 */
[----:B------:R-:W4:Y:S02]  /*75eb0*/  LDL.LU R10, [R1+0x9b8] ;  /* 0x0009b800010a7983 */ /* 0x000f240000300800 */
[----:B------:R-:W4:Y:S02]  /*75ec0*/  LDL.LU R13, [R1+0xbe4] ;  /* 0x000be400010d7983 */ /* 0x000f240000300800 */
[----:B0-----:R-:W-:-:S02]  /*75ed0*/  FMUL R0, R11, R25 ;  /* 0x000000190b007220 */ /* 0x001fc40000400000 */
[----:B-1----:R-:W-:-:S03]  /*75ee0*/  FMUL R2, R11, R23 ;  /* 0x000000170b027220 */ /* 0x002fc60000400000 */
[----:B------:R0:W-:Y:S01]  /*75ef0*/  STL [R1+0x260], R0 ;  /* 0x0002600001007387 */ /* 0x0001e20000100800 */
[----:B------:R-:W4:Y:S02]  /*75f00*/  LDL.LU R14, [R1+0xbec] ;  /* 0x000bec00010e7983 */ /* 0x000f240000300800 */
[----:B------:R-:W4:Y:S02]  /*75f10*/  LDL.LU R25, [R1+0xbf4] ;  /* 0x000bf40001197983 */ /* 0x000f240000300800 */
[----:B------:R-:W4:Y:S02]  /*75f20*/  LDL.LU R4, [R1+0xc00] ;  /* 0x000c000001047983 */ /* 0x000f240000300800 */
[C---:B------:R-:W-:Y:S01]  /*75f30*/  FMUL R7, R11.reuse, R26 ;  /* 0x0000001a0b077220 */ /* 0x040fe20000400000 */
[----:B0-----:R-:W4:Y:S01]  /*75f40*/  LDL.LU R0, [R1+0xc08] ;  /* 0x000c080001007983 */ /* 0x001f220000300800 */
[----:B------:R0:W-:Y:S03]  /*75f50*/  STL [R1+0x254], R2 ;  /* 0x0002540201007387 */ /* 0x0001e60000100800 */
[----:B------:R-:W-:Y:S02]  /*75f60*/  STL [R1+0x250], R7 ;  /* 0x0002500701007387 */ /* 0x000fe40000100800 */
[----:B------:R-:W4:Y:S02]  /*75f70*/  LDL.LU R26, [R1+0xc10] ;  /* 0x000c1000011a7983 */ /* 0x000f240000300800 */
[----:B---3--:R-:W-:-:S02]  /*75f80*/  FMUL R27, R11, R27 ;  /* 0x0000001b0b1b7220 */ /* 0x008fc40000400000 */
[C---:B0-----:R-:W-:Y:S02]  /*75f90*/  FMUL R2, R11.reuse, R29 ;  /* 0x0000001d0b027220 */ /* 0x041fe40000400000 */
[----:B------:R-:W3:Y:S03]  /*75fa0*/  LDL.LU R29, [R1+0xc14] ;  /* 0x000c1400011d7983 */ /* 0x000ee60000300800 */
[----:B------:R0:W-:Y:S02]  /*75fb0*/  STL [R1+0x8], R2 ;  /* 0x0000080201007387 */ /* 0x0001e40000100800 */
[C---:B0-----:R-:W-:Y:S02]  /*75fc0*/  FMUL R2, R11.reuse, R8 ;  /* 0x000000080b027220 */ /* 0x041fe40000400000 */
[----:B--2---:R-:W-:-:S05]  /*75fd0*/  FMUL R28, R11, R28 ;  /* 0x0000001c0b1c7220 */ /* 0x004fca0000400000 */
[----:B------:R-:W-:Y:S01]  /*75fe0*/  STL [R1+0x12d8], R28 ;  /* 0x0012d81c01007387 */ /* 0x000fe20000100800 */
[----:B------:R-:W-:Y:S02]  /*75ff0*/  STL [R1+0x4], R2 ;  /* 0x0000040201007387 */ /* 0x000fe40000100800 */
[----:B------:R0:W-:Y:S02]  /*76000*/  STL [R1+0x12dc], R27 ;  /* 0x0012dc1b01007387 */ /* 0x0001e40000100800 */
[----:B0-----:R-:W2:Y:S01]  /*76010*/  LDL.LU R27, [R1+0xbfc] ;  /* 0x000bfc00011b7983 */ /* 0x001ea20000300800 */
[----:B------:R-:W0:Y:S01]  /*76020*/  MUFU.RCP R9, R9 ;  /* 0x0000000900097308 */ /* 0x000e220000001000 */
[----:B------:R-:W2:Y:S02]  /*76030*/  LDL.LU R19, [R1+0xcbc] ;  /* 0x000cbc0001137983 */ /* 0x000ea40000300800 */
[----:B------:R-:W2:Y:S01]  /*76040*/  LDL.LU R20, [R1+0xcc0] ;  /* 0x000cc00001147983 */ /* 0x000ea20000300800 */
[----:B------:R-:W2:Y:S01]  /*76050*/  LDL.LU R21, [R1+0xcc4] ;  /* 0x000cc40001157983 */ /* 0x000ea20000300800 */
[----:B------:R-:W2:Y:S02]  /*76060*/  LDL.LU R22, [R1+0xcc8] ;  /* 0x000cc80001167983 */ /* 0x000ea40000300800 */
[----:B------:R-:W2:Y:S02]  /*76070*/  LDL.LU R7, [R1+0xccc] ;  /* 0x000ccc0001077983 */ /* 0x000ea40000300800 */
[----:B------:R-:W2:Y:S02]  /*76080*/  LDL.LU R23, [R1+0xcd0] ;  /* 0x000cd00001177983 */ /* 0x000ea40000300800 */
[C---:B------:R-:W-:Y:S01]  /*76090*/  FMUL R24, R11.reuse, R24 ;  /* 0x000000180b187220 */ /* 0x040fe20000400000 */
[----:B------:R-:W2:Y:S01]  /*760a0*/  LDL.LU R8, [R1+0xcd4] ;  /* 0x000cd40001087983 */ /* 0x000ea20000300800 */
[----:B------:R-:W-:-:S02]  /*760b0*/  FMUL R15, R11, R15 ;  /* 0x0000000f0b0f7220 */ /* 0x000fc40000400000 */
[C---:B------:R-:W-:Y:S02]  /*760c0*/  FMUL R12, R11.reuse, R12 ;  /* 0x0000000c0b0c7220 */ /* 0x040fe40000400000 */
[----:B------:R-:W2:Y:S01]  /*760d0*/  LDL.LU R28, [R1+0xcd8] ;  /* 0x000cd800011c7983 */ /* 0x000ea20000300800 */
[----:B------:R-:W2:Y:S01]  /*760e0*/  LDL.LU R2, [R1+0xcdc] ;  /* 0x000cdc0001027983 */ /* 0x000ea20000300800 */
[----:B----4-:R-:W-:Y:S02]  /*760f0*/  FMUL R11, R11, R3 ;  /* 0x000000030b0b7220 */ /* 0x010fe40000400000 */
[----:B------:R1:W4:Y:S01]  /*76100*/  MUFU.RCP R3, R18 ;  /* 0x0000001200037308 */ /* 0x0003220000001000 */
[C---:B0-----:R-:W-:Y:S02]  /*76110*/  FMUL R10, R9.reuse, R10 ;  /* 0x0000000a090a7220 */ /* 0x041fe40000400000 */
[C---:B------:R-:W-:Y:S01]  /*76120*/  FMUL R13, R9.reuse, R13 ;  /* 0x0000000d090d7220 */ /* 0x040fe20000400000 */
[----:B-1----:R-:W4:Y:S02]  /*76130*/  LDL.LU R18, [R1+0x1314] ;  /* 0x0013140001127983 */ /* 0x002f240000300800 */
[----:B------:R0:W-:Y:S02]  /*76140*/  STL [R1+0x24c], R10 ;  /* 0x00024c0a01007387 */ /* 0x0001e40000100800 */
[----:B------:R-:W-:-:S02]  /*76150*/  FMUL R14, R9, R14 ;  /* 0x0000000e090e7220 */ /* 0x000fc40000400000 */
[C---:B------:R-:W-:Y:S01]  /*76160*/  FMUL R25, R9.reuse, R25 ;  /* 0x0000001909197220 */ /* 0x040fe20000400000 */
[----:B0-----:R-:W4:Y:S01]  /*76170*/  LDL.LU R10, [R1+0x1310] ;  /* 0x00131000010a7983 */ /* 0x001f220000300800 */
[----:B------:R0:W-:Y:S03]  /*76180*/  STL [R1+0x248], R13 ;  /* 0x0002480d01007387 */ /* 0x0001e60000100800 */
[----:B0-----:R-:W4:Y:S01]  /*76190*/  LDL.LU R13, [R1+0x130c] ;  /* 0x00130c00010d7983 */ /* 0x001f220000300800 */
[----:B------:R0:W-:Y:S02]  /*761a0*/  STL [R1+0x244], R14 ;  /* 0x0002440e01007387 */ /* 0x0001e40000100800 */
[C---:B------:R-:W-:Y:S02]  /*761b0*/  FMUL R0, R9.reuse, R0 ;  /* 0x0000000009007220 */ /* 0x040fe40000400000 */
[C---:B------:R-:W-:Y:S01]  /*761c0*/  FMUL R26, R9.reuse, R26 ;  /* 0x0000001a091a7220 */ /* 0x040fe20000400000 */
[----:B0-----:R-:W4:Y:S01]  /*761d0*/  LDL.LU R14, [R1+0x1308] ;  /* 0x00130800010e7983 */ /* 0x001f220000300800 */
[----:B------:R0:W-:Y:S02]  /*761e0*/  STL [R1+0x240], R25 ;  /* 0x0002401901007387 */ /* 0x0001e40000100800 */
[C---:B---3--:R-:W-:Y:S01]  /*761f0*/  FMUL R29, R9.reuse, R29 ;  /* 0x0000001d091d7220 */ /* 0x048fe20000400000 */
[----:B0-----:R-:W3:Y:S01]  /*76200*/  LDL.LU R25, [R1+0x1304] ;  /* 0x0013040001197983 */ /* 0x001ee20000300800 */
[----:B--2---:R-:W-:-:S05]  /*76210*/  FMUL R27, R9, R27 ;  /* 0x0000001b091b7220 */ /* 0x004fca0000400000 */
[----:B------:R0:W-:Y:S02]  /*76220*/  STL [R1+0x23c], R27 ;  /* 0x00023c1b01007387 */ /* 0x0001e40000100800 */
[----:B0-----:R-:W-:Y:S02]  /*76230*/  FMUL R27, R9, R4 ;  /* 0x00000004091b7220 */ /* 0x001fe40000400000 */
[----:B------:R-:W2:Y:S03]  /*76240*/  LDL.LU R4, [R1+0xd1c] ;  /* 0x000d1c0001047983 */ /* 0x000ea60000300800 */
[----:B------:R0:W-:Y:S02]  /*76250*/  STL [R1+0x238], R27 ;  /* 0x0002381b01007387 */ /* 0x0001e40000100800 */
[----:B0-----:R-:W2:Y:S01]  /*76260*/  LDL.LU R27, [R1+0xd04] ;  /* 0x000d0400011b7983 */ /* 0x001ea20000300800 */
[----:B------:R0:W-:Y:S03]  /*76270*/  STL [R1+0x234], R0 ;  /* 0x0002340001007387 */ /* 0x0001e60000100800 */
[----:B0-----:R-:W2:Y:S01]  /*76280*/  LDL.LU R0, [R1+0xd2c] ;  /* 0x000d2c0001007983 */ /* 0x001ea20000300800 */
[----:B------:R0:W-:Y:S03]  /*76290*/  STL [R1+0x230], R26 ;  /* 0x0002301a01007387 */ /* 0x0001e60000100800 */
[----:B0-----:R-:W2:Y:S01]  /*762a0*/  LDL.LU R26, [R1+0x1300] ;  /* 0x00130000011a7983 */ /* 0x001ea20000300800 */
[----:B------:R0:W-:Y:S03]  /*762b0*/  STL [R1], R29 ;  /* 0x0000001d01007387 */ /* 0x0001e60000100800 */
[----:B0-----:R-:W2:Y:S01]  /*762c0*/  LDL.LU R29, [R1+0x12fc] ;  /* 0x0012fc00011d7983 */ /* 0x001ea20000300800 */
[----:B------:R-:W-:-:S02]  /*762d0*/  FMUL R20, R5, R20 ;  /* 0x0000001405147220 */ /* 0x000fc40000400000 */
[C---:B----4-:R-:W-:Y:S02]  /*762e0*/  FMUL R14, R9.reuse, R14 ;  /* 0x0000000e090e7220 */ /* 0x050fe40000400000 */
[C---:B------:R-:W-:Y:S02]  /*762f0*/  FMUL R13, R9.reuse, R13 ;  /* 0x0000000d090d7220 */ /* 0x040fe40000400000 */
[----:B------:R-:W-:Y:S02]  /*76300*/  FMUL R10, R9, R10 ;  /* 0x0000000a090a7220 */ /* 0x000fe40000400000 */
[C---:B------:R-:W-:Y:S02]  /*76310*/  FMUL R21, R5.reuse, R21 ;  /* 0x0000001505157220 */ /* 0x040fe40000400000 */
[C---:B------:R-:W-:Y:S02]  /*76320*/  FMUL R22, R5.reuse, R22 ;  /* 0x0000001605167220 */ /* 0x040fe40000400000 */
[----:B------:R-:W-:-:S02]  /*76330*/  FMUL R7, R5, R7 ;  /* 0x0000000705077220 */ /* 0x000fc40000400000 */
[----:B---3--:R-:W-:Y:S02]  /*76340*/  FMUL R25, R9, R25 ;  /* 0x0000001909197220 */ /* 0x008fe40000400000 */
[C---:B------:R-:W-:Y:S02]  /*76350*/  FMUL R23, R5.reuse, R23 ;  /* 0x0000001705177220 */ /* 0x040fe40000400000 */
[----:B------:R-:W-:Y:S02]  /*76360*/  FMUL R8, R5, R8 ;  /* 0x0000000805087220 */ /* 0x000fe40000400000 */
[C---:B--2---:R-:W-:Y:S02]  /*76370*/  FMUL R26, R9.reuse, R26 ;  /* 0x0000001a091a7220 */ /* 0x044fe40000400000 */
[C---:B------:R-:W-:Y:S02]  /*76380*/  FMUL R29, R9.reuse, R29 ;  /* 0x0000001d091d7220 */ /* 0x040fe40000400000 */
[----:B------:R-:W-:-:S02]  /*76390*/  FMUL R9, R9, R19 ;  /* 0x0000001309097220 */ /* 0x000fc40000400000 */
[----:B------:R-:W2:Y:S01]  /*763a0*/  LDL.LU R19, [R1+0x12f8] ;  /* 0x0012f80001137983 */ /* 0x000ea20000300800 */
        /* <DEDUP_REMOVED lines=12> */
[----:B------:R-:W-:-:S02]  /*76470*/  FMUL R28, R5, R28 ;  /* 0x0000001c051c7220 */ /* 0x000fc40000400000 */
[----:B------:R-:W-:Y:S02]  /*76480*/  FMUL R2, R5, R2 ;  /* 0x0000000205027220 */ /* 0x000fe40000400000 */
[C---:B------:R-:W-:Y:S02]  /*76490*/  FMUL R16, R3.reuse, R16 ;  /* 0x0000001003107220 */ /* 0x040fe40000400000 */
[----:B------:R-:W-:Y:S02]  /*764a0*/  FMUL R6, R3, R6 ;  /* 0x0000000603067220 */ /* 0x000fe40000400000 */
[----:B------:R-:W-:Y:S01]  /*764b0*/  FMUL R4, R5, R4 ;  /* 0x0000000405047220 */ /* 0x000fe20000400000 */
[----:B------:R0:W-:Y:S01]  /*764c0*/  STL [R1+0x214], R28 ;  /* 0x0002141c01007387 */ /* 0x0001e20000100800 */
[----:B------:R1:W-:Y:S02]  /*764d0*/  STL [R1+0x210], R2 ;  /* 0x0002100201007387 */ /* 0x0003e40000100800 */
[----:B------:R-:W-:-:S02]  /*764e0*/  FMUL R17, R3, R17 ;  /* 0x0000001103117220 */ /* 0x000fc40000400000 */
[----:B------:R-:W-:Y:S01]  /*764f0*/  FMUL R0, R3, R0 ;  /* 0x0000000003007220 */ /* 0x000fe20000400000 */
[----:B------:R-:W-:Y:S01]  /*76500*/  F2FP.BF16.PACK_AB R16, R16, R6 ;  /* 0x000000061010723e */ /* 0x000fe200000010ff */
[----:B0-----:R-:W2:Y:S01]  /*76510*/  LDL.LU R28, [R1+0xcf0] ;  /* 0x000cf000011c7983 */ /* 0x001ea20000300800 */
[----:B-1----:R-:W2:Y:S02]  /*76520*/  LDL.LU R2, [R1+0xcf8] ;  /* 0x000cf80001027983 */ /* 0x002ea40000300800 */
[----:B------:R-:W-:Y:S01]  /*76530*/  F2FP.BF16.PACK_AB R17, R17, R0 ;  /* 0x000000001111723e */ /* 0x000fe200000010ff */
[----:B---3--:R-:W-:-:S05]  /*76540*/  FMUL R20, R5, R20 ;  /* 0x0000001405147220 */ /* 0x008fca0000400000 */
[----:B------:R-:W-:Y:S01]  /*76550*/  F2FP.BF16.PACK_AB R20, R20, R4 ;  /* 0x000000041414723e */ /* 0x000fe200000010ff */
[C---:B----4-:R-:W-:Y:S02]  /*76560*/  FMUL R21, R5.reuse, R21 ;  /* 0x0000001505157220 */ /* 0x050fe40000400000 */
[C---:B--2---:R-:W-:Y:S02]  /*76570*/  FMUL R22, R5.reuse, R22 ;  /* 0x0000001605167220 */ /* 0x044fe40000400000 */
[C---:B------:R-:W-:Y:S02]  /*76580*/  FMUL R7, R5.reuse, R7 ;  /* 0x0000000705077220 */ /* 0x040fe40000400000 */
[C---:B------:R-:W-:Y:S02]  /*76590*/  FMUL R23, R5.reuse, R23 ;  /* 0x0000001705177220 */ /* 0x040fe40000400000 */
[C---:B------:R-:W-:Y:S02]  /*765a0*/  FMUL R8, R5.reuse, R8 ;  /* 0x0000000805087220 */ /* 0x040fe40000400000 */
[----:B------:R-:W-:-:S02]  /*765b0*/  FMUL R5, R5, R27 ;  /* 0x0000001b05057220 */ /* 0x000fc40000400000 */
[----:B------:R-:W2:Y:S01]  /*765c0*/  LDL.LU R27, [R1+0x1040] ;  /* 0x00104000011b7983 */ /* 0x000ea20000300800 */
[----:B------:R-:W3:Y:S02]  /*765d0*/  LDL.LU R6, [R1+0xd3c] ;  /* 0x000d3c0001067983 */ /* 0x000ee40000300800 */
[----:B------:R-:W4:Y:S02]  /*765e0*/  LDL.LU R4, [R1+0xd30] ;  /* 0x000d300001047983 */ /* 0x000f240000300800 */
[----:B------:R-:W2:Y:S02]  /*765f0*/  LDL.LU R0, [R1+0xd20] ;  /* 0x000d200001007983 */ /* 0x000ea40000300800 */
[C---:B------:R-:W-:Y:S02]  /*76600*/  FMUL R19, R3.reuse, R19 ;  /* 0x0000001303137220 */ /* 0x040fe40000400000 */
[----:B------:R-:W-:Y:S01]  /*76610*/  FMUL R18, R3, R18 ;  /* 0x0000001203127220 */ /* 0x000fe20000400000 */
[----:B------:R-:W-:-:S02]  /*76620*/  F2FP.BF16.PACK_AB R21, R21, R5 ;  /* 0x000000051515723e */ /* 0x000fc400000010ff */
[----:B------:R-:W-:Y:S01]  /*76630*/  F2FP.BF16.PACK_AB R22, R7, R22 ;  /* 0x000000160716723e */ /* 0x000fe200000010ff */
[----:B------:R-:W3:Y:S01]  /*76640*/  LDL.LU R5, [R1+0xd38] ;  /* 0x000d380001057983 */ /* 0x000ee20000300800 */
[----:B------:R-:W-:Y:S01]  /*76650*/  F2FP.BF16.PACK_AB R23, R8, R23 ;  /* 0x000000170817723e */ /* 0x000fe200000010ff */
[C---:B------:R-:W-:Y:S02]  /*76660*/  FMUL R28, R3.reuse, R28 ;  /* 0x0000001c031c7220 */ /* 0x040fe40000400000 */
[C---:B------:R-:W-:Y:S02]  /*76670*/  FMUL R2, R3.reuse, R2 ;  /* 0x0000000203027220 */ /* 0x040fe40000400000 */
[----:B--2---:R-:W-:-:S05]  /*76680*/  FMUL R0, R3, R0 ;  /* 0x0000000003007220 */ /* 0x004fca0000400000 */
[----:B------:R-:W-:Y:S02]  /*76690*/  F2FP.BF16.PACK_AB R19, R19, R0 ;  /* 0x000000001313723e */ /* 0x000fe400000010ff */
[----:B------:R-:W0:Y:S01]  /*766a0*/  S2R R0, SR_TID.X ;  /* 0x0000000000007919 */ /* 0x000e220000002100 */
[----:B----4-:R-:W-:-:S05]  /*766b0*/  FMUL R4, R3, R4 ;  /* 0x0000000403047220 */ /* 0x010fca0000400000 */
[----:B------:R-:W-:Y:S02]  /*766c0*/  F2FP.BF16.PACK_AB R18, R18, R4 ;  /* 0x000000041212723e */ /* 0x000fe400000010ff */
[----:B------:R-:W2:Y:S01]  /*766d0*/  LDL.LU R4, [R1+0xd34] ;  /* 0x000d340001047983 */ /* 0x000ea20000300800 */
[----:B------:R-:W4:Y:S02]  /*766e0*/  LDL.LU R7, [R1+0xd0c] ;  /* 0x000d0c0001077983 */ /* 0x000f240000300800 */
[----:B------:R-:W2:Y:S01]  /*766f0*/  LDL.LU R8, [R1+0xd00] ;  /* 0x000d000001087983 */ /* 0x000ea20000300800 */
[----:B0-----:R-:W-:-:S04]  /*76700*/  LOP3.LUT R0, R0, 0x18, RZ, 0xc0, !PT ;  /* 0x0000001800007812 */ /* 0x001fc800078ec0ff */
[----:B------:R-:W-:Y:S02]  /*76710*/  LEA R0, R0, R27, 0xc ;  /* 0x0000001b00007211 */ /* 0x000fe400078e60ff */
[----:B------:R0:W5:Y:S01]  /*76720*/  LDL.LU R27, [R1+0x12dc] ;  /* 0x0012dc00011b7983 */ /* 0x0001620000300800 */
[----:B------:R1:W-:Y:S03]  /*76730*/  STL [R1+0x1e8], R28 ;  /* 0x0001e81c01007387 */ /* 0x0003e60000100800 */
[----:B-1----:R0:W5:Y:S01]  /*76740*/  LDL.LU R28, [R1+0x12d8] ;  /* 0x0012d800011c7983 */ /* 0x0021620000300800 */
[----:B------:R1:W-:Y:S03]  /*76750*/  STL [R1+0x1e4], R2 ;  /* 0x0001e40201007387 */ /* 0x0003e60000100800 */
[----:B-1----:R-:W4:Y:S01]  /*76760*/  LDL.LU R2, [R1+0x12d4] ;  /* 0x0012d40001027983 */ /* 0x002f220000300800 */
[----:B---3--:R-:W-:-:S02]  /*76770*/  FMUL R5, R3, R5 ;  /* 0x0000000503057220 */ /* 0x008fc40000400000 */
[----:B--2---:R-:W-:-:S05]  /*76780*/  FMUL R8, R3, R8 ;  /* 0x0000000803087220 */ /* 0x004fca0000400000 */
[----:B------:R4:W-:Y:S02]  /*76790*/  STL [R1+0x1e0], R8 ;  /* 0x0001e00801007387 */ /* 0x0009e40000100800 */
[C---:B----4-:R-:W-:Y:S02]  /*767a0*/  FMUL R8, R3.reuse, R7 ;  /* 0x0000000703087220 */ /* 0x050fe40000400000 */
[C---:B------:R-:W-:Y:S02]  /*767b0*/  FMUL R7, R3.reuse, R4 ;  /* 0x0000000403077220 */ /* 0x040fe40000400000 */
[C---:B------:R-:W-:Y:S01]  /*767c0*/  FMUL R4, R3.reuse, R6 ;  /* 0x0000000603047220 */ /* 0x040fe20000400000 */
[----:B------:R0:W-:Y:S02]  /*767d0*/  STL [R1+0x1dc], R8 ;  /* 0x0001dc0801007387 */ /* 0x0001e40000100800 */
[----:B------:R0:W-:Y:S02]  /*767e0*/  STL [R1+0x74], R7 ;  /* 0x0000740701007387 */ /* 0x0001e40000100800 */
[----:B------:R0:W-:Y:S02]  /*767f0*/  STL [R1+0x6c], R5 ;  /* 0x00006c0501007387 */ /* 0x0001e40000100800 */
[----:B------:R-:W-:-:S02]  /*76800*/  FMUL R3, R3, R2 ;  /* 0x0000000203037220 */ /* 0x000fc40000400000 */
[----:B------:R0:W5:Y:S01]  /*76810*/  LDL.LU R2, [R1+0x12d0] ;  /* 0x0012d00001027983 */ /* 0x0001620000300800 */
[----:B------:R0:W-:Y:S02]  /*76820*/  STL [R1+0x64], R4 ;  /* 0x0000640401007387 */ /* 0x0001e40000100800 */
[----:B------:R0:W-:Y:S02]  /*76830*/  STL [R1+0x5c], R3 ;  /* 0x00005c0301007387 */ /* 0x0001e40000100800 */
[----:B0-----:R-:W2:Y:S04]  /*76840*/  LDL.LU R7, [R1] ;  /* 0x0000000001077983 */ /* 0x001ea80000300800 */
[----:B------:R-:W3:Y:S04]  /*76850*/  LDL.LU R3, [R1+0x54] ;  /* 0x0000540001037983 */ /* 0x000ee80000300800 */
[----:B------:R-:W-:Y:S06]  /*76860*/  BAR.SYNC.DEFER_BLOCKING 0x0 ;  /* 0x0000000000007b1d */ /* 0x000fec0000010000 */
[----:B---3--:R0:W-:Y:S04]  /*76870*/  STL [R1+0x2004], R3 ;  /* 0x0020040301007387 */ /* 0x0081e80000100800 */
[----:B0-----:R-:W3:Y:S04]  /*76880*/  LDL.LU R3, [R1+0x28] ;  /* 0x0000280001037983 */ /* 0x001ee80000300800 */
[----:B---3--:R0:W-:Y:S04]  /*76890*/  STL [R1+0x2008], R3 ;  /* 0x0020080301007387 */ /* 0x0081e80000100800 */
[----:B0-----:R-:W3:Y:S04]  /*768a0*/  LDL.LU R3, [R1+0x20] ;  /* 0x0000200001037983 */ /* 0x001ee80000300800 */
[----:B---3--:R0:W-:Y:S04]  /*768b0*/  STL [R1+0x200c], R3 ;  /* 0x00200c0301007387 */ /* 0x0081e80000100800 */
[----:B0-----:R-:W3:Y:S04]  /*768c0*/  LDL.LU R3, [R1+0x18] ;  /* 0x0000180001037983 */ /* 0x001ee80000300800 */
[----:B---3--:R0:W-:Y:S04]  /*768d0*/  STL [R1+0x2010], R3 ;  /* 0x0020100301007387 */ /* 0x0081e80000100800 */
[----:B0-----:R-:W3:Y:S04]  /*768e0*/  LDL.LU R3, [R1+0x10] ;  /* 0x0000100001037983 */ /* 0x001ee80000300800 */
[----:B------:R-:W-:Y:S04]  /*768f0*/  STS.128 [R0], R16 ;  /* 0x0000001000007388 */ /* 0x000fe80000000c00 */
[----:B------:R-:W-:Y:S01]  /*76900*/  STS.128 [R0+0x80], R20 ;  /* 0x0000801400007388 */ /* 0x000fe20000000c00 */
[----:B------:R-:W-:-:S03]  /*76910*/  F2FP.BF16.PACK_AB R8, R12, R11 ;  /* 0x0000000b0c08723e */ /* 0x000fc600000010ff */
[----:B---3--:R0:W-:Y:S04]  /*76920*/  STL [R1+0x2014], R3 ;  /* 0x0020140301007387 */ /* 0x0081e80000100800 */
[----:B0-----:R-:W3:Y:S04]  /*76930*/  LDL.LU R3, [R1+0x8] ;  /* 0x0000080001037983 */ /* 0x001ee80000300800 */
[----:B-----5:R0:W-:Y:S04]  /*76940*/  STL [R1+0x1f80], R2 ;  /* 0x001f800201007387 */ /* 0x0201e80000100800 */
[----:B0-----:R-:W4:Y:S04]  /*76950*/  LDL.LU R2, [R1+0x70] ;  /* 0x0000700001027983 */ /* 0x001f280000300800 */
[----:B------:R-:W3:Y:S04]  /*76960*/  LDL.LU R16, [R1+0x14] ;  /* 0x0000140001107983 */ /* 0x000ee80000300800 */
[----:B------:R-:W3:Y:S04]  /*76970*/  LDL.LU R17, [R1+0x24] ;  /* 0x0000240001117983 */ /* 0x000ee80000300800 */
[----:B------:R-:W3:Y:S04]  /*76980*/  LDL.LU R18, [R1+0x34] ;  /* 0x0000340001127983 */ /* 0x000ee80000300800 */
[----:B------:R-:W3:Y:S04]  /*76990*/  LDL.LU R19, [R1+0x44] ;  /* 0x0000440001137983 */ /* 0x000ee80000300800 */
[----:B------:R-:W3:Y:S04]  /*769a0*/  LDL.LU R20, [R1+0x4c] ;  /* 0x00004c0001147983 */ /* 0x000ee80000300800 */
[----:B------:R-:W3:Y:S04]  /*769b0*/  LDL.LU R21, [R1+0x58] ;  /* 0x0000580001157983 */ /* 0x000ee80000300800 */
[----:B------:R-:W3:Y:S04]  /*769c0*/  LDL.LU R22, [R1+0x60] ;  /* 0x0000600001167983 */ /* 0x000ee80000300800 */
[----:B------:R-:W4:Y:S01]  /*769d0*/  LDL.LU R23, [R1+0x78] ;  /* 0x0000780001177983 */ /* 0x000f220000300800 */
[----:B------:R-:W-:-:S03]  /*769e0*/  F2FP.BF16.PACK_AB R4, R10, R9 ;  /* 0x000000090a04723e */ /* 0x000fc600000010ff */
[----:B------:R-:W3:Y:S01]  /*769f0*/  LDL.LU R11, [R1+0x4] ;  /* 0x00000400010b7983 */ /* 0x000ee20000300800 */
[----:B------:R-:W-:-:S03]  /*76a00*/  F2FP.BF16.PACK_AB R5, R14, R13 ;  /* 0x0000000d0e05723e */ /* 0x000fc600000010ff */
[----:B------:R-:W4:Y:S01]  /*76a10*/  LDL.LU R12, [R1+0xc] ;  /* 0x00000c00010c7983 */ /* 0x000f220000300800 */
[----:B------:R-:W-:-:S03]  /*76a20*/  F2FP.BF16.PACK_AB R9, R24, R15 ;  /* 0x0000000f1809723e */ /* 0x000fc600000010ff */
[----:B------:R-:W4:Y:S01]  /*76a30*/  LDL.LU R13, [R1+0x1c] ;  /* 0x00001c00010d7983 */ /* 0x000f220000300800 */
[----:B------:R-:W-:-:S03]  /*76a40*/  F2FP.BF16.PACK_AB R6, R26, R25 ;  /* 0x000000191a06723e */ /* 0x000fc600000010ff */
[----:B------:R-:W4:Y:S01]  /*76a50*/  LDL.LU R14, [R1+0x2c] ;  /* 0x00002c00010e7983 */ /* 0x000f220000300800 */
[----:B------:R-:W-:-:S03]  /*76a60*/  F2FP.BF16.PACK_AB R10, R28, R27 ;  /* 0x0000001b1c0a723e */ /* 0x000fc600000010ff */
[----:B------:R-:W4:Y:S04]  /*76a70*/  LDL.LU R15, [R1+0x3c] ;  /* 0x00003c00010f7983 */ /* 0x000f280000300800 */
[----:B------:R-:W4:Y:S01]  /*76a80*/  LDL.LU R24, [R1+0x68] ;  /* 0x0000680001187983 */ /* 0x000f220000300800 */
[----:B--2---:R-:W-:-:S03]  /*76a90*/  F2FP.BF16.PACK_AB R7, R7, R29 ;  /* 0x0000001d0707723e */ /* 0x004fc600000010ff */
[----:B------:R-:W2:Y:S04]  /*76aa0*/  LDL.LU R25, [R1+0x48] ;  /* 0x0000480001197983 */ /* 0x000ea80000300800 */
[----:B------:R-:W2:Y:S04]  /*76ab0*/  LDL.LU R26, [R1+0x50] ;  /* 0x00005000011a7983 */ /* 0x000ea80000300800 */
[----:B------:R-:W2:Y:S04]  /*76ac0*/  LDL.LU R27, [R1+0x38] ;  /* 0x00003800011b7983 */ /* 0x000ea80000300800 */
[----:B------:R-:W2:Y:S04]  /*76ad0*/  LDL.LU R28, [R1+0x40] ;  /* 0x00004000011c7983 */ /* 0x000ea80000300800 */
[----:B------:R-:W2:Y:S01]  /*76ae0*/  LDL.LU R29, [R1+0x30] ;  /* 0x00003000011d7983 */ /* 0x000ea20000300800 */
[----:B---3--:R-:W-:-:S03]  /*76af0*/  F2FP.BF16.PACK_AB R11, R3, R11 ;  /* 0x0000000b030b723e */ /* 0x008fc600000010ff */
[----:B------:R-:W4:Y:S02]  /*76b00*/  LDL.LU R3, [R1+0x2014] ;  /* 0x0020140001037983 */ /* 0x000f240000300800 */
[----:B----4-:R-:W-:Y:S02]  /*76b10*/  F2FP.BF16.PACK_AB R12, R3, R12 ;  /* 0x0000000c030c723e */ /* 0x010fe400000010ff */
[----:B------:R-:W3:Y:S02]  /*76b20*/  LDL.LU R3, [R1+0x2010] ;  /* 0x0020100001037983 */ /* 0x000ee40000300800 */
[----:B---3--:R-:W-:Y:S02]  /*76b30*/  F2FP.BF16.PACK_AB R16, R3, R16 ;  /* 0x000000100310723e */ /* 0x008fe400000010ff */
[----:B------:R-:W3:Y:S02]  /*76b40*/  LDL.LU R3, [R1+0x200c] ;  /* 0x00200c0001037983 */ /* 0x000ee40000300800 */
[----:B---3--:R-:W-:-:S02]  /*76b50*/  F2FP.BF16.PACK_AB R13, R3, R13 ;  /* 0x0000000d030d723e */ /* 0x008fc400000010ff */
[----:B------:R-:W3:Y:S01]  /*76b60*/  LDL.LU R3, [R1+0x2008] ;  /* 0x0020080001037983 */ /* 0x000ee20000300800 */
[----:B--2---:R-:W-:Y:S02]  /*76b70*/  F2FP.BF16.PACK_AB R14, R29, R14 ;  /* 0x0000000e1d0e723e */ /* 0x004fe400000010ff */
[----:B---3--:R-:W-:Y:S02]  /*76b80*/  F2FP.BF16.PACK_AB R17, R3, R17 ;  /* 0x000000110311723e */ /* 0x008fe400000010ff */
[----:B------:R-:W2:Y:S01]  /*76b90*/  LDL.LU R3, [R1+0x2004] ;  /* 0x0020040001037983 */ /* 0x000ea20000300800 */
[----:B------:R-:W-:Y:S02]  /*76ba0*/  F2FP.BF16.PACK_AB R15, R28, R15 ;  /* 0x0000000f1c0f723e */ /* 0x000fe400000010ff */
[----:B------:R-:W-:Y:S01]  /*76bb0*/  F2FP.BF16.PACK_AB R22, R24, R22 ;  /* 0x000000161816723e */ /* 0x000fe200000010ff */
[----:B------:R-:W3:Y:S01]  /*76bc0*/  LDL.LU R29, [R1+0x100] ;  /* 0x00010000011d7983 */ /* 0x000ee20000300800 */
[----:B------:R-:W-:-:S02]  /*76bd0*/  F2FP.BF16.PACK_AB R19, R25, R19 ;  /* 0x000000131913723e */ /* 0x000fc400000010ff */
[----:B------:R-:W-:Y:S02]  /*76be0*/  F2FP.BF16.PACK_AB R20, R26, R20 ;  /* 0x000000141a14723e */ /* 0x000fe400000010ff */
[----:B------:R-:W-:Y:S02]  /*76bf0*/  F2FP.BF16.PACK_AB R18, R27, R18 ;  /* 0x000000121b12723e */ /* 0x000fe400000010ff */
[----:B--2---:R-:W-:Y:S01]  /*76c00*/  F2FP.BF16.PACK_AB R21, R21, R3 ;  /* 0x000000031515723e */ /* 0x004fe200000010ff */
[----:B---3--:R-:W-:Y:S04]  /*76c10*/  STL [R1+0x1fd4], R29 ;  /* 0x001fd41d01007387 */ /* 0x008fe80000100800 */
[----:B------:R-:W2:Y:S04]  /*76c20*/  LDL.LU R28, [R1+0x118] ;  /* 0x00011800011c7983 */ /* 0x000ea80000300800 */
[----:B--2---:R-:W-:Y:S04]  /*76c30*/  STL [R1+0x1fd8], R28 ;  /* 0x001fd81c01007387 */ /* 0x004fe80000100800 */
[----:B------:R-:W2:Y:S04]  /*76c40*/  LDL.LU R3, [R1+0x114] ;  /* 0x0001140001037983 */ /* 0x000ea80000300800 */
[----:B--2---:R-:W-:Y:S04]  /*76c50*/  STL [R1+0x1fdc], R3 ;  /* 0x001fdc0301007387 */ /* 0x004fe80000100800 */
[----:B------:R-:W2:Y:S04]  /*76c60*/  LDL.LU R24, [R1+0x7c] ;  /* 0x00007c0001187983 */ /* 0x000ea80000300800 */
[----:B------:R-:W3:Y:S04]  /*76c70*/  LDL.LU R25, [R1+0x98] ;  /* 0x0000980001197983 */ /* 0x000ee80000300800 */
[----:B---3--:R0:W-:Y:S04]  /*76c80*/  STL [R1+0x2000], R25 ;  /* 0x0020001901007387 */ /* 0x0081e80000100800 */
[----:B0-----:R-:W2:Y:S04]  /*76c90*/  LDL.LU R25, [R1+0x94] ;  /* 0x0000940001197983 */ /* 0x001ea80000300800 */
[----:B------:R-:W3:Y:S04]  /*76ca0*/  LDL.LU R26, [R1+0xa4] ;  /* 0x0000a400011a7983 */ /* 0x000ee80000300800 */
[----:B---3--:R0:W-:Y:S04]  /*76cb0*/  STL [R1+0x1ffc], R26 ;  /* 0x001ffc1a01007387 */ /* 0x0081e80000100800 */
[----:B0-----:R-:W3:Y:S04]  /*76cc0*/  LDL.LU R26, [R1+0xa0] ;  /* 0x0000a000011a7983 */ /* 0x001ee80000300800 */
[----:B------:R-:W4:Y:S04]  /*76cd0*/  LDL.LU R27, [R1+0xac] ;  /* 0x0000ac00011b7983 */ /* 0x000f280000300800 */
[----:B----4-:R0:W-:Y:S04]  /*76ce0*/  STL [R1+0x1ff8], R27 ;  /* 0x001ff81b01007387 */ /* 0x0101e80000100800 */
[----:B0-----:R-:W4:Y:S04]  /*76cf0*/  LDL.LU R27, [R1+0xa8] ;  /* 0x0000a800011b7983 */ /* 0x001f280000300800 */
[----:B------:R-:W2:Y:S04]  /*76d00*/  LDL.LU R3, [R1+0xe8] ;  /* 0x0000e80001037983 */ /* 0x000ea80000300800 */
[----:B--2---:R0:W-:Y:S04]  /*76d10*/  STL [R1+0x1fe0], R3 ;  /* 0x001fe00301007387 */ /* 0x0041e80000100800 */
[----:B0-----:R-:W2:Y:S04]  /*76d20*/  LDL.LU R3, [R1+0xd0] ;  /* 0x0000d00001037983 */ /* 0x001ea80000300800 */
[----:B--2---:R0:W-:Y:S04]  /*76d30*/  STL [R1+0x1fe4], R3 ;  /* 0x001fe40301007387 */ /* 0x0041e80000100800 */
[----:B0-----:R-:W2:Y:S04]  /*76d40*/  LDL.LU R3, [R1+0xd8] ;  /* 0x0000d80001037983 */ /* 0x001ea80000300800 */
[----:B--2---:R0:W-:Y:S04]  /*76d50*/  STL [R1+0x1fe8], R3 ;  /* 0x001fe80301007387 */ /* 0x0041e80000100800 */
[----:B0-----:R-:W2:Y:S04]  /*76d60*/  LDL.LU R3, [R1+0xc4] ;  /* 0x0000c40001037983 */ /* 0x001ea80000300800 */
[----:B--2---:R0:W-:Y:S04]  /*76d70*/  STL [R1+0x1fec], R3 ;  /* 0x001fec0301007387 */ /* 0x0041e80000100800 */
[----:B0-----:R-:W2:Y:S04]  /*76d80*/  LDL.LU R3, [R1+0xc8] ;  /* 0x0000c80001037983 */ /* 0x001ea80000300800 */
[----:B--2---:R0:W-:Y:S04]  /*76d90*/  STL [R1+0x1ff0], R3 ;  /* 0x001ff00301007387 */ /* 0x0041e80000100800 */
[----:B0-----:R-:W2:Y:S01]  /*76da0*/  LDL.LU R3, [R1+0xb8] ;  /* 0x0000b80001037983 */ /* 0x001ea20000300800 */
[----:B------:R-:W-:-:S03]  /*76db0*/  F2FP.BF16.PACK_AB R23, R23, R2 ;  /* 0x000000021717723e */ /* 0x000fc600000010ff */
[----:B------:R-:W-:Y:S04]  /*76dc0*/  STS.128 [R0+0x100], R4 ;  /* 0x0001000400007388 */ /* 0x000fe80000000c00 */
[----:B------:R-:W-:Y:S04]  /*76dd0*/  STS.128 [R0+0x180], R8 ;  /* 0x0001800800007388 */ /* 0x000fe80000000c00 */
[----:B------:R-:W-:Y:S04]  /*76de0*/  STS.128 [R0+0x200], R12 ;  /* 0x0002000c00007388 */ /* 0x000fe80000000c00 */
[----:B------:R-:W-:Y:S04]  /*76df0*/  STS.128 [R0+0x280], R16 ;  /* 0x0002801000007388 */ /* 0x000fe80000000c00 */
[----:B------:R-:W-:Y:S01]  /*76e00*/  STS.128 [R0+0x300], R20 ;  /* 0x0003001400007388 */ /* 0x000fe20000000c00 */
[----:B------:R-:W-:-:S03]  /*76e10*/  F2FP.BF16.PACK_AB R24, R25, R24 ;  /* 0x000000181918723e */ /* 0x000fc600000010ff */
[----:B--2---:R0:W-:Y:S04]  /*76e20*/  STL [R1+0x1ff4], R3 ;  /* 0x001ff40301007387 */ /* 0x0041e80000100800 */
[----:B0-----:R-:W2:Y:S04]  /*76e30*/  LDL.LU R3, [R1+0xb0] ;  /* 0x0000b00001037983 */ /* 0x001ea80000300800 */
[----:B------:R-:W2:Y:S04]  /*76e40*/  LDL.LU R28, [R1+0xe0] ;  /* 0x0000e000011c7983 */ /* 0x000ea80000300800 */
        /* <DEDUP_REMOVED lines=22> */
[----:B------:R-:W3:Y:S02]  /*76fb0*/  LDL.LU R25, [R1+0x2000] ;  /* 0x0020000001197983 */ /* 0x000ee40000300800 */
[----:B---3--:R-:W-:-:S02]  /*76fc0*/  F2FP.BF16.PACK_AB R25, R26, R25 ;  /* 0x000000191a19723e */ /* 0x008fc400000010ff */
[----:B------:R-:W4:Y:S02]  /*76fd0*/  LDL.LU R26, [R1+0x1ffc] ;  /* 0x001ffc00011a7983 */ /* 0x000f240000300800 */
[----:B----4-:R-:W-:Y:S02]  /*76fe0*/  F2FP.BF16.PACK_AB R26, R27, R26 ;  /* 0x0000001a1b1a723e */ /* 0x010fe400000010ff */
[----:B------:R-:W2:Y:S02]  /*76ff0*/  LDL.LU R27, [R1+0x1ff8] ;  /* 0x001ff800011b7983 */ /* 0x000ea40000300800 */
[----:B--2---:R-:W-:Y:S02]  /*77000*/  F2FP.BF16.PACK_AB R27, R3, R27 ;  /* 0x0000001b031b723e */ /* 0x004fe400000010ff */
[----:B------:R-:W2:Y:S02]  /*77010*/  LDL.LU R3, [R1+0x1ff4] ;  /* 0x001ff40001037983 */ /* 0x000ea40000300800 */
[----:B--2---:R-:W-:-:S02]  /*77020*/  F2FP.BF16.PACK_AB R4, R3, R4 ;  /* 0x000000040304723e */ /* 0x004fc400000010ff */
[----:B------:R-:W2:Y:S02]  /*77030*/  LDL.LU R3, [R1+0x1ff0] ;  /* 0x001ff00001037983 */ /* 0x000ea40000300800 */
[----:B--2---:R-:W-:Y:S02]  /*77040*/  F2FP.BF16.PACK_AB R8, R3, R8 ;  /* 0x000000080308723e */ /* 0x004fe400000010ff */
[----:B------:R-:W2:Y:S02]  /*77050*/  LDL.LU R3, [R1+0x1fec] ;  /* 0x001fec0001037983 */ /* 0x000ea40000300800 */
[----:B--2---:R-:W-:Y:S02]  /*77060*/  F2FP.BF16.PACK_AB R5, R3, R5 ;  /* 0x000000050305723e */ /* 0x004fe400000010ff */
[----:B------:R-:W2:Y:S02]  /*77070*/  LDL.LU R3, [R1+0x1fe8] ;  /* 0x001fe80001037983 */ /* 0x000ea40000300800 */
[----:B--2---:R-:W-:-:S02]  /*77080*/  F2FP.BF16.PACK_AB R9, R3, R9 ;  /* 0x000000090309723e */ /* 0x004fc400000010ff */
[----:B------:R-:W2:Y:S02]  /*77090*/  LDL.LU R3, [R1+0x1fe4] ;  /* 0x001fe40001037983 */ /* 0x000ea40000300800 */
[----:B--2---:R-:W-:Y:S02]  /*770a0*/  F2FP.BF16.PACK_AB R6, R3, R6 ;  /* 0x000000060306723e */ /* 0x004fe400000010ff */
[----:B------:R-:W2:Y:S01]  /*770b0*/  LDL.LU R3, [R1+0x1fe0] ;  /* 0x001fe00001037983 */ /* 0x000ea20000300800 */
[----:B------:R-:W-:Y:S02]  /*770c0*/  F2FP.BF16.PACK_AB R7, R28, R7 ;  /* 0x000000071c07723e */ /* 0x000fe400000010ff */
[----:B------:R-:W-:Y:S02]  /*770d0*/  F2FP.BF16.PACK_AB R11, R29, R11 ;  /* 0x0000000b1d0b723e */ /* 0x000fe400000010ff */
[----:B--2---:R-:W-:Y:S02]  /*770e0*/  F2FP.BF16.PACK_AB R10, R3, R10 ;  /* 0x0000000a030a723e */ /* 0x004fe400000010ff */
[----:B------:R-:W2:Y:S04]  /*770f0*/  LDL.LU R3, [R1+0x1fdc] ;  /* 0x001fdc0001037983 */ /* 0x000ea80000300800 */
[----:B------:R-:W2:Y:S04]  /*77100*/  LDL.LU R28, [R1+0x1fd8] ;  /* 0x001fd800011c7983 */ /* 0x000ea80000300800 */
[----:B------:R-:W3:Y:S02]  /*77110*/  LDL.LU R29, [R1+0x1fd4] ;  /* 0x001fd400011d7983 */ /* 0x000ee40000300800 */
[----:B---3--:R-:W-:-:S02]  /*77120*/  F2FP.BF16.PACK_AB R13, R13, R29 ;  /* 0x0000001d0d0d723e */ /* 0x008fc400000010ff */
[----:B------:R-:W3:Y:S01]  /*77130*/  LDL.LU R29, [R1+0x1b8] ;  /* 0x0001b800011d7983 */ /* 0x000ee20000300800 */
[----:B------:R-:W-:Y:S02]  /*77140*/  F2FP.BF16.PACK_AB R16, R16, R17 ;  /* 0x000000111010723e */ /* 0x000fe400000010ff */
[----:B--2---:R-:W-:Y:S01]  /*77150*/  F2FP.BF16.PACK_AB R17, R28, R3 ;  /* 0x000000031c11723e */ /* 0x004fe200000010ff */
[----:B---3--:R-:W-:Y:S04]  /*77160*/  STL [R1+0x1fa4], R29 ;  /* 0x001fa41d01007387 */ /* 0x008fe80000100800 */
[----:B------:R-:W2:Y:S04]  /*77170*/  LDL.LU R28, [R1+0x1c4] ;  /* 0x0001c400011c7983 */ /* 0x000ea80000300800 */
[----:B--2---:R-:W-:Y:S04]  /*77180*/  STL [R1+0x1fa8], R28 ;  /* 0x001fa81c01007387 */ /* 0x004fe80000100800 */
[----:B------:R-:W2:Y:S01]  /*77190*/  LDL.LU R3, [R1+0x1c0] ;  /* 0x0001c00001037983 */ /* 0x000ea20000300800 */
[----:B------:R-:W-:-:S02]  /*771a0*/  F2FP.BF16.PACK_AB R12, R20, R12 ;  /* 0x0000000c140c723e */ /* 0x000fc400000010ff */
[----:B------:R-:W-:Y:S01]  /*771b0*/  F2FP.BF16.PACK_AB R14, R21, R14 ;  /* 0x0000000e150e723e */ /* 0x000fe200000010ff */
[----:B--2---:R-:W-:Y:S04]  /*771c0*/  STL [R1+0x1fac], R3 ;  /* 0x001fac0301007387 */ /* 0x004fe80000100800 */
[----:B------:R-:W2:Y:S04]  /*771d0*/  LDL.LU R20, [R1+0x138] ;  /* 0x0001380001147983 */ /* 0x000ea80000300800 */
[----:B------:R-:W3:Y:S04]  /*771e0*/  LDL.LU R21, [R1+0x144] ;  /* 0x0001440001157983 */ /* 0x000ee80000300800 */
[----:B---3--:R0:W-:Y:S04]  /*771f0*/  STL [R1+0x1fcc], R21 ;  /* 0x001fcc1501007387 */ /* 0x0081e80000100800 */
[----:B0-----:R-:W3:Y:S01]  /*77200*/  LDL.LU R21, [R1+0x14c] ;  /* 0x00014c0001157983 */ /* 0x001ee20000300800 */
[----:B------:R-:W-:-:S03]  /*77210*/  F2FP.BF16.PACK_AB R18, R22, R18 ;  /* 0x000000121612723e */ /* 0x000fc600000010ff */
[----:B---3--:R0:W-:Y:S04]  /*77220*/  STL [R1+0x1fd0], R21 ;  /* 0x001fd01501007387 */ /* 0x0081e80000100800 */
[----:B0-----:R-:W2:Y:S04]  /*77230*/  LDL.LU R21, [R1+0x13c] ;  /* 0x00013c0001157983 */ /* 0x001ea80000300800 */
[----:B------:R-:W3:Y:S04]  /*77240*/  LDL.LU R22, [R1+0x150] ;  /* 0x0001500001167983 */ /* 0x000ee80000300800 */
[----:B---3--:R0:W-:Y:S04]  /*77250*/  STL [R1+0x1fc4], R22 ;  /* 0x001fc41601007387 */ /* 0x0081e80000100800 */
[----:B0-----:R-:W3:Y:S01]  /*77260*/  LDL.LU R22, [R1+0x15c] ;  /* 0x00015c0001167983 */ /* 0x001ee20000300800 */
[----:B------:R-:W-:-:S03]  /*77270*/  F2FP.BF16.PACK_AB R15, R23, R15 ;  /* 0x0000000f170f723e */ /* 0x000fc600000010ff */
[----:B---3--:R0:W-:Y:S04]  /*77280*/  STL [R1+0x1fc8], R22 ;  /* 0x001fc81601007387 */ /* 0x0081e80000100800 */
[----:B0-----:R-:W3:Y:S04]  /*77290*/  LDL.LU R22, [R1+0x148] ;  /* 0x0001480001167983 */ /* 0x001ee80000300800 */
[----:B------:R-:W4:Y:S04]  /*772a0*/  LDL.LU R23, [R1+0x160] ;  /* 0x0001600001177983 */ /* 0x000f280000300800 */
[----:B----4-:R0:W-:Y:S04]  /*772b0*/  STL [R1+0x1fbc], R23 ;  /* 0x001fbc1701007387 */ /* 0x0101e80000100800 */
[----:B0-----:R-:W4:Y:S04]  /*772c0*/  LDL.LU R23, [R1+0x16c] ;  /* 0x00016c0001177983 */ /* 0x001f280000300800 */
[----:B----4-:R0:W-:Y:S04]  /*772d0*/  STL [R1+0x1fc0], R23 ;  /* 0x001fc01701007387 */ /* 0x0101e80000100800 */
[----:B0-----:R-:W4:Y:S04]  /*772e0*/  LDL.LU R23, [R1+0x154] ;  /* 0x0001540001177983 */ /* 0x001f280000300800 */
[----:B------:R-:W2:Y:S04]  /*772f0*/  LDL.LU R3, [R1+0x18c] ;  /* 0x00018c0001037983 */ /* 0x000ea80000300800 */
        /* <DEDUP_REMOVED lines=36> */
[----:B------:R-:W2:Y:S02]  /*77540*/  LDL.LU R21, [R1+0x1fd0] ;  /* 0x001fd00001157983 */ /* 0x000ea40000300800 */
[----:B--2---:R-:W-:-:S02]  /*77550*/  F2FP.BF16.PACK_AB R4, R21, R4 ;  /* 0x000000041504723e */ /* 0x004fc400000010ff */
[----:B------:R-:W3:Y:S02]  /*77560*/  LDL.LU R21, [R1+0x1fcc] ;  /* 0x001fcc0001157983 */ /* 0x000ee40000300800 */
[----:B---3--:R-:W-:Y:S02]  /*77570*/  F2FP.BF16.PACK_AB R21, R22, R21 ;  /* 0x000000151615723e */ /* 0x008fe400000010ff */
[----:B------:R-:W2:Y:S02]  /*77580*/  LDL.LU R22, [R1+0x1fc8] ;  /* 0x001fc80001167983 */ /* 0x000ea40000300800 */
[----:B--2---:R-:W-:Y:S02]  /*77590*/  F2FP.BF16.PACK_AB R5, R22, R5 ;  /* 0x000000051605723e */ /* 0x004fe400000010ff */
[----:B------:R-:W4:Y:S02]  /*775a0*/  LDL.LU R22, [R1+0x1fc4] ;  /* 0x001fc40001167983 */ /* 0x000f240000300800 */
[----:B----4-:R-:W-:-:S02]  /*775b0*/  F2FP.BF16.PACK_AB R22, R23, R22 ;  /* 0x000000161716723e */ /* 0x010fc400000010ff */
        /* <DEDUP_REMOVED lines=10> */
[----:B--2---:R-:W-:Y:S02]  /*77660*/  F2FP.BF16.PACK_AB R12, R3, R12 ;  /* 0x0000000c030c723e */ /* 0x004fe400000010ff */
[----:B------:R-:W2:Y:S04]  /*77670*/  LDL.LU R3, [R1+0x1fac] ;  /* 0x001fac0001037983 */ /* 0x000ea80000300800 */
[----:B------:R-:W2:Y:S01]  /*77680*/  LDL.LU R28, [R1+0x1fa8] ;  /* 0x001fa800011c7983 */ /* 0x000ea20000300800 */
[----:B------:R-:W-:-:S02]  /*77690*/  F2FP.BF16.PACK_AB R13, R29, R13 ;  /* 0x0000000d1d0d723e */ /* 0x000fc400000010ff */
[----:B------:R-:W-:Y:S01]  /*776a0*/  F2FP.BF16.PACK_AB R14, R17, R14 ;  /* 0x0000000e110e723e */ /* 0x000fe200000010ff */
[----:B------:R-:W3:Y:S01]  /*776b0*/  LDL.LU R29, [R1+0x1fa4] ;  /* 0x001fa400011d7983 */ /* 0x000ee20000300800 */
[----:B--2---:R-:W-:-:S03]  /*776c0*/  F2FP.BF16.PACK_AB R17, R28, R3 ;  /* 0x000000031c11723e */ /* 0x004fc600000010ff */
[----:B------:R-:W2:Y:S01]  /*776d0*/  LDL.LU R3, [R1+0x268] ;  /* 0x0002680001037983 */ /* 0x000ea20000300800 */
[----:B------:R-:W-:Y:S02]  /*776e0*/  F2FP.BF16.PACK_AB R10, R16, R10 ;  /* 0x0000000a100a723e */ /* 0x000fe400000010ff */
[----:B---3--:R-:W-:Y:S01]  /*776f0*/  F2FP.BF16.PACK_AB R16, R24, R29 ;  /* 0x0000001d1810723e */ /* 0x008fe200000010ff */
[----:B--2---:R-:W-:Y:S04]  /*77700*/  STL [R1+0x1f90], R3 ;  /* 0x001f900301007387 */ /* 0x004fe80000100800 */
        /* <DEDUP_REMOVED lines=9> */
[----:B0-----:R-:W2:Y:S04]  /*777a0*/  LDL.LU R25, [R1+0x1ec] ;  /* 0x0001ec0001197983 */ /* 0x001ea80000300800 */
[----:B------:R-:W3:Y:S01]  /*777b0*/  LDL.LU R28, [R1+0x1fc] ;  /* 0x0001fc00011c7983 */ /* 0x000ee20000300800 */
[----:B------:R-:W-:-:S02]  /*777c0*/  F2FP.BF16.PACK_AB R15, R19, R15 ;  /* 0x0000000f130f723e */ /* 0x000fc400000010ff */
[----:B------:R-:W-:Y:S01]  /*777d0*/  F2FP.BF16.PACK_AB R19, R27, R2 ;  /* 0x000000021b13723e */ /* 0x000fe200000010ff */
[----:B------:R-:W-:Y:S04]  /*777e0*/  STS.128 [R0+0x600], R20 ;  /* 0x0006001400007388 */ /* 0x000fe80000000c00 */
[----:B------:R-:W-:Y:S04]  /*777f0*/  STS.128 [R0+0x680], R4 ;  /* 0x0006800400007388 */ /* 0x000fe80000000c00 */
[----:B------:R-:W-:Y:S04]  /*77800*/  STS.128 [R0+0x700], R8 ;  /* 0x0007000800007388 */ /* 0x000fe80000000c00 */
[----:B------:R-:W-:Y:S04]  /*77810*/  STS.128 [R0+0x780], R12 ;  /* 0x0007800c00007388 */ /* 0x000fe80000000c00 */
[----:B------:R-:W-:Y:S04]  /*77820*/  STS.128 [R0+0x800], R16 ;  /* 0x0008001000007388 */ /* 0x000fe80000000c00 */
[----:B---3--:R0:W-:Y:S04]  /*77830*/  STL [R1+0x1f9c], R28 ;  /* 0x001f9c1c01007387 */ /* 0x0081e80000100800 */
[----:B0-----:R-:W3:Y:S04]  /*77840*/  LDL.LU R28, [R1+0x1f4] ;  /* 0x0001f400011c7983 */ /* 0x001ee80000300800 */
[----:B------:R-:W4:Y:S04]  /*77850*/  LDL.LU R26, [R1+0x1f8] ;  /* 0x0001f800011a7983 */ /* 0x000f280000300800 */
[----:B------:R-:W3:Y:S04]  /*77860*/  LDL.LU R29, [R1+0x204] ;  /* 0x00020400011d7983 */ /* 0x000ee80000300800 */
        /* <DEDUP_REMOVED lines=18> */
[----:B------:R-:W3:Y:S01]  /*77990*/  LDL.LU R15, [R1+0x4b4] ;  /* 0x0004b400010f7983 */ /* 0x000ee20000300800 */
[----:B--2---:R-:W-:-:S03]  /*779a0*/  F2FP.BF16.PACK_AB R24, R25, R24 ;  /* 0x000000181918723e */ /* 0x004fc600000010ff */
[----:B------:R-:W2:Y:S04]  /*779b0*/  LDL.LU R16, [R1+0x290] ;  /* 0x0002900001107983 */ /* 0x000ea80000300800 */
[----:B------:R-:W2:Y:S04]  /*779c0*/  LDL.LU R17, [R1+0x25c] ;  /* 0x00025c0001117983 */ /* 0x000ea80000300800 */
[----:B------:R-:W2:Y:S04]  /*779d0*/  LDL.LU R18, [R1+0x4a0] ;  /* 0x0004a00001127983 */ /* 0x000ea80000300800 */
[----:B------:R-:W2:Y:S04]  /*779e0*/  LDL.LU R19, [R1+0x27c] ;  /* 0x00027c0001137983 */ /* 0x000ea80000300800 */
[----:B------:R-:W3:Y:S02]  /*779f0*/  LDL.LU R25, [R1+0x1fa0] ;  /* 0x001fa00001197983 */ /* 0x000ee40000300800 */
[----:B---3--:R-:W-:-:S02]  /*77a00*/  F2FP.BF16.PACK_AB R25, R28, R25 ;  /* 0x000000191c19723e */ /* 0x008fc400000010ff */
[----:B------:R-:W4:Y:S01]  /*77a10*/  LDL.LU R28, [R1+0x1f9c] ;  /* 0x001f9c00011c7983 */ /* 0x000f220000300800 */
[----:B------:R-:W-:Y:S02]  /*77a20*/  F2FP.BF16.PACK_AB R27, R29, R27 ;  /* 0x0000001b1d1b723e */ /* 0x000fe400000010ff */
[----:B------:R-:W-:Y:S02]  /*77a30*/  F2FP.BF16.PACK_AB R4, R3, R4 ;  /* 0x000000040304723e */ /* 0x000fe400000010ff */
[----:B----4-:R-:W-:Y:S02]  /*77a40*/  F2FP.BF16.PACK_AB R26, R28, R26 ;  /* 0x0000001a1c1a723e */ /* 0x010fe400000010ff */
[----:B------:R-:W3:Y:S04]  /*77a50*/  LDL.LU R28, [R1+0x1f98] ;  /* 0x001f9800011c7983 */ /* 0x000ee80000300800 */
[----:B------:R-:W3:Y:S04]  /*77a60*/  LDL.LU R29, [R1+0x1f94] ;  /* 0x001f9400011d7983 */ /* 0x000ee80000300800 */
[----:B------:R-:W4:Y:S01]  /*77a70*/  LDL.LU R3, [R1+0x1f90] ;  /* 0x001f900001037983 */ /* 0x000f220000300800 */
[----:B------:R-:W-:-:S02]  /*77a80*/  F2FP.BF16.PACK_AB R9, R9, R6 ;  /* 0x000000060909723e */ /* 0x000fc400000010ff */
[----:B----4-:R-:W-:Y:S02]  /*77a90*/  F2FP.BF16.PACK_AB R6, R20, R3 ;  /* 0x000000031406723e */ /* 0x010fe400000010ff */
[----:B------:R-:W4:Y:S04]  /*77aa0*/  LDL.LU R3, [R1+0x460] ;  /* 0x0004600001037983 */ /* 0x000f280000300800 */
[----:B----4-:R-:W-:Y:S04]  /*77ab0*/  STL [R1+0x1f84], R3 ;  /* 0x001f840301007387 */ /* 0x010fe80000100800 */
[----:B------:R-:W4:Y:S01]  /*77ac0*/  LDL.LU R20, [R1+0x47c] ;  /* 0x00047c0001147983 */ /* 0x000f220000300800 */
[----:B------:R-:W-:-:S03]  /*77ad0*/  F2FP.BF16.PACK_AB R11, R11, R23 ;  /* 0x000000170b0b723e */ /* 0x000fc600000010ff */
[----:B----4-:R-:W-:Y:S04]  /*77ae0*/  STL [R1+0x1f88], R20 ;  /* 0x001f881401007387 */ /* 0x010fe80000100800 */
[----:B------:R-:W4:Y:S01]  /*77af0*/  LDL.LU R23, [R1+0x504] ;  /* 0x0005040001177983 */ /* 0x000f220000300800 */
[----:B------:R-:W-:Y:S02]  /*77b00*/  F2FP.BF16.PACK_AB R12, R12, R13 ;  /* 0x0000000d0c0c723e */ /* 0x000fe400000010ff */
[----:B------:R-:W-:Y:S02]  /*77b10*/  F2FP.BF16.PACK_AB R13, R14, R15 ;  /* 0x0000000f0e0d723e */ /* 0x000fe400000010ff */
[----:B---3--:R-:W-:Y:S02]  /*77b20*/  F2FP.BF16.PACK_AB R14, R29, R28 ;  /* 0x0000001c1d0e723e */ /* 0x008fe400000010ff */
[----:B--2---:R-:W-:-:S02]  /*77b30*/  F2FP.BF16.PACK_AB R5, R17, R5 ;  /* 0x000000051105723e */ /* 0x004fc400000010ff */
[----:B------:R-:W-:Y:S02]  /*77b40*/  F2FP.BF16.PACK_AB R10, R18, R10 ;  /* 0x0000000a120a723e */ /* 0x000fe400000010ff */
[----:B------:R-:W-:Y:S01]  /*77b50*/  F2FP.BF16.PACK_AB R7, R19, R7 ;  /* 0x000000071307723e */ /* 0x000fe200000010ff */
[----:B------:R-:W-:Y:S01]  /*77b60*/  @!P6 FMUL R2, R2, 16777216 ;  /* 0x4b8000000202e820 */ /* 0x000fe20000400000 */
[----:B------:R-:W-:Y:S04]  /*77b70*/  STS.128 [R0+0x880], R24 ;  /* 0x0008801800007388 */ /* 0x000fe80000000c00 */
[----:B----4-:R0:W-:Y:S04]  /*77b80*/  STL [R1+0x1f8c], R23 ;  /* 0x001f8c1701007387 */ /* 0x0101e80000100800 */
[----:B------:R-:W2:Y:S04]  /*77b90*/  LDL.LU R29, [R1+0x4d0] ;  /* 0x0004d000011d7983 */ /* 0x000ea80000300800 */
[----:B------:R-:W2:Y:S04]  /*77ba0*/  LDL.LU R28, [R1+0x4cc] ;  /* 0x0004cc00011c7983 */ /* 0x000ea80000300800 */
[----:B0-----:R-:W3:Y:S04]  /*77bb0*/  LDL.LU R23, [R1+0x4d8] ;  /* 0x0004d80001177983 */ /* 0x001ee80000300800 */
[----:B------:R-:W3:Y:S04]  /*77bc0*/  LDL.LU R17, [R1+0x4d4] ;  /* 0x0004d40001117983 */ /* 0x000ee80000300800 */
[----:B------:R-:W4:Y:S04]  /*77bd0*/  LDL.LU R20, [R1+0x4e0] ;  /* 0x0004e00001147983 */ /* 0x000f280000300800 */
[----:B------:R-:W4:Y:S04]  /*77be0*/  LDL.LU R18, [R1+0x4dc] ;  /* 0x0004dc0001127983 */ /* 0x000f280000300800 */
[----:B------:R-:W4:Y:S04]  /*77bf0*/  LDL.LU R3, [R1+0x4e8] ;  /* 0x0004e80001037983 */ /* 0x000f280000300800 */
[----:B------:R-:W4:Y:S01]  /*77c00*/  LDL.LU R19, [R1+0x4e4] ;  /* 0x0004e40001137983 */ /* 0x000f220000300800 */
[----:B------:R-:W-:-:S03]  /*77c10*/  F2FP.BF16.PACK_AB R8, R16, R8 ;  /* 0x000000081008723e */ /* 0x000fc600000010ff */
[----:B------:R-:W4:Y:S04]  /*77c20*/  LDL.LU R24, [R1+0x508] ;  /* 0x0005080001187983 */ /* 0x000f280000300800 */
[----:B------:R-:W4:Y:S01]  /*77c30*/  LDL.LU R25, [R1+0x528] ;  /* 0x0005280001197983 */ /* 0x000f220000300800 */
[----:B------:R-:W0:Y:S03]  /*77c40*/  MUFU.RCP R2, R2 ;  /* 0x0000000200027308 */ /* 0x000e260000001000 */
[----:B------:R-:W4:Y:S04]  /*77c50*/  LDL.LU R27, [R1+0x524] ;  /* 0x00052400011b7983 */ /* 0x000f280000300800 */
[----:B------:R1:W-:Y:S01]  /*77c60*/  STS.128 [R0+0x900], R4 ;  /* 0x0009000400007388 */ /* 0x0003e20000000c00 */
[----:B------:R-:W-:-:S03]  /*77c70*/  F2FP.BF16.PACK_AB R15, R21, R22 ;  /* 0x00000016150f723e */ /* 0x000fc600000010ff */
[----:B------:R0:W-:Y:S04]  /*77c80*/  STS.128 [R0+0x980], R8 ;  /* 0x0009800800007388 */ /* 0x0001e80000000c00 */
[----:B-1----:R-:W4:Y:S04]  /*77c90*/  LDL.LU R4, [R1+0x4ec] ;  /* 0x0004ec0001047983 */ /* 0x002f280000300800 */
[----:B------:R-:W4:Y:S04]  /*77ca0*/  LDL.LU R5, [R1+0x4f4] ;  /* 0x0004f40001057983 */ /* 0x000f280000300800 */
[----:B------:R-:W4:Y:S04]  /*77cb0*/  LDL.LU R6, [R1+0x4fc] ;  /* 0x0004fc0001067983 */ /* 0x000f280000300800 */
[----:B------:R-:W4:Y:S04]  /*77cc0*/  LDL.LU R7, [R1+0x51c] ;  /* 0x00051c0001077983 */ /* 0x000f280000300800 */
[----:B0-----:R-:W4:Y:S04]  /*77cd0*/  LDL.LU R8, [R1+0x50c] ;  /* 0x00050c0001087983 */ /* 0x001f280000300800 */
[----:B------:R-:W4:Y:S04]  /*77ce0*/  LDL.LU R9, [R1+0x514] ;  /* 0x0005140001097983 */ /* 0x000f280000300800 */
[----:B------:R-:W4:Y:S04]  /*77cf0*/  LDL.LU R10, [R1+0x500] ;  /* 0x00050000010a7983 */ /* 0x000f280000300800 */
[----:B------:R-:W4:Y:S04]  /*77d00*/  LDL.LU R11, [R1+0x520] ;  /* 0x00052000010b7983 */ /* 0x000f280000300800 */
[----:B------:R-:W4:Y:S04]  /*77d10*/  LDL.LU R26, [R1+0x530] ;  /* 0x00053000011a7983 */ /* 0x000f280000300800 */
[----:B------:R-:W4:Y:S04]  /*77d20*/  LDL.LU R21, [R1+0x52c] ;  /* 0x00052c0001157983 */ /* 0x000f280000300800 */
[----:B------:R0:W-:Y:S04]  /*77d30*/  STS.128 [R0+0xa00], R12 ;  /* 0x000a000c00007388 */ /* 0x0001e80000000c00 */
[----:B0-----:R-:W4:Y:S04]  /*77d40*/  LDL.LU R12, [R1+0x4f0] ;  /* 0x0004f000010c7983 */ /* 0x001f280000300800 */
[----:B------:R-:W4:Y:S04]  /*77d50*/  LDL.LU R13, [R1+0x510] ;  /* 0x00051000010d7983 */ /* 0x000f280000300800 */
[----:B------:R-:W4:Y:S04]  /*77d60*/  LDL.LU R14, [R1+0x4f8] ;  /* 0x0004f800010e7983 */ /* 0x000f280000300800 */
[----:B------:R-:W4:Y:S04]  /*77d70*/  LDL.LU R15, [R1+0x518] ;  /* 0x00051800010f7983 */ /* 0x000f280000300800 */
[----:B------:R-:W4:Y:S01]  /*77d80*/  LDL.LU R22, [R1+0x88] ;  /* 0x0000880001167983 */ /* 0x000f220000300800 */
[----:B--2---:R-:W-:-:S03]  /*77d90*/  F2FP.BF16.PACK_AB R16, R29, R28 ;  /* 0x0000001c1d10723e */ /* 0x004fc600000010ff */
[----:B------:R-:W2:Y:S04]  /*77da0*/  LDL.LU R29, [R1+0x538] ;  /* 0x00053800011d7983 */ /* 0x000ea80000300800 */
[----:B------:R-:W2:Y:S01]  /*77db0*/  LDL.LU R28, [R1+0x534] ;  /* 0x00053400011c7983 */ /* 0x000ea20000300800 */
[----:B---3--:R-:W-:-:S03]  /*77dc0*/  F2FP.BF16.PACK_AB R17, R23, R17 ;  /* 0x000000111711723e */ /* 0x008fc600000010ff */
[----:B------:R-:W3:Y:S04]  /*77dd0*/  LDL.LU R23, [R1+0x1f8c] ;  /* 0x001f8c0001177983 */ /* 0x000ee80000300800 */
[----:B------:R-:W-:Y:S01]  /*77de0*/  STL [R1+0x750], R2 ;  /* 0x0007500201007387 */ /* 0x000fe20000100800 */
[----:B----4-:R-:W-:-:S03]  /*77df0*/  F2FP.BF16.PACK_AB R18, R20, R18 ;  /* 0x000000121412723e */ /* 0x010fc600000010ff */
[----:B------:R-:W4:Y:S01]  /*77e00*/  LDL.LU R20, [R1+0x1f88] ;  /* 0x001f880001147983 */ /* 0x000f220000300800 */
[----:B------:R-:W-:-:S03]  /*77e10*/  F2FP.BF16.PACK_AB R19, R3, R19 ;  /* 0x000000130313723e */ /* 0x000fc600000010ff */
[----:B------:R-:W2:Y:S01]  /*77e20*/  LDL.LU R3, [R1+0x1f84] ;  /* 0x001f840001037983 */ /* 0x000ea20000300800 */
[----:B------:R-:W-:Y:S02]  /*77e30*/  F2FP.BF16.PACK_AB R6, R10, R6 ;  /* 0x000000060a06723e */ /* 0x000fe400000010ff */
[----:B------:R-:W-:Y:S02]  /*77e40*/  F2FP.BF16.PACK_AB R10, R11, R7 ;  /* 0x000000070b0a723e */ /* 0x000fe400000010ff */
[----:B------:R-:W-:Y:S02]  /*77e50*/  F2FP.BF16.PACK_AB R11, R25, R27 ;  /* 0x0000001b190b723e */ /* 0x000fe400000010ff */
[----:B------:R-:W-:Y:S02]  /*77e60*/  F2FP.BF16.PACK_AB R4, R12, R4 ;  /* 0x000000040c04723e */ /* 0x000fe400000010ff */
[----:B------:R-:W-:Y:S02]  /*77e70*/  F2FP.BF16.PACK_AB R8, R13, R8 ;  /* 0x000000080d08723e */ /* 0x000fe400000010ff */
[----:B------:R-:W-:-:S02]  /*77e80*/  F2FP.BF16.PACK_AB R5, R14, R5 ;  /* 0x000000050e05723e */ /* 0x000fc400000010ff */
[----:B------:R-:W-:-:S05]  /*77e90*/  F2FP.BF16.PACK_AB R9, R15, R9 ;  /* 0x000000090f09723e */ /* 0x000fca00000010ff */
[----:B------:R-:W-:Y:S01]  /*77ea0*/  STS.128 [R0+0xb80], R8 ;  /* 0x000b800800007388 */ /* 0x000fe20000000c00 */
[----:B---3--:R-:W-:-:S03]  /*77eb0*/  F2FP.BF16.PACK_AB R7, R24, R23 ;  /* 0x000000171807723e */ /* 0x008fc600000010ff */
[----:B------:R-:W3:Y:S01]  /*77ec0*/  LDL.LU R23, [R1+0x454] ;  /* 0x0004540001177983 */ /* 0x000ee20000300800 */
[----:B----4-:R-:W-:Y:S02]  /*77ed0*/  @!P6 FMUL R20, R20, 16777216 ;  /* 0x4b8000001414e820 */ /* 0x010fe40000400000 */
[----:B--2---:R-:W-:Y:S02]  /*77ee0*/  @!P6 FMUL R3, R3, 16777216 ;  /* 0x4b8000000303e820 */ /* 0x004fe40000400000 */
[----:B------:R-:W-:-:S03]  /*77ef0*/  FMUL R12, R2, R20 ;  /* 0x00000014020c7220 */ /* 0x000fc60000400000 */
[----:B------:R0:W-:Y:S04]  /*77f00*/  @!P6 STL [R1+0x460], R3 ;  /* 0x000460030100e387 */ /* 0x0001e80000100800 */
[----:B------:R-:W2:Y:S04]  /*77f10*/  LDL.LU R27, [R1+0x480] ;  /* 0x00048000011b7983 */ /* 0x000ea80000300800 */
[----:B------:R-:W4:Y:S01]  /*77f20*/  LDL.LU R20, [R1+0x84] ;  /* 0x0000840001147983 */ /* 0x000f220000300800 */
[----:B0-----:R-:W-:-:S03]  /*77f30*/  FMUL R3, R2, R3 ;  /* 0x0000000302037220 */ /* 0x001fc60000400000 */
[----:B------:R0:W-:Y:S02]  /*77f40*/  STS.128 [R0+0xb00], R4 ;  /* 0x000b000400007388 */ /* 0x0001e40000000c00 */
[----:B------:R-:W-:Y:S02]  /*77f50*/  F2FP.BF16.PACK_AB R8, R3, R12 ;  /* 0x0000000c0308723e */ /* 0x000fe400000010ff */
[----:B0-----:R-:W2:Y:S04]  /*77f60*/  LDL.LU R6, [R1+0x46c] ;  /* 0x00046c0001067983 */ /* 0x001ea80000300800 */
[----:B------:R-:W2:Y:S04]  /*77f70*/  LDL.LU R7, [R1+0x470] ;  /* 0x0004700001077983 */ /* 0x000ea80000300800 */
[----:B------:R-:W2:Y:S04]  /*77f80*/  LDL.LU R11, [R1+0x448] ;  /* 0x00044800010b7983 */ /* 0x000ea80000300800 */
[----:B------:R-:W2:Y:S04]  /*77f90*/  LDL R24, [R1+0x1080] ;  /* 0x0010800001187983 */ /* 0x000ea80000100800 */
[----:B------:R-:W2:Y:S04]  /*77fa0*/  LDL.LU R3, [R1+0x458] ;  /* 0x0004580001037983 */ /* 0x000ea80000300800 */
[----:B------:R0:W-:Y:S04]  /*77fb0*/  STS.128 [R0+0xa80], R16 ;  /* 0x000a801000007388 */ /* 0x0001e80000000c00 */
[----:B------:R-:W2:Y:S01]  /*77fc0*/  LDL.LU R12, [R1+0x53c] ;  /* 0x00053c00010c7983 */ /* 0x000ea20000300800 */
[----:B------:R-:W-:Y:S01]  /*77fd0*/  F2FP.BF16.PACK_AB R5, R29, R28 ;  /* 0x0000001c1d05723e */ /* 0x000fe200000010ff */
[----:B0-----:R0:W1:Y:S02]  /*77fe0*/  MUFU.RCP R19, R22 ;  /* 0x0000001600137308 */ /* 0x0010640000001000 */
[----:B------:R-:W2:Y:S04]  /*77ff0*/  LDL.LU R16, [R1+0x548] ;  /* 0x0005480001107983 */ /* 0x000ea80000300800 */
[----:B------:R-:W2:Y:S04]  /*78000*/  LDL.LU R17, [R1+0x544] ;  /* 0x0005440001117983 */ /* 0x000ea80000300800 */
[----:B0-----:R-:W2:Y:S04]  /*78010*/  LDL.LU R22, [R1+0x90] ;  /* 0x0000900001167983 */ /* 0x001ea80000300800 */
[----:B------:R-:W2:Y:S04]  /*78020*/  LDL.LU R15, [R1+0x3c4] ;  /* 0x0003c400010f7983 */ /* 0x000ea80000300800 */
[----:B------:R-:W2:Y:S01]  /*78030*/  LDL.LU R14, [R1+0x3d4] ;  /* 0x0003d400010e7983 */ /* 0x000ea20000300800 */
[----:B------:R-:W-:-:S03]  /*78040*/  F2FP.BF16.PACK_AB R4, R26, R21 ;  /* 0x000000151a04723e */ /* 0x000fc600000010ff */
[----:B------:R-:W2:Y:S04]  /*78050*/  LDL.LU R13, [R1+0x3ec] ;  /* 0x0003ec00010d7983 */ /* 0x000ea80000300800 */
[----:B------:R-:W2:Y:S04]  /*78060*/  LDL.LU R18, [R1+0x41c] ;  /* 0x00041c0001127983 */ /* 0x000ea80000300800 */
[----:B------:R-:W2:Y:S04]  /*78070*/  LDL.LU R29, [R1+0x434] ;  /* 0x00043400011d7983 */ /* 0x000ea80000300800 */
[----:B------:R-:W2:Y:S04]  /*78080*/  LDL.LU R25, [R1+0x410] ;  /* 0x0004100001197983 */ /* 0x000ea80000300800 */
[----:B------:R-:W2:Y:S04]  /*78090*/  LDL.LU R26, [R1+0x3f8] ;  /* 0x0003f800011a7983 */ /* 0x000ea80000300800 */
[----:B------:R-:W2:Y:S04]  /*780a0*/  LDL.LU R21, [R1+0x3e0] ;  /* 0x0003e00001157983 */ /* 0x000ea80000300800 */
[----:B------:R-:W2:Y:S04]  /*780b0*/  LDL.LU R28, [R1+0x134] ;  /* 0x00013400011c7983 */ /* 0x000ea80000300800 */
[----:B-1----:R0:W-:Y:S01]  /*780c0*/  STL [R1+0x278], R19 ;  /* 0x0002781301007387 */ /* 0x0021e20000100800 */
[----:B---3--:R-:W-:-:S04]  /*780d0*/  @!P6 FMUL R23, R23, 16777216 ;  /* 0x4b8000001717e820 */ /* 0x008fc80000400000 */
[----:B------:R-:W-:Y:S01]  /*780e0*/  FMUL R10, R2, R23 ;  /* 0x00000017020a7220 */ /* 0x000fe20000400000 */
[----:B----4-:R-:W1:Y:S01]  /*780f0*/  MUFU.RCP R20, R20 ;  /* 0x0000001400147308 */ /* 0x010e620000001000 */
[----:B--2---:R-:W-:Y:S02]  /*78100*/  @!P6 FMUL R27, R27, 16777216 ;  /* 0x4b8000001b1be820 */ /* 0x004fe40000400000 */
[----:B------:R-:W-:-:S04]  /*78110*/  @!P6 FMUL R6, R6, 16777216 ;  /* 0x4b8000000606e820 */ /* 0x000fc80000400000 */
[C---:B------:R-:W-:Y:S02]  /*78120*/  FMUL R9, R2.reuse, R6 ;  /* 0x0000000602097220 */ /* 0x040fe40000400000 */
[----:B------:R-:W-:Y:S02]  /*78130*/  @!P6 FMUL R7, R7, 16777216 ;  /* 0x4b8000000707e820 */ /* 0x000fe40000400000 */
[----:B------:R-:W-:Y:S02]  /*78140*/  @!P6 FMUL R11, R11, 16777216 ;  /* 0x4b8000000b0be820 */ /* 0x000fe40000400000 */
[----:B------:R-:W-:Y:S02]  /*78150*/  FMUL R6, R2, R27 ;  /* 0x0000001b02067220 */ /* 0x000fe40000400000 */
[----:B------:R-:W2:Y:S01]  /*78160*/  LDL.LU R27, [R1+0x44c] ;  /* 0x00044c00011b7983 */ /* 0x000ea20000300800 */
[----:B------:R-:W-:-:S03]  /*78170*/  @!P6 FMUL R3, R3, 16777216 ;  /* 0x4b8000000303e820 */ /* 0x000fc60000400000 */
[----:B------:R-:W3:Y:S01]  /*78180*/  LDL.LU R23, [R1+0x464] ;  /* 0x0004640001177983 */ /* 0x000ee20000300800 */
[C---:B------:R-:W-:Y:S01]  /*78190*/  FMUL R7, R2.reuse, R7 ;  /* 0x0000000702077220 */ /* 0x040fe20000400000 */
[----:B------:R-:W-:Y:S01]  /*781a0*/  F2FP.BF16.PACK_AB R9, R9, R6 ;  /* 0x000000060909723e */ /* 0x000fe200000010ff */
[C---:B------:R-:W-:Y:S01]  /*781b0*/  FMUL R11, R2.reuse, R11 ;  /* 0x0000000b020b7220 */ /* 0x040fe20000400000 */
[----:B-1----:R-:W-:Y:S01]  /*781c0*/  STL [R1+0x27c], R20 ;  /* 0x00027c1401007387 */ /* 0x002fe20000100800 */
[----:B------:R-:W-:-:S03]  /*781d0*/  FMUL R3, R2, R3 ;  /* 0x0000000302037220 */ /* 0x000fc60000400000 */
[----:B------:R-:W4:Y:S04]  /*781e0*/  LDL.LU R2, [R1+0x1f80] ;  /* 0x001f800001027983 */ /* 0x000f280000300800 */
[----:B------:R-:W2:Y:S01]  /*781f0*/  LDL.LU R6, [R1+0x540] ;  /* 0x0005400001067983 */ /* 0x000ea20000300800 */
[----:B------:R-:W1:Y:S01]  /*78200*/  MUFU.RCP R22, R22 ;  /* 0x0000001600167308 */ /* 0x000e620000001000 */
[----:B------:R-:W-:Y:S02]  /*78210*/  F2FP.BF16.PACK_AB R10, R10, R7 ;  /* 0x000000070a0a723e */ /* 0x000fe400000010ff */
[----:B------:R-:W-:Y:S01]  /*78220*/  F2FP.BF16.PACK_AB R7, R16, R17 ;  /* 0x000000111007723e */ /* 0x000fe200000010ff */
[----:B------:R-:W-:Y:S01]  /*78230*/  FMUL R15, R19, R15 ;  /* 0x0000000f130f7220 */ /* 0x000fe20000400000 */
[----:B------:R-:W-:Y:S01]  /*78240*/  F2FP.BF16.PACK_AB R11, R11, R3 ;  /* 0x000000030b0b723e */ /* 0x000fe200000010ff */
[----:B-1----:R-:W-:Y:S01]  /*78250*/  STL [R1+0x26c], R22 ;  /* 0x00026c1601007387 */ /* 0x002fe20000100800 */
[----:B------:R-:W-:-:S02]  /*78260*/  FMUL R14, R19, R14 ;  /* 0x0000000e130e7220 */ /* 0x000fc40000400000 */
[C---:B------:R-:W-:Y:S02]  /*78270*/  FMUL R13, R19.reuse, R13 ;  /* 0x0000000d130d7220 */ /* 0x040fe40000400000 */
[C---:B------:R-:W-:Y:S02]  /*78280*/  FMUL R17, R19.reuse, R25 ;  /* 0x0000001913117220 */ /* 0x040fe40000400000 */
[C---:B------:R-:W-:Y:S02]  /*78290*/  FMUL R16, R19.reuse, R26 ;  /* 0x0000001a13107220 */ /* 0x040fe40000400000 */
[C---:B------:R-:W-:Y:S01]  /*782a0*/  FMUL R3, R19.reuse, R21 ;  /* 0x0000001513037220 */ /* 0x040fe20000400000 */
[----:B--2---:R-:W-:Y:S01]  /*782b0*/  F2FP.BF16.PACK_AB R6, R6, R12 ;  /* 0x0000000c0606723e */ /* 0x004fe200000010ff */
[C---:B------:R-:W-:Y:S02]  /*782c0*/  FMUL R12, R19.reuse, R18 ;  /* 0x00000012130c7220 */ /* 0x040fe40000400000 */
[----:B------:R-:W-:-:S02]  /*782d0*/  FMUL R18, R19, R29 ;  /* 0x0000001d13127220 */ /* 0x000fc40000400000 */
[----:B------:R-:W2:Y:S01]  /*782e0*/  LDL.LU R29, [R1+0x8c] ;  /* 0x00008c00011d7983 */ /* 0x000ea20000300800 */
[----:B0-----:R-:W-:-:S03]  /*782f0*/  IMAD.IADD R19, R24, 0x1, -R28 ;  /* 0x0000000118137824 */ /* 0x001fc600078e0a1c */
[----:B------:R-:W4:Y:S01]  /*78300*/  LDL.LU R28, [R1+0x450] ;  /* 0x00045000011c7983 */ /* 0x000f220000300800 */
[----:B------:R-:W-:-:S03]  /*78310*/  F2FP.BF16.PACK_AB R12, R12, R18 ;  /* 0x000000120c0c723e */ /* 0x000fc600000010ff */
[----:B------:R-:W4:Y:S04]  /*78320*/  LDL.LU R21, [R1+0x3e8] ;  /* 0x0003e80001157983 */ /* 0x000f280000300800 */
[----:B------:R-:W-:Y:S04]  /*78330*/  STL [R1+0x1f78], R24 ;  /* 0x001f781801007387 */ /* 0x000fe80000100800 */
[----:B------:R-:W4:Y:S04]  /*78340*/  LDL.LU R18, [R1+0x468] ;  /* 0x0004680001127983 */ /* 0x000f280000300800 */
[----:B------:R0:W-:Y:S04]  /*78350*/  STS.128 [R0+0xc00], R4 ;  /* 0x000c000400007388 */ /* 0x0001e80000000c00 */
[----:B0-----:R-:W4:Y:S01]  /*78360*/  LDL.LU R6, [R1+0x3c0] ;  /* 0x0003c00001067983 */ /* 0x001f220000300800 */
[----:B------:R-:W-:-:S02]  /*78370*/  F2FP.BF16.PACK_AB R13, R13, R17 ;  /* 0x000000110d0d723e */ /* 0x000fc400000010ff */
[----:B------:R-:W-:Y:S01]  /*78380*/  F2FP.BF16.PACK_AB R14, R14, R16 ;  /* 0x000000100e0e723e */ /* 0x000fe200000010ff */
[----:B------:R-:W4:Y:S01]  /*78390*/  LDL.LU R7, [R1+0x438] ;  /* 0x0004380001077983 */ /* 0x000f220000300800 */
[----:B------:R-:W-:Y:S01]  /*783a0*/  F2FP.BF16.PACK_AB R15, R15, R3 ;  /* 0x000000030f0f723e */ /* 0x000fe200000010ff */
[C---:B---3--:R-:W-:Y:S01]  /*783b0*/  FMUL R16, R20.reuse, R23 ;  /* 0x0000001714107220 */ /* 0x048fe20000400000 */
[----:B------:R-:W-:Y:S01]  /*783c0*/  MOV R23, 0x3dc6b27f ;  /* 0x3dc6b27f00177802 */ /* 0x000fe20000000f00 */
[----:B------:R-:W3:Y:S01]  /*783d0*/  LDL.LU R24, [R1+0x3cc] ;  /* 0x0003cc0001187983 */ /* 0x000ee20000300800 */
[----:B------:R-:W-:Y:S02]  /*783e0*/  FADD R19, R19, -1 ;  /* 0xbf80000013137421 */ /* 0x000fe40000000000 */
[----:B------:R-:W-:Y:S01]  /*783f0*/  FMUL R3, R20, R27 ;  /* 0x0000001b14037220 */ /* 0x000fe20000400000 */
[----:B------:R-:W3:Y:S04]  /*78400*/  LDL.LU R25, [R1+0x40c] ;  /* 0x00040c0001197983 */ /* 0x000ee80000300800 */
[----:B------:R-:W3:Y:S01]  /*78410*/  LDL.LU R26, [R1+0x420] ;  /* 0x00042000011a7983 */ /* 0x000ee20000300800 */
[----:B------:R-:W-:-:S03]  /*78420*/  FFMA.FTZ R5, R19, R23, -0.16845393180847167969 ;  /* 0xbe2c7f3013057423 */ /* 0x000fc60000010017 */
[----:B------:R-:W3:Y:S04]  /*78430*/  LDL.LU R27, [R1+0x3fc] ;  /* 0x0003fc00011b7983 */ /* 0x000ee80000300800 */
[----:B------:R0:W-:Y:S04]  /*78440*/  STS.128 [R0+0xc80], R8 ;  /* 0x000c800800007388 */ /* 0x0001e80000000c00 */
[----:B------:R1:W-:Y:S04]  /*78450*/  STS.128 [R0+0xd00], R12 ;  /* 0x000d000c00007388 */ /* 0x0003e80000000c00 */
[----:B0-----:R-:W3:Y:S04]  /*78460*/  LDL.LU R10, [R1+0x498] ;  /* 0x00049800010a7983 */ /* 0x001ee80000300800 */
[----:B------:R-:W3:Y:S04]  /*78470*/  LDL.LU R11, [R1+0x488] ;  /* 0x00048800010b7983 */ /* 0x000ee80000300800 */
[----:B-1----:R-:W3:Y:S04]  /*78480*/  LDL.LU R15, [R1+0x484] ;  /* 0x00048400010f7983 */ /* 0x002ee80000300800 */
[----:B------:R-:W3:Y:S01]  /*78490*/  LDL.LU R23, [R1+0x414] ;  /* 0x0004140001177983 */ /* 0x000ee20000300800 */
[----:B--2---:R0:W1:Y:S03]  /*784a0*/  MUFU.RCP R17, R29 ;  /* 0x0000001d00117308 */ /* 0x0040660000001000 */
[----:B0-----:R-:W2:Y:S04]  /*784b0*/  LDL.LU R29, [R1+0x400] ;  /* 0x00040000011d7983 */ /* 0x001ea80000300800 */
[----:B-1----:R-:W-:Y:S01]  /*784c0*/  STL [R1+0x268], R17 ;  /* 0x0002681101007387 */ /* 0x002fe20000100800 */
[----:B----4-:R-:W-:-:S02]  /*784d0*/  FMUL R8, R22, R6 ;  /* 0x0000000616087220 */ /* 0x010fc40000400000 */
[----:B------:R-:W-:Y:S02]  /*784e0*/  FMUL R6, R20, R28 ;  /* 0x0000001c14067220 */ /* 0x000fe40000400000 */
[----:B------:R-:W4:Y:S01]  /*784f0*/  LDL.LU R28, [R1+0x9c] ;  /* 0x00009c00011c7983 */ /* 0x000f220000300800 */
[----:B------:R-:W-:Y:S01]  /*78500*/  F2FP.BF16.PACK_AB R4, R3, R16 ;  /* 0x000000100304723e */ /* 0x000fe200000010ff */
[----:B------:R-:W-:Y:S02]  /*78510*/  FMUL R3, R22, R21 ;  /* 0x0000001516037220 */ /* 0x000fe40000400000 */
[C---:B------:R-:W-:Y:S01]  /*78520*/  FFMA.FTZ R9, R19.reuse, R5, 0.1716887056827545166 ;  /* 0x3e2fcf2a13097423 */ /* 0x040fe20000010005 */
[----:B------:R-:W4:Y:S02]  /*78530*/  LDL.LU R14, [R1+0x444] ;  /* 0x00044400010e7983 */ /* 0x000f240000300800 */
[----:B------:R-:W-:Y:S01]  /*78540*/  F2FP.BF16.PACK_AB R8, R8, R3 ;  /* 0x000000030808723e */ /* 0x000fe200000010ff */
[C---:B------:R-:W-:Y:S01]  /*78550*/  FFMA.FTZ R9, R19.reuse, R9, -0.17900948226451873779 ;  /* 0xbe374e4313097423 */ /* 0x040fe20000010009 */
[----:B------:R0:W1:Y:S03]  /*78560*/  MUFU.RCP R3, R2 ;  /* 0x0000000200037308 */ /* 0x0000660000001000 */
[----:B------:R-:W-:-:S04]  /*78570*/  FFMA.FTZ R9, R19, R9, 0.20512372255325317383 ;  /* 0x3e520bf413097423 */ /* 0x000fc80000010009 */
[C---:B------:R-:W-:Y:S02]  /*78580*/  FFMA.FTZ R9, R19.reuse, R9, -0.24046532809734344482 ;  /* 0xbe763c8b13097423 */ /* 0x040fe40000010009 */
[----:B------:R-:W-:Y:S02]  /*78590*/  FMUL R7, R20, R7 ;  /* 0x0000000714077220 */ /* 0x000fe40000400000 */
[C---:B------:R-:W-:Y:S02]  /*785a0*/  FFMA.FTZ R9, R19.reuse, R9, 0.28857114911079406738 ;  /* 0x3e93bf9913097423 */ /* 0x040fe40000010009 */
[C---:B---3--:R-:W-:Y:S02]  /*785b0*/  FMUL R13, R22.reuse, R26 ;  /* 0x0000001a160d7220 */ /* 0x048fe40000400000 */
[----:B0-----:R-:W-:Y:S02]  /*785c0*/  FFMA.FTZ R2, R19, R9, -0.36067417263984680176 ;  /* 0xbeb8aa4913027423 */ /* 0x001fe40000010009 */
[----:B------:R-:W-:-:S02]  /*785d0*/  FMUL R9, R22, R25 ;  /* 0x0000001916097220 */ /* 0x000fc40000400000 */
[C---:B------:R-:W-:Y:S02]  /*785e0*/  FMUL R12, R20.reuse, R10 ;  /* 0x0000000a140c7220 */ /* 0x040fe40000400000 */
[C---:B------:R-:W-:Y:S02]  /*785f0*/  FMUL R10, R20.reuse, R18 ;  /* 0x00000012140a7220 */ /* 0x040fe40000400000 */
[C---:B------:R-:W-:Y:S02]  /*78600*/  FMUL R11, R20.reuse, R11 ;  /* 0x0000000b140b7220 */ /* 0x040fe40000400000 */
[----:B------:R-:W-:Y:S02]  /*78610*/  FMUL R5, R20, R15 ;  /* 0x0000000f14057220 */ /* 0x000fe40000400000 */
[----:B------:R-:W3:Y:S01]  /*78620*/  LDL.LU R15, [R1+0x474] ;  /* 0x00047400010f7983 */ /* 0x000ee20000300800 */
[----:B------:R-:W-:-:S03]  /*78630*/  F2FP.BF16.PACK_AB R6, R6, R11 ;  /* 0x0000000b0606723e */ /* 0x000fc600000010ff */
[----:B------:R-:W3:Y:S01]  /*78640*/  LDL.LU R20, [R1+0x48c] ;  /* 0x00048c0001147983 */ /* 0x000ee20000300800 */
[----:B------:R-:W-:Y:S01]  /*78650*/  F2FP.BF16.PACK_AB R5, R5, R12 ;  /* 0x0000000c0505723e */ /* 0x000fe200000010ff */
[C---:B------:R-:W-:Y:S01]  /*78660*/  FMUL R11, R22.reuse, R24 ;  /* 0x00000018160b7220 */ /* 0x040fe20000400000 */
[----:B------:R-:W-:Y:S01]  /*78670*/  F2FP.BF16.PACK_AB R7, R7, R10 ;  /* 0x0000000a0707723e */ /* 0x000fe200000010ff */
[----:B------:R-:W3:Y:S01]  /*78680*/  LDL.LU R21, [R1+0x478] ;  /* 0x0004780001157983 */ /* 0x000ee20000300800 */
[C---:B------:R-:W-:Y:S02]  /*78690*/  FMUL R10, R22.reuse, R27 ;  /* 0x0000001b160a7220 */ /* 0x040fe40000400000 */
[----:B------:R-:W-:Y:S01]  /*786a0*/  FMUL R12, R22, R23 ;  /* 0x00000017160c7220 */ /* 0x000fe20000400000 */
[----:B-1----:R2:W-:Y:S01]  /*786b0*/  STL [R1+0x258], R3 ;  /* 0x0002580301007387 */ /* 0x0025e20000100800 */
[----:B------:R-:W-:-:S03]  /*786c0*/  F2FP.BF16.PACK_AB R9, R9, R13 ;  /* 0x0000000d0909723e */ /* 0x000fc600000010ff */
[----:B------:R-:W-:Y:S01]  /*786d0*/  F2FP.BF16.PACK_AB R10, R10, R12 ;  /* 0x0000000c0a0a723e */ /* 0x000fe200000010ff */
[----:B------:R0:W-:Y:S01]  /*786e0*/  STS.128 [R0+0xd80], R4 ;  /* 0x000d800400007388 */ /* 0x0001e20000000c00 */
[----:B--2---:R-:W-:-:S03]  /*786f0*/  FMUL R3, R22, R29 ;  /* 0x0000001d16037220 */ /* 0x004fc60000400000 */
[----:B------:R-:W2:Y:S04]  /*78700*/  LDL.LU R22, [R1+0x3c8] ;  /* 0x0003c80001167983 */ /* 0x000ea80000300800 */
[----:B------:R-:W2:Y:S04]  /*78710*/  LDL.LU R23, [R1+0x3d0] ;  /* 0x0003d00001177983 */ /* 0x000ea80000300800 */
[----:B------:R-:W2:Y:S01]  /*78720*/  LDL.LU R29, [R1+0x3dc] ;  /* 0x0003dc00011d7983 */ /* 0x000ea20000300800 */
[----:B------:R-:W-:Y:S01]  /*78730*/  F2FP.BF16.PACK_AB R11, R11, R3 ;  /* 0x000000030b0b723e */ /* 0x000fe200000010ff */
[----:B----4-:R1:W4:Y:S04]  /*78740*/  MUFU.RCP R16, R28 ;  /* 0x0000001c00107308 */ /* 0x0103280000001000 */
[----:B------:R0:W-:Y:S04]  /*78750*/  STS.128 [R0+0xe00], R8 ;  /* 0x000e000800007388 */ /* 0x0001e80000000c00 */
[----:B-1----:R-:W2:Y:S04]  /*78760*/  LDL.LU R28, [R1+0x45c] ;  /* 0x00045c00011c7983 */ /* 0x002ea80000300800 */
[----:B------:R-:W2:Y:S04]  /*78770*/  LDL.LU R18, [R1+0x49c] ;  /* 0x00049c0001127983 */ /* 0x000ea80000300800 */
[----:B------:R-:W2:Y:S04]  /*78780*/  LDL.LU R24, [R1+0x490] ;  /* 0x0004900001187983 */ /* 0x000ea80000300800 */
[----:B------:R-:W2:Y:S04]  /*78790*/  LDL.LU R25, [R1+0x404] ;  /* 0x0004040001197983 */ /* 0x000ea80000300800 */
[----:B------:R-:W2:Y:S04]  /*787a0*/  LDL.LU R26, [R1+0x3e4] ;  /* 0x0003e400011a7983 */ /* 0x000ea80000300800 */
[----:B------:R-:W2:Y:S04]  /*787b0*/  LDL.LU R27, [R1+0x3f0] ;  /* 0x0003f000011b7983 */ /* 0x000ea80000300800 */
[----:B----4-:R-:W-:Y:S04]  /*787c0*/  STL [R1+0x25c], R16 ;  /* 0x00025c1001007387 */ /* 0x010fe80000100800 */
[----:B0-----:R-:W4:Y:S04]  /*787d0*/  LDL.LU R7, [R1+0x494] ;  /* 0x0004940001077983 */ /* 0x001f280000300800 */
[----:B------:R-:W-:Y:S04]  /*787e0*/  STL [R1+0x1f70], R0 ;  /* 0x001f700001007387 */ /* 0x000fe80000100800 */
[----:B------:R-:W4:Y:S01]  /*787f0*/  LDL R11, [R1+0x258] ;  /* 0x00025800010b7983 */ /* 0x000f220000100800 */
[----:B------:R-:W-:-:S04]  /*78800*/  FFMA.FTZ R2, R19, R2, 0.48089820146560668945 ;  /* 0x3ef6384a13027423 */ /* 0x000fc80000010002 */
[----:B------:R-:W-:-:S04]  /*78810*/  FFMA.FTZ R2, R19, R2, -0.72134751081466674805 ;  /* 0xbf38aa3b13027423 */ /* 0x000fc80000010002 */
[----:B------:R-:W-:Y:S02]  /*78820*/  FMUL R2, R19, R2 ;  /* 0x0000000213027220 */ /* 0x000fe40000400000 */
[C---:B------:R-:W-:Y:S02]  /*78830*/  FMUL R13, R17.reuse, R14 ;  /* 0x0000000e110d7220 */ /* 0x040fe40000400000 */
[C---:B---3--:R-:W-:Y:S02]  /*78840*/  FMUL R12, R17.reuse, R15 ;  /* 0x0000000f110c7220 */ /* 0x048fe40000400000 */
[----:B------:R-:W-:Y:S02]  /*78850*/  FMUL R3, R17, R20 ;  /* 0x0000001411037220 */ /* 0x000fe40000400000 */
[----:B------:R-:W-:-:S03]  /*78860*/  FMUL R14, R19, R2 ;  /* 0x00000002130e7220 */ /* 0x000fc60000400000 */
[----:B------:R-:W-:Y:S01]  /*78870*/  F2FP.BF16.PACK_AB R12, R12, R3 ;  /* 0x000000030c0c723e */ /* 0x000fe200000010ff */
[----:B------:R-:W-:-:S05]  /*78880*/  FFMA.FTZ R19, R19, 1.4426950216293334961, R14 ;  /* 0x3fb8aa3b13137823 */ /* 0x000fca000001000e */
[----:B------:R-:W-:Y:S01]  /*78890*/  STL [R1+0x1f74], R19 ;  /* 0x001f741301007387 */ /* 0x000fe20000100800 */
[----:B------:R-:W-:-:S03]  /*788a0*/  FMUL R2, R17, R21 ;  /* 0x0000001511027220 */ /* 0x000fc60000400000 */
[----:B------:R0:W-:Y:S04]  /*788b0*/  STL [R1+0x1f7c], R12 ;  /* 0x001f7c0c01007387 */ /* 0x0001e80000100800 */
[----:B------:R-:W3:Y:S04]  /*788c0*/  LDL R20, [R1+0x114c] ;  /* 0x00114c0001147983 */ /* 0x000ee80000100800 */
[----:B------:R-:W3:Y:S01]  /*788d0*/  LDL R21, [R1+0x1170] ;  /* 0x0011700001157983 */ /* 0x000ee20000100800 */
[----:B------:R-:W-:-:S03]  /*788e0*/  F2FP.BF16.PACK_AB R13, R13, R2 ;  /* 0x000000020d0d723e */ /* 0x000fc600000010ff */
[----:B0-----:R-:W3:Y:S01]  /*788f0*/  LDL R12, [R1+0x11a8] ;  /* 0x0011a800010c7983 */ /* 0x001ee20000100800 */
[----:B--2---:R-:W-:-:S03]  /*78900*/  FMUL R4, R16, R29 ;  /* 0x0000001d10047220 */ /* 0x004fc60000400000 */
[----:B------:R-:W2:Y:S01]  /*78910*/  LDL R29, [R1+0x117c] ;  /* 0x00117c00011d7983 */ /* 0x000ea20000100800 */
[----:B------:R-:W-:-:S03]  /*78920*/  FMUL R15, R17, R28 ;  /* 0x0000001c110f7220 */ /* 0x000fc60000400000 */
[----:B------:R-:W2:Y:S01]  /*78930*/  LDL R28, [R1+0x119c] ;  /* 0x00119c00011c7983 */ /* 0x000ea20000100800 */
[----:B------:R-:W-:Y:S02]  /*78940*/  FMUL R9, R17, R18 ;  /* 0x0000001211097220 */ /* 0x000fe40000400000 */
[C---:B------:R-:W-:Y:S02]  /*78950*/  FMUL R6, R16.reuse, R25 ;  /* 0x0000001910067220 */ /* 0x040fe40000400000 */
[C---:B------:R-:W-:Y:S02]  /*78960*/  FMUL R5, R16.reuse, R26 ;  /* 0x0000001a10057220 */ /* 0x040fe40000400000 */
[----:B------:R-:W-:Y:S02]  /*78970*/  FMUL R2, R16, R27 ;  /* 0x0000001b10027220 */ /* 0x000fe40000400000 */
[C---:B----4-:R-:W-:Y:S02]  /*78980*/  FMUL R8, R11.reuse, R22 ;  /* 0x000000160b087220 */ /* 0x050fe40000400000 */
[----:B------:R-:W4:Y:S01]  /*78990*/  LDL R22, [R1+0x1174] ;  /* 0x0011740001167983 */ /* 0x000f220000100800 */
[----:B------:R-:W-:-:S03]  /*789a0*/  FMUL R3, R11, R23 ;  /* 0x000000170b037220 */ /* 0x000fc60000400000 */
[----:B------:R-:W4:Y:S01]  /*789b0*/  LDL R23, [R1+0x1178] ;  /* 0x0011780001177983 */ /* 0x000f220000100800 */
[C---:B------:R-:W-:Y:S02]  /*789c0*/  FMUL R14, R17.reuse, R7 ;  /* 0x00000007110e7220 */ /* 0x040fe40000400000 */
[----:B------:R-:W-:Y:S02]  /*789d0*/  FMUL R7, R17, R24 ;  /* 0x0000001811077220 */ /* 0x000fe40000400000 */
[----:B------:R-:W4:Y:S04]  /*789e0*/  LDL R24, [R1+0x11ac] ;  /* 0x0011ac0001187983 */ /* 0x000f280000100800 */
[----:B------:R-:W4:Y:S04]  /*789f0*/  LDL.LU R18, [R1+0x3d8] ;  /* 0x0003d80001127983 */ /* 0x000f280000300800 */
[----:B------:R-:W4:Y:S01]  /*78a00*/  LDL.LU R10, [R1+0x3f4] ;  /* 0x0003f400010a7983 */ /* 0x000f220000300800 */
[----:B------:R-:W-:-:S03]  /*78a10*/  F2FP.BF16.PACK_AB R14, R14, R9 ;  /* 0x000000090e0e723e */ /* 0x000fc600000010ff */
        /* <DEDUP_REMOVED lines=9> */
[----:B------:R-:W4:Y:S04]  /*78ab0*/  LDL.LU R7, [R1+0x418] ;  /* 0x0004180001077983 */ /* 0x000f280000300800 */
[----:B------:R-:W4:Y:S04]  /*78ac0*/  LDL.LU R6, [R1+0x42c] ;  /* 0x00042c0001067983 */ /* 0x000f280000300800 */
[----:B------:R-:W4:Y:S04]  /*78ad0*/  LDL.LU R3, [R1+0x408] ;  /* 0x0004080001037983 */ /* 0x000f280000300800 */
[----:B------:R-:W4:Y:S01]  /*78ae0*/  LDL R2, [R1+0x25c] ;  /* 0x00025c0001027983 */ /* 0x000f220000100800 */
[----:B---3--:R-:W-:-:S02]  /*78af0*/  @!P6 FMUL R20, R20, 16777216 ;  /* 0x4b8000001414e820 */ /* 0x008fc40000400000 */
[----:B------:R-:W-:Y:S02]  /*78b00*/  @!P6 FMUL R21, R21, 16777216 ;  /* 0x4b8000001515e820 */ /* 0x000fe40000400000 */
[----:B------:R-:W-:Y:S02]  /*78b10*/  @!P6 FMUL R12, R12, 16777216 ;  /* 0x4b8000000c0ce820 */ /* 0x000fe40000400000 */
[----:B--2---:R-:W-:Y:S02]  /*78b20*/  @!P6 FMUL R29, R29, 16777216 ;  /* 0x4b8000001d1de820 */ /* 0x004fe40000400000 */
[----:B------:R-:W-:Y:S02]  /*78b30*/  @!P6 FMUL R28, R28, 16777216 ;  /* 0x4b8000001c1ce820 */ /* 0x000fe40000400000 */
[----:B----4-:R-:W-:Y:S02]  /*78b40*/  @!P6 FMUL R22, R22, 16777216 ;  /* 0x4b8000001616e820 */ /* 0x010fe40000400000 */
[----:B------:R-:W-:-:S03]  /*78b50*/  @!P6 FMUL R23, R23, 16777216 ;  /* 0x4b8000001717e820 */ /* 0x000fc60000400000 */
[----:B------:R0:W-:Y:S04]  /*78b60*/  @!P6 STL [R1+0x1174], R22 ;  /* 0x001174160100e387 */ /* 0x0001e80000100800 */
[----:B------:R-:W-:Y:S04]  /*78b70*/  @!P6 STL [R1+0x114c], R20 ;  /* 0x00114c140100e387 */ /* 0x000fe80000100800 */
[----:B0-----:R-:W2:Y:S04]  /*78b80*/  LDL.LU R22, [R1+0x5d0] ;  /* 0x0005d00001167983 */ /* 0x001ea80000300800 */
[----:B------:R-:W-:Y:S04]  /*78b90*/  @!P6 STL [R1+0x1170], R21 ;  /* 0x001170150100e387 */ /* 0x000fe80000100800 */
[----:B------:R-:W3:Y:S04]  /*78ba0*/  LDL.LU R25, [R1+0x64] ;  /* 0x0000640001197983 */ /* 0x000ee80000300800 */
[----:B------:R0:W-:Y:S04]  /*78bb0*/  @!P6 STL [R1+0x1178], R23 ;  /* 0x001178170100e387 */ /* 0x0001e80000100800 */
[----:B------:R-:W3:Y:S04]  /*78bc0*/  LDL.LU R26, [R1+0x5c] ;  /* 0x00005c00011a7983 */ /* 0x000ee80000300800 */
[----:B------:R1:W-:Y:S04]  /*78bd0*/  @!P6 STL [R1+0x117c], R29 ;  /* 0x00117c1d0100e387 */ /* 0x0003e80000100800 */
[----:B------:R-:W4:Y:S01]  /*78be0*/  LDL.LU R27, [R1+0x74] ;  /* 0x00007400011b7983 */ /* 0x000f220000300800 */
[----:B------:R-:W-:-:S03]  /*78bf0*/  @!P6 FMUL R24, R24, 16777216 ;  /* 0x4b8000001818e820 */ /* 0x000fc60000400000 */
[----:B------:R1:W-:Y:S04]  /*78c00*/  @!P6 STL [R1+0x119c], R28 ;  /* 0x00119c1c0100e387 */ /* 0x0003e80000100800 */
[----:B0-----:R-:W4:Y:S04]  /*78c10*/  LDL.LU R23, [R1+0x6c] ;  /* 0x00006c0001177983 */ /* 0x001f280000300800 */
[----:B------:R-:W2:Y:S04]  /*78c20*/  LDL.LU R20, [R1+0x1e0] ;  /* 0x0001e00001147983 */ /* 0x000ea80000300800 */
[----:B------:R-:W2:Y:S04]  /*78c30*/  LDL.LU R21, [R1+0x1dc] ;  /* 0x0001dc0001157983 */ /* 0x000ea80000300800 */
[----:B-1----:R-:W3:Y:S01]  /*78c40*/  LDL.LU R29, [R1+0x1e8] ;  /* 0x0001e800011d7983 */ /* 0x002ee20000300800 */
[----:B------:R-:W-:-:S03]  /*78c50*/  FMUL R6, R2, R6 ;  /* 0x0000000602067220 */ /* 0x000fc60000400000 */
[----:B------:R-:W3:Y:S01]  /*78c60*/  LDL.LU R28, [R1+0x1e4] ;  /* 0x0001e400011c7983 */ /* 0x000ee20000300800 */
[----:B------:R-:W-:-:S03]  /*78c70*/  FMUL R16, R2, R16 ;  /* 0x0000001002107220 */ /* 0x000fc60000400000 */
[----:B------:R0:W-:Y:S01]  /*78c80*/  @!P6 STL [R1+0x11a8], R12 ;  /* 0x0011a80c0100e387 */ /* 0x0001e20000100800 */
[C---:B------:R-:W-:Y:S02]  /*78c90*/  FMUL R7, R2.reuse, R7 ;  /* 0x0000000702077220 */ /* 0x040fe40000400000 */
[----:B------:R-:W-:Y:S01]  /*78ca0*/  FMUL R2, R2, R19 ;  /* 0x0000001302027220 */ /* 0x000fe20000400000 */
[----:B0-----:R-:W3:Y:S04]  /*78cb0*/  LDL.LU R12, [R1+0x1f7c] ;  /* 0x001f7c00010c7983 */ /* 0x001ee80000300800 */
[----:B------:R0:W-:Y:S04]  /*78cc0*/  @!P6 STL [R1+0x11ac], R24 ;  /* 0x0011ac180100e387 */ /* 0x0001e80000100800 */
[----:B0-----:R-:W3:Y:S04]  /*78cd0*/  LDL.LU R24, [R1+0x1f78] ;  /* 0x001f780001187983 */ /* 0x001ee80000300800 */
[----:B------:R-:W3:Y:S01]  /*78ce0*/  LDL.LU R19, [R1+0x1f74] ;  /* 0x001f740001137983 */ /* 0x000ee20000300800 */
[----:B------:R-:W-:-:S02]  /*78cf0*/  FMUL R18, R11, R18 ;  /* 0x000000120b127220 */ /* 0x000fc40000400000 */
[C---:B------:R-:W-:Y:S02]  /*78d00*/  FMUL R10, R11.reuse, R10 ;  /* 0x0000000a0b0a7220 */ /* 0x040fe40000400000 */
[C---:B------:R-:W-:Y:S02]  /*78d10*/  FMUL R3, R11.reuse, R3 ;  /* 0x000000030b037220 */ /* 0x040fe40000400000 */
[C---:B------:R-:W-:Y:S02]  /*78d20*/  FMUL R9, R11.reuse, R9 ;  /* 0x000000090b097220 */ /* 0x040fe40000400000 */
[C---:B------:R-:W-:Y:S02]  /*78d30*/  FMUL R17, R11.reuse, R17 ;  /* 0x000000110b117220 */ /* 0x040fe40000400000 */
[----:B------:R-:W-:Y:S02]  /*78d40*/  FMUL R11, R11, R0 ;  /* 0x000000000b0b7220 */ /* 0x000fe40000400000 */
[----:B------:R-:W3:Y:S01]  /*78d50*/  LDL.LU R0, [R1+0x1f70] ;  /* 0x001f700001007983 */ /* 0x000ee20000300800 */
[----:B------:R-:W-:-:S02]  /*78d60*/  F2FP.BF16.PACK_AB R9, R9, R17 ;  /* 0x000000110909723e */ /* 0x000fc400000010ff */
[----:B------:R-:W-:Y:S02]  /*78d70*/  F2FP.BF16.PACK_AB R6, R6, R16 ;  /* 0x000000100606723e */ /* 0x000fe400000010ff */
[----:B------:R-:W-:Y:S02]  /*78d80*/  F2FP.BF16.PACK_AB R10, R10, R3 ;  /* 0x000000030a0a723e */ /* 0x000fe400000010ff */
[----:B------:R-:W-:Y:S02]  /*78d90*/  F2FP.BF16.PACK_AB R7, R7, R2 ;  /* 0x000000020707723e */ /* 0x000fe400000010ff */
[----:B------:R-:W-:Y:S02]  /*78da0*/  F2FP.BF16.PACK_AB R11, R18, R11 ;  /* 0x0000000b120b723e */ /* 0x000fe400000010ff */
[----:B----4-:R-:W-:Y:S02]  /*78db0*/  F2FP.BF16.PACK_AB R17, R27, R23 ;  /* 0x000000171b11723e */ /* 0x010fe400000010ff */
[----:B--2---:R-:W-:Y:S01]  /*78dc0*/  F2FP.BF16.PACK_AB R18, R20, R21 ;  /* 0x000000151412723e */ /* 0x004fe200000010ff */
[----:B---3--:R-:W-:-:S02]  /*78dd0*/  FADD R19, R22, R19 ;  /* 0x0000001316137221 */ /* 0x008fc40000000000 */
[----:B------:R-:W0:Y:S04]  /*78de0*/  S2R R22, SR_TID.X ;  /* 0x0000000000167919 */ /* 0x000e280000002100 */
[----:B------:R-:W-:Y:S04]  /*78df0*/  STS.128 [R0+0xe80], R12 ;  /* 0x000e800c00007388 */ /* 0x000fe80000000c00 */
[----:B------:R-:W-:Y:S04]  /*78e00*/  STS.128 [R0+0xf00], R4 ;  /* 0x000f000400007388 */ /* 0x000fe80000000c00 */
[----:B------:R-:W-:Y:S01]  /*78e10*/  STS.128 [R0+0xf80], R8 ;  /* 0x000f800800007388 */ /* 0x000fe20000000c00 */
[C---:B0-----:R-:W-:Y:S01]  /*78e20*/  IMAD.SHL.U32 R20, R22.reuse, 0x4000, RZ ;  /* 0x0000400016147824 */ /* 0x041fe200078e00ff */
[----:B------:R-:W-:-:S04]  /*78e30*/  LOP3.LUT R23, R22, 0xff, RZ, 0xc0, !PT ;  /* 0x000000ff16177812 */ /* 0x000fc800078ec0ff */
[----:B------:R-:W-:-:S04]  /*78e40*/  LOP3.LUT R20, R20, 0x18000, RZ, 0xc0, !PT ;  /* 0x0001800014147812 */ /* 0x000fc800078ec0ff */
[----:B------:R-:W-:Y:S01]  /*78e50*/  LEA R20, R23, R20, 0x4 ;  /* 0x0000001417147211 */ /* 0x000fe200078e20ff */
[----:B------:R-:W-:Y:S01]  /*78e60*/  BAR.SYNC.DEFER_BLOCKING 0x0 ;  /* 0x0000000000007b1d */ /* 0x000fe20000010000 */
[----:B------:R-:W-:-:S05]  /*78e70*/  ISETP.GE.U32.AND P6, PT, R24, 0x7f800000, PT ;  /* 0x7f8000001800780c */ /* 0x000fca0003fc6070 */
[----:B------:R-:W0:Y:S04]  /*78e80*/  LDS.128 R8, [R20] ;  /* 0x0000000014087984 */ /* 0x000e280000000c00 */
[----:B------:R-:W1:Y:S04]  /*78e90*/  LDS.128 R4, [R20+0x1000] ;  /* 0x0010000014047984 */ /* 0x000e680000000c00 */
[----:B------:R-:W2:Y:S01]  /*78ea0*/  LDS.128 R12, [R20+0x2000] ;  /* 0x00200000140c7984 */ /* 0x000ea20000000c00 */
[----:B------:R-:W-:-:S05]  /*78eb0*/  @P6 MOV R2, 0x7f800000 ;  /* 0x7f80000000026802 */ /* 0x000fca0000000f00 */
[----:B------:R-:W-:Y:S01]  /*78ec0*/  @P6 FFMA.FTZ R19, R24, R2, +INF ;  /* 0x7f80000018136423 */ /* 0x000fe20000010002 */
[----:B------:R-:W-:-:S04]  /*78ed0*/  F2FP.BF16.PACK_AB R16, R25, R26 ;  /* 0x0000001a1910723e */ /* 0x000fc800000010ff */
[----:B------:R3:W-:Y:S02]  /*78ee0*/  STL [R1+0x1248], R19 ;  /* 0x0012481301007387 */ /* 0x0007e40000100800 */
[----:B---3--:R-:W-:-:S05]  /*78ef0*/  F2FP.BF16.PACK_AB R19, R29, R28 ;  /* 0x0000001c1d13723e */ /* 0x008fca00000010ff */
[----:B------:R-:W-:Y:S04]  /*78f00*/  STL.64 [R1+0x1f58], R18 ;  /* 0x001f581201007387 */ /* 0x000fe80000100a00 */
[----:B------:R-:W-:Y:S04]  /*78f10*/  STL.64 [R1+0x1f50], R16 ;  /* 0x001f501001007387 */ /* 0x000fe80000100a00 */
[----:B0-----:R-:W-:Y:S04]  /*78f20*/  STL.64 [R1+0x180], R8 ;  /* 0x0001800801007387 */ /* 0x001fe80000100a00 */
[----:B------:R-:W-:Y:S04]  /*78f30*/  STL.64 [R1+0x188], R10 ;  /* 0x0001880a01007387 */ /* 0x000fe80000100a00 */
[----:B------:R-:W0:Y:S04]  /*78f40*/  LDS.128 R8, [R20+0x3000] ;  /* 0x0030000014087984 */ /* 0x000e280000000c00 */
[----:B-1----:R-:W-:Y:S04]  /*78f50*/  STL.64 [R1+0x170], R4 ;  /* 0x0001700401007387 */ /* 0x002fe80000100a00 */
[----:B------:R-:W-:Y:S04]  /*78f60*/  STL.64 [R1+0x178], R6 ;  /* 0x0001780601007387 */ /* 0x000fe80000100a00 */
[----:B------:R-:W1:Y:S04]  /*78f70*/  LDS.128 R4, [R20+0x4000] ;  /* 0x0040000014047984 */ /* 0x000e680000000c00 */
[----:B--2---:R-:W-:Y:S04]  /*78f80*/  STL.64 [R1+0x160], R12 ;  /* 0x0001600c01007387 */ /* 0x004fe80000100a00 */
[----:B------:R-:W-:Y:S04]  /*78f90*/  STL.64 [R1+0x168], R14 ;  /* 0x0001680e01007387 */ /* 0x000fe80000100a00 */
[----:B------:R-:W2:Y:S01]  /*78fa0*/  LDS.128 R12, [R20+0x5000] ;  /* 0x00500000140c7984 */ /* 0x000ea20000000c00 */
[----:B------:R-:W-:-:S03]  /*78fb0*/  LOP3.LUT R3, R20, 0x20, RZ, 0x3c, !PT ;  /* 0x0000002014037812 */ /* 0x000fc600078e3cff */
        /* <DEDUP_REMOVED lines=8> */
[----:B------:R-:W2:Y:S04]  /*79040*/  LDS.128 R12, [R3] ;  /* 0x00000000030c7984 */ /* 0x000ea80000000c00 */
        /* <DEDUP_REMOVED lines=8> */
[----:B------:R-:W2:Y:S04]  /*790d0*/  LDS.128 R12, [R3+0x3000] ;  /* 0x00300000030c7984 */ /* 0x000ea80000000c00 */
        /* <DEDUP_REMOVED lines=15> */
[----:B------:R-:W1:Y:S04]  /*791d0*/  LDS.128 R4, [R2] ;  /* 0x0000000002047984 */ /* 0x000e680000000c00 */
        /* <DEDUP_REMOVED lines=23> */
[----:B-1----:R0:W-:Y:S04]  /*79350*/  STL.64 [R1+0x1b0], R4 ;  /* 0x0001b00401007387 */ /* 0x0021e80000100a00 */
[----:B------:R-:W-:Y:S04]  /*79360*/  STL.64 [R1+0x1b8], R6 ;  /* 0x0001b80601007387 */ /* 0x000fe80000100a00 */
[----:B0-----:R-:W3:Y:S04]  /*79370*/  LDL.LU R4, [R1+0x210] ;  /* 0x0002100001047983 */ /* 0x001ee80000300800 */
[----:B--2---:R-:W-:Y:S04]  /*79380*/  STL.64 [R1+0x1f0], R12 ;  /* 0x0001f00c01007387 */ /* 0x004fe80000100a00 */
[----:B------:R-:W-:Y:S04]  /*79390*/  STL.64 [R1+0x1f8], R14 ;  /* 0x0001f80e01007387 */ /* 0x000fe80000100a00 */
[----:B------:R-:W2:Y:S01]  /*793a0*/  LDL.LU R5, [R1+0x218] ;  /* 0x0002180001057983 */ /* 0x000ea20000300800 */
[----:B------:R-:W-:-:S05]  /*793b0*/  LOP3.LUT R19, R20, 0x60, RZ, 0x3c, !PT ;  /* 0x0000006014137812 */ /* 0x000fca00078e3cff */
[----:B------:R-:W0:Y:S04]  /*793c0*/  LDS.128 R8, [R19] ;  /* 0x0000000013087984 */ /* 0x000e280000000c00 */
[----:B0-----:R-:W-:Y:S04]  /*793d0*/  STL.64 [R1+0x50], R8 ;  /* 0x0000500801007387 */ /* 0x001fe80000100a00 */
[----:B------:R-:W-:Y:S04]  /*793e0*/  STL.64 [R1+0x58], R10 ;  /* 0x0000580a01007387 */ /* 0x000fe80000100a00 */
[----:B--2---:R0:W-:Y:S04]  /*793f0*/  STL [R1+0x1f48], R5 ;  /* 0x001f480501007387 */ /* 0x0041e80000100800 */
[----:B0-----:R-:W3:Y:S04]  /*79400*/  LDL.LU R5, [R1+0x214] ;  /* 0x0002140001057983 */ /* 0x001ee80000300800 */
[----:B------:R-:W2:Y:S04]  /*79410*/  LDL.LU R6, [R1+0x220] ;  /* 0x0002200001067983 */ /* 0x000ea80000300800 */
[----:B--2---:R0:W-:Y:S04]  /*79420*/  STL [R1+0x1f44], R6 ;  /* 0x001f440601007387 */ /* 0x0041e80000100800 */
[----:B0-----:R-:W2:Y:S04]  /*79430*/  LDL.LU R6, [R1+0x21c] ;  /* 0x00021c0001067983 */ /* 0x001ea80000300800 */
[----:B------:R-:W4:Y:S04]  /*79440*/  LDL.LU R7, [R1+0x228] ;  /* 0x0002280001077983 */ /* 0x000f280000300800 */
[----:B----4-:R0:W-:Y:S04]  /*79450*/  STL [R1+0x1f40], R7 ;  /* 0x001f400701007387 */ /* 0x0101e80000100800 */
[----:B0-----:R-:W2:Y:S04]  /*79460*/  LDL.LU R7, [R1+0x224] ;  /* 0x0002240001077983 */ /* 0x001ea80000300800 */
[----:B--2---:R-:W-:Y:S04]  /*79470*/  STL.64 [R1+0x1f68], R6 ;  /* 0x001f680601007387 */ /* 0x004fe80000100a00 */
[----:B---3--:R-:W-:Y:S04]  /*79480*/  STL.64 [R1+0x1f60], R4 ;  /* 0x001f600401007387 */ /* 0x008fe80000100a00 */
[----:B------:R-:W2:Y:S04]  /*79490*/  LDL.LU R8, [R1+0x230] ;  /* 0x0002300001087983 */ /* 0x000ea80000300800 */
[----:B------:R-:W0:Y:S04]  /*794a0*/  LDS.128 R4, [R19+0x1000] ;  /* 0x0010000013047984 */ /* 0x000e280000000c00 */
[----:B--2---:R1:W-:Y:S04]  /*794b0*/  STL [R1+0x1f3c], R8 ;  /* 0x001f3c0801007387 */ /* 0x0043e80000100800 */
[----:B-1----:R-:W2:Y:S04]  /*794c0*/  LDL.LU R8, [R1+0x22c] ;  /* 0x00022c0001087983 */ /* 0x002ea80000300800 */
[----:B------:R-:W3:Y:S04]  /*794d0*/  LDL.LU R12, [R1+0x250] ;  /* 0x00025000010c7983 */ /* 0x000ee80000300800 */
[----:B---3--:R1:W-:Y:S04]  /*794e0*/  STL [R1+0x1f38], R12 ;  /* 0x001f380c01007387 */ /* 0x0083e80000100800 */
[----:B-1----:R-:W3:Y:S04]  /*794f0*/  LDL.LU R12, [R1+0x234] ;  /* 0x00023400010c7983 */ /* 0x002ee80000300800 */
[----:B------:R-:W4:Y:S04]  /*79500*/  LDL.LU R9, [R1+0x238] ;  /* 0x0002380001097983 */ /* 0x000f280000300800 */
[----:B----4-:R1:W-:Y:S04]  /*79510*/  STL [R1+0x1f34], R9 ;  /* 0x001f340901007387 */ /* 0x0103e80000100800 */
[----:B-1----:R-:W4:Y:S04]  /*79520*/  LDL.LU R9, [R1+0x254] ;  /* 0x0002540001097983 */ /* 0x002f280000300800 */
[----:B------:R-:W2:Y:S04]  /*79530*/  LDL.LU R13, [R1+0x260] ;  /* 0x00026000010d7983 */ /* 0x000ea80000300800 */
[----:B--2---:R1:W-:Y:S04]  /*79540*/  STL [R1+0x1f30], R13 ;  /* 0x001f300d01007387 */ /* 0x0043e80000100800 */
[----:B-1----:R-:W2:Y:S04]  /*79550*/  LDL.LU R13, [R1+0x23c] ;  /* 0x00023c00010d7983 */ /* 0x002ea80000300800 */
        /* <DEDUP_REMOVED lines=16> */
[----:B------:R-:W2:Y:S04]  /*79660*/  LDL.LU R3, [R1+0x2c8] ;  /* 0x0002c80001037983 */ /* 0x000ea80000300800 */
[----:B------:R-:W2:Y:S04]  /*79670*/  LDL.LU R21, [R1+0x2c4] ;  /* 0x0002c40001157983 */ /* 0x000ea80000300800 */
[----:B------:R-:W2:Y:S04]  /*79680*/  LDL.LU R24, [R1+0x2b0] ;  /* 0x0002b00001187983 */ /* 0x000ea80000300800 */
[----:B------:R-:W2:Y:S04]  /*79690*/  LDL.LU R22, [R1+0x2ac] ;  /* 0x0002ac0001167983 */ /* 0x000ea80000300800 */
[----:B------:R-:W2:Y:S04]  /*796a0*/  LDL.LU R29, [R1+0x2d0] ;  /* 0x0002d000011d7983 */ /* 0x000ea80000300800 */
[----:B------:R-:W2:Y:S04]  /*796b0*/  LDL.LU R28, [R1+0x2cc] ;  /* 0x0002cc00011c7983 */ /* 0x000ea80000300800 */
[----:B0-----:R-:W-:Y:S04]  /*796c0*/  STL.64 [R1+0x40], R4 ;  /* 0x0000400401007387 */ /* 0x001fe80000100a00 */
[----:B------:R-:W-:Y:S04]  /*796d0*/  STL.64 [R1+0x48], R6 ;  /* 0x0000480601007387 */ /* 0x000fe80000100a00 */
[----:B------:R-:W0:Y:S04]  /*796e0*/  LDS.128 R4, [R19+0x2000] ;  /* 0x0020000013047984 */ /* 0x000e280000000c00 */
        /* <DEDUP_REMOVED lines=9> */
[----:B0-----:R-:W-:Y:S04]  /*79780*/  STL.64 [R1], R4 ;  /* 0x0000000401007387 */ /* 0x001fe80000100a00 */
[----:B------:R-:W-:Y:S04]  /*79790*/  STL.64 [R1+0x8], R6 ;  /* 0x0000080601007387 */ /* 0x000fe80000100a00 */
[----:B------:R-:W0:Y:S04]  /*797a0*/  LDS.128 R4, [R19+0x6000] ;  /* 0x0060000013047984 */ /* 0x000e280000000c00 */
[----:B------:R-:W1:Y:S04]  /*797b0*/  LDS.128 R16, [R19+0x7000] ;  /* 0x0070000013107984 */ /* 0x000e680000000c00 */
[----:B0-----:R-:W-:Y:S04]  /*797c0*/  STL.64 [R1+0x1c0], R4 ;  /* 0x0001c00401007387 */ /* 0x001fe80000100a00 */
[----:B------:R0:W-:Y:S04]  /*797d0*/  STL.64 [R1+0x1c8], R6 ;  /* 0x0001c80601007387 */ /* 0x0001e80000100a00 */
[----:B0-----:R-:W2:Y:S04]  /*797e0*/  LDL.LU.64 R6, [R1+0x1f68] ;  /* 0x001f680001067983 */ /* 0x001ea80000300a00 */
[----:B------:R-:W2:Y:S04]  /*797f0*/  LDL.LU.64 R4, [R1+0x1f60] ;  /* 0x001f600001047983 */ /* 0x000ea80000300a00 */
[----:B------:R-:W3:Y:S04]  /*79800*/  LDL.LU R25, [R1+0x2b8] ;  /* 0x0002b80001197983 */ /* 0x000ee80000300800 */
[----:B------:R-:W3:Y:S04]  /*79810*/  LDL.LU R26, [R1+0x2b4] ;  /* 0x0002b400011a7983 */ /* 0x000ee80000300800 */
[----:B------:R-:W3:Y:S04]  /*79820*/  LDL.LU R27, [R1+0x2d8] ;  /* 0x0002d800011b7983 */ /* 0x000ee80000300800 */
[----:B------:R-:W3:Y:S04]  /*79830*/  LDL.LU R23, [R1+0x2d4] ;  /* 0x0002d40001177983 */ /* 0x000ee80000300800 */
[----:B-1----:R-:W-:Y:S04]  /*79840*/  STL.64 [R1+0x200], R16 ;  /* 0x0002001001007387 */ /* 0x002fe80000100a00 */
[----:B------:R0:W-:Y:S04]  /*79850*/  STL.64 [R1+0x208], R18 ;  /* 0x0002081201007387 */ /* 0x0001e80000100a00 */
[----:B0-----:R-:W3:Y:S04]  /*79860*/  LDL.LU.64 R18, [R1+0x1f58] ;  /* 0x001f580001127983 */ /* 0x001ee80000300a00 */
[----:B------:R-:W3:Y:S04]  /*79870*/  LDL.LU.64 R16, [R1+0x1f50] ;  /* 0x001f500001107983 */ /* 0x000ee80000300a00 */
[----:B------:R-:W-:Y:S01]  /*79880*/  BAR.SYNC.DEFER_BLOCKING 0x0 ;  /* 0x0000000000007b1d */ /* 0x000fe20000010000 */
[----:B--2---:R-:W-:-:S05]  /*79890*/  F2FP.BF16.PACK_AB R4, R5, R4 ;  /* 0x000000040504723e */ /* 0x004fca00000010ff */
[----:B---3--:R0:W-:Y:S04]  /*798a0*/  STS.128 [R0], R16 ;  /* 0x0000001000007388 */ /* 0x0081e80000000c00 */
[----:B0-----:R-:W2:Y:S04]  /*798b0*/  LDL.LU R16, [R1+0x294] ;  /* 0x0002940001107983 */ /* 0x001ea80000300800 */
[----:B------:R-:W2:Y:S04]  /*798c0*/  LDL.LU R17, [R1+0x28c] ;  /* 0x00028c0001117983 */ /* 0x000ea80000300800 */
[----:B------:R-:W3:Y:S04]  /*798d0*/  LDL.LU R18, [R1+0x2c0] ;  /* 0x0002c00001127983 */ /* 0x000ee80000300800 */
[----:B------:R-:W2:Y:S04]  /*798e0*/  LDL.LU R19, [R1+0x2a4] ;  /* 0x0002a40001137983 */ /* 0x000ea80000300800 */
        /* <DEDUP_REMOVED lines=20> */
[----:B------:R-:W2:Y:S01]  /*79a30*/  LDL.LU R15, [R1+0x1f20] ;  /* 0x001f2000010f7983 */ /* 0x000ea20000300800 */
[----:B------:R-:W-:Y:S02]  /*79a40*/  F2FP.BF16.PACK_AB R16, R16, R17 ;  /* 0x000000111010723e */ /* 0x000fe400000010ff */
[----:B------:R-:W-:Y:S02]  /*79a50*/  F2FP.BF16.PACK_AB R17, R19, R2 ;  /* 0x000000021311723e */ /* 0x000fe400000010ff */
[----:B--2---:R-:W-:Y:S02]  /*79a60*/  F2FP.BF16.PACK_AB R15, R20, R15 ;  /* 0x0000000f140f723e */ /* 0x004fe400000010ff */
[----:B------:R-:W3:Y:S04]  /*79a70*/  LDL.LU R20, [R1+0x1f1c] ;  /* 0x001f1c0001147983 */ /* 0x000ee80000300800 */
[----:B------:R-:W2:Y:S01]  /*79a80*/  LDL.LU R2, [R1+0x330] ;  /* 0x0003300001027983 */ /* 0x000ea20000300800 */
[----:B------:R-:W-:-:S03]  /*79a90*/  F2FP.BF16.PACK_AB R21, R3, R21 ;  /* 0x000000150315723e */ /* 0x000fc600000010ff */
[----:B--2---:R-:W-:Y:S04]  /*79aa0*/  STL [R1+0x1efc], R2 ;  /* 0x001efc0201007387 */ /* 0x004fe80000100800 */
[----:B------:R-:W2:Y:S01]  /*79ab0*/  LDL.LU R3, [R1+0x32c] ;  /* 0x00032c0001037983 */ /* 0x000ea20000300800 */
[----:B---3--:R-:W-:Y:S02]  /*79ac0*/  F2FP.BF16.PACK_AB R20, R18, R20 ;  /* 0x000000141214723e */ /* 0x008fe400000010ff */
[----:B------:R-:W-:Y:S02]  /*79ad0*/  F2FP.BF16.PACK_AB R18, R24, R22 ;  /* 0x000000161812723e */ /* 0x000fe400000010ff */
[----:B------:R-:W-:Y:S01]  /*79ae0*/  F2FP.BF16.PACK_AB R22, R29, R28 ;  /* 0x0000001c1d16723e */ /* 0x000fe200000010ff */
[----:B--2---:R-:W-:Y:S04]  /*79af0*/  STL [R1+0x1f00], R3 ;  /* 0x001f000301007387 */ /* 0x004fe80000100800 */
[----:B------:R-:W2:Y:S04]  /*79b00*/  LDL.LU R29, [R1+0x350] ;  /* 0x00035000011d7983 */ /* 0x000ea80000300800 */
[----:B--2---:R-:W-:Y:S04]  /*79b10*/  STL [R1+0x1f04], R29 ;  /* 0x001f041d01007387 */ /* 0x004fe80000100800 */
[----:B------:R-:W2:Y:S01]  /*79b20*/  LDL.LU R28, [R1+0x34c] ;  /* 0x00034c00011c7983 */ /* 0x000ea20000300800 */
[----:B------:R-:W-:-:S03]  /*79b30*/  F2FP.BF16.PACK_AB R19, R25, R26 ;  /* 0x0000001a1913723e */ /* 0x000fc600000010ff */
[----:B--2---:R-:W-:Y:S04]  /*79b40*/  STL [R1+0x1f08], R28 ;  /* 0x001f081c01007387 */ /* 0x004fe80000100800 */
[----:B------:R-:W2:Y:S04]  /*79b50*/  LDL.LU R24, [R1+0x2dc] ;  /* 0x0002dc0001187983 */ /* 0x000ea80000300800 */
[----:B------:R-:W3:Y:S04]  /*79b60*/  LDL.LU R25, [R1+0x2e4] ;  /* 0x0002e40001197983 */ /* 0x000ee80000300800 */
[----:B---3--:R0:W-:Y:S04]  /*79b70*/  STL [R1+0x1f14], R25 ;  /* 0x001f141901007387 */ /* 0x0081e80000100800 */
[----:B0-----:R-:W3:Y:S04]  /*79b80*/  LDL.LU R25, [R1+0x300] ;  /* 0x0003000001197983 */ /* 0x001ee80000300800 */
[----:B---3--:R0:W-:Y:S04]  /*79b90*/  STL [R1+0x1f18], R25 ;  /* 0x001f181901007387 */ /* 0x0081e80000100800 */
[----:B0-----:R-:W2:Y:S04]  /*79ba0*/  LDL.LU R25, [R1+0x2e0] ;  /* 0x0002e00001197983 */ /* 0x001ea80000300800 */
[----:B------:R-:W3:Y:S04]  /*79bb0*/  LDL.LU R28, [R1+0x2f0] ;  /* 0x0002f000011c7983 */ /* 0x000ee80000300800 */
[----:B---3--:R0:W-:Y:S04]  /*79bc0*/  STL [R1+0x1f0c], R28 ;  /* 0x001f0c1c01007387 */ /* 0x0081e80000100800 */
[----:B0-----:R-:W3:Y:S01]  /*79bd0*/  LDL.LU R28, [R1+0x308] ;  /* 0x00030800011c7983 */ /* 0x001ee20000300800 */
[----:B------:R-:W-:-:S03]  /*79be0*/  F2FP.BF16.PACK_AB R23, R27, R23 ;  /* 0x000000171b17723e */ /* 0x000fc600000010ff */
[----:B------:R-:W-:Y:S04]  /*79bf0*/  STS.128 [R0+0x80], R4 ;  /* 0x0000800400007388 */ /* 0x000fe80000000c00 */
[----:B------:R-:W-:Y:S04]  /*79c00*/  STS.128 [R0+0x100], R8 ;  /* 0x0001000800007388 */ /* 0x000fe80000000c00 */
[----:B------:R-:W-:Y:S04]  /*79c10*/  STS.128 [R0+0x180], R12 ;  /* 0x0001800c00007388 */ /* 0x000fe80000000c00 */
[----:B------:R-:W-:Y:S04]  /*79c20*/  STS.128 [R0+0x200], R16 ;  /* 0x0002001000007388 */ /* 0x000fe80000000c00 */
[----:B------:R-:W-:Y:S01]  /*79c30*/  STS.128 [R0+0x280], R20 ;  /* 0x0002801400007388 */ /* 0x000fe20000000c00 */
[----:B--2---:R-:W-:-:S03]  /*79c40*/  F2FP.BF16.PACK_AB R24, R25, R24 ;  /* 0x000000181918723e */ /* 0x004fc600000010ff */
[----:B---3--:R0:W-:Y:S04]  /*79c50*/  STL [R1+0x1f10], R28 ;  /* 0x001f101c01007387 */ /* 0x0081e80000100800 */
[----:B0-----:R-:W2:Y:S04]  /*79c60*/  LDL.LU R28, [R1+0x2e8] ;  /* 0x0002e800011c7983 */ /* 0x001ea80000300800 */
[----:B------:R-:W3:Y:S04]  /*79c70*/  LDL.LU R26, [R1+0x2ec] ;  /* 0x0002ec00011a7983 */ /* 0x000ee80000300800 */
[----:B------:R-:W4:Y:S04]  /*79c80*/  LDL.LU R29, [R1+0x310] ;  /* 0x00031000011d7983 */ /* 0x000f280000300800 */
[----:B------:R-:W2:Y:S04]  /*79c90*/  LDL.LU R3, [R1+0x2f8] ;  /* 0x0002f80001037983 */ /* 0x000ea80000300800 */
[----:B------:R-:W2:Y:S04]  /*79ca0*/  LDL.LU R27, [R1+0x2f4] ;  /* 0x0002f400011b7983 */ /* 0x000ea80000300800 */
[----:B------:R-:W2:Y:S04]  /*79cb0*/  LDL.LU R2, [R1+0x318] ;  /* 0x0003180001027983 */ /* 0x000ea80000300800 */
[----:B------:R-:W2:Y:S04]  /*79cc0*/  LDL.LU R4, [R1+0x2fc] ;  /* 0x0002fc0001047983 */ /* 0x000ea80000300800 */
[----:B------:R-:W2:Y:S04]  /*79cd0*/  LDL.LU R5, [R1+0x304] ;  /* 0x0003040001057983 */ /* 0x000ea80000300800 */
[----:B------:R-:W4:Y:S04]  /*79ce0*/  LDL.LU R6, [R1+0x30c] ;  /* 0x00030c0001067983 */ /* 0x000f280000300800 */
        /* <DEDUP_REMOVED lines=17> */
[----:B------:R0:W-:Y:S04]  /*79e00*/  STL [R1+0x1ef8], R0 ;  /* 0x001ef80001007387 */ /* 0x0001e80000100800 */
[----:B0-----:R-:W2:Y:S04]  /*79e10*/  LDL.LU R0, [R1+0x320] ;  /* 0x0003200001007983 */ /* 0x001ea80000300800 */
[----:B------:R-:W2:Y:S02]  /*79e20*/  LDL.LU R25, [R1+0x1f18] ;  /* 0x001f180001197983 */ /* 0x000ea40000300800 */
[----:B--2---:R-:W-:-:S02]  /*79e30*/  F2FP.BF16.PACK_AB R4, R25, R4 ;  /* 0x000000041904723e */ /* 0x004fc400000010ff */
[----:B------:R-:W2:Y:S02]  /*79e40*/  LDL.LU R25, [R1+0x1f14] ;  /* 0x001f140001197983 */ /* 0x000ea40000300800 */
[----:B--2---:R-:W-:Y:S02]  /*79e50*/  F2FP.BF16.PACK_AB R25, R28, R25 ;  /* 0x000000191c19723e */ /* 0x004fe400000010ff */
[----:B------:R-:W2:Y:S02]  /*79e60*/  LDL.LU R28, [R1+0x1f10] ;  /* 0x001f1000011c7983 */ /* 0x000ea40000300800 */
[----:B--2---:R-:W-:Y:S02]  /*79e70*/  F2FP.BF16.PACK_AB R5, R28, R5 ;  /* 0x000000051c05723e */ /* 0x004fe400000010ff */
[----:B------:R-:W3:Y:S01]  /*79e80*/  LDL.LU R28, [R1+0x1f0c] ;  /* 0x001f0c00011c7983 */ /* 0x000ee20000300800 */
[----:B----4-:R-:W-:Y:S02]  /*79e90*/  F2FP.BF16.PACK_AB R6, R29, R6 ;  /* 0x000000061d06723e */ /* 0x010fe400000010ff */
[----:B------:R-:W-:-:S02]  /*79ea0*/  F2FP.BF16.PACK_AB R27, R3, R27 ;  /* 0x0000001b031b723e */ /* 0x000fc400000010ff */
[----:B------:R-:W-:Y:S02]  /*79eb0*/  F2FP.BF16.PACK_AB R7, R2, R7 ;  /* 0x000000070207723e */ /* 0x000fe400000010ff */
[----:B---3--:R-:W-:Y:S02]  /*79ec0*/  F2FP.BF16.PACK_AB R26, R28, R26 ;  /* 0x0000001a1c1a723e */ /* 0x008fe400000010ff */
[----:B------:R-:W2:Y:S04]  /*79ed0*/  LDL.LU R28, [R1+0x1f08] ;  /* 0x001f0800011c7983 */ /* 0x000ea80000300800 */
[----:B------:R-:W2:Y:S04]  /*79ee0*/  LDL.LU R29, [R1+0x1f04] ;  /* 0x001f0400011d7983 */ /* 0x000ea80000300800 */
[----:B------:R-:W3:Y:S04]  /*79ef0*/  LDL.LU R3, [R1+0x1f00] ;  /* 0x001f000001037983 */ /* 0x000ee80000300800 */
[----:B------:R-:W3:Y:S01]  /*79f00*/  LDL.LU R2, [R1+0x1efc] ;  /* 0x001efc0001027983 */ /* 0x000ee20000300800 */
[----:B------:R-:W-:-:S02]  /*79f10*/  F2FP.BF16.PACK_AB R8, R0, R8 ;  /* 0x000000080008723e */ /* 0x000fc400000010ff */
[----:B------:R-:W-:Y:S01]  /*79f20*/  F2FP.BF16.PACK_AB R9, R13, R9 ;  /* 0x000000090d09723e */ /* 0x000fe200000010ff */
[----:B------:R-:W4:Y:S01]  /*79f30*/  LDL.LU R0, [R1+0x380] ;  /* 0x0003800001007983 */ /* 0x000f220000300800 */
[----:B------:R-:W-:Y:S02]  /*79f40*/  F2FP.BF16.PACK_AB R12, R19, R12 ;  /* 0x0000000c130c723e */ /* 0x000fe400000010ff */
[----:B------:R-:W-:Y:S01]  /*79f50*/  F2FP.BF16.PACK_AB R13, R14, R10 ;  /* 0x0000000a0e0d723e */ /* 0x000fe200000010ff */
[----:B------:R-:W4:Y:S01]  /*79f60*/  LDL.LU R19, [R1+0x374] ;  /* 0x0003740001137983 */ /* 0x000f220000300800 */
[----:B---3--:R-:W-:-:S03]  /*79f70*/  F2FP.BF16.PACK_AB R10, R2, R3 ;  /* 0x00000003020a723e */ /* 0x008fc600000010ff */
[----:B------:R-:W3:Y:S04]  /*79f80*/  LDL.LU R2, [R1+0x5e0] ;  /* 0x0005e00001027983 */ /* 0x000ee80000300800 */
[----:B---3--:R0:W-:Y:S04]  /*79f90*/  STL [R1+0x1ec8], R2 ;  /* 0x001ec80201007387 */ /* 0x0081e80000100800 */
[----:B0-----:R-:W3:Y:S04]  /*79fa0*/  LDL.LU R2, [R1+0x338] ;  /* 0x0003380001027983 */ /* 0x001ee80000300800 */
[----:B------:R-:W3:Y:S01]  /*79fb0*/  LDL.LU R3, [R1+0x5dc] ;  /* 0x0005dc0001037983 */ /* 0x000ee20000300800 */
[----:B--2---:R-:W-:-:S03]  /*79fc0*/  F2FP.BF16.PACK_AB R14, R29, R28 ;  /* 0x0000001c1d0e723e */ /* 0x004fc600000010ff */
        /* <DEDUP_REMOVED lines=8> */
[----:B------:R-:W3:Y:S01]  /*7a050*/  LDL.LU R21, [R1+0x38c] ;  /* 0x00038c0001157983 */ /* 0x000ee20000300800 */
[----:B------:R-:W-:-:S03]  /*7a060*/  F2FP.BF16.PACK_AB R17, R22, R17 ;  /* 0x000000111611723e */ /* 0x000fc600000010ff */
[----:B---3--:R0:W-:Y:S04]  /*7a070*/  STL [R1+0x1ef4], R21 ;  /* 0x001ef41501007387 */ /* 0x0081e80000100800 */
[----:B0-----:R-:W2:Y:S04]  /*7a080*/  LDL.LU R21, [R1+0x388] ;  /* 0x0003880001157983 */ /* 0x001ea80000300800 */
[----:B------:R-:W3:Y:S01]  /*7a090*/  LDL.LU R22, [R1+0x394] ;  /* 0x0003940001167983 */ /* 0x000ee20000300800 */
[----:B------:R-:W-:-:S03]  /*7a0a0*/  F2FP.BF16.PACK_AB R18, R23, R18 ;  /* 0x000000121712723e */ /* 0x000fc600000010ff */
[----:B---3--:R0:W-:Y:S04]  /*7a0b0*/  STL [R1+0x1ef0], R22 ;  /* 0x001ef01601007387 */ /* 0x0081e80000100800 */
[----:B0-----:R-:W3:Y:S04]  /*7a0c0*/  LDL.LU R22, [R1+0x390] ;  /* 0x0003900001167983 */ /* 0x001ee80000300800 */
[----:B------:R-:W2:Y:S04]  /*7a0d0*/  LDL.LU R23, [R1+0x39c] ;  /* 0x00039c0001177983 */ /* 0x000ea80000300800 */
[----:B--2---:R0:W-:Y:S04]  /*7a0e0*/  STL [R1+0x1eec], R23 ;  /* 0x001eec1701007387 */ /* 0x0041e80000100800 */
[----:B0-----:R-:W2:Y:S04]  /*7a0f0*/  LDL.LU R23, [R1+0x398] ;  /* 0x0003980001177983 */ /* 0x001ea80000300800 */
        /* <DEDUP_REMOVED lines=9> */
[----:B------:R-:W-:-:S02]  /*7a190*/  F2FP.BF16.PACK_AB R11, R2, R11 ;  /* 0x0000000b020b723e */ /* 0x000fc400000010ff */
[----:B----4-:R-:W-:Y:S01]  /*7a1a0*/  F2FP.BF16.PACK_AB R19, R0, R19 ;  /* 0x000000130013723e */ /* 0x010fe200000010ff */
[----:B--2---:R0:W-:Y:S04]  /*7a1b0*/  STL [R1+0x1ee8], R28 ;  /* 0x001ee81c01007387 */ /* 0x0041e80000100800 */
[----:B0-----:R-:W2:Y:S04]  /*7a1c0*/  LDL.LU R28, [R1+0x3a0] ;  /* 0x0003a000011c7983 */ /* 0x001ea80000300800 */
[----:B------:R-:W4:Y:S04]  /*7a1d0*/  LDL.LU R29, [R1+0x568] ;  /* 0x00056800011d7983 */ /* 0x000f280000300800 */
[----:B------:R-:W2:Y:S04]  /*7a1e0*/  LDL.LU R3, [R1+0x550] ;  /* 0x0005500001037983 */ /* 0x000ea80000300800 */
[----:B------:R-:W2:Y:S04]  /*7a1f0*/  LDL.LU R2, [R1+0x570] ;  /* 0x0005700001027983 */ /* 0x000ea80000300800 */
[----:B------:R-:W2:Y:S01]  /*7a200*/  LDL.LU R0, [R1+0x1ef8] ;  /* 0x001ef80001007983 */ /* 0x000ea20000300800 */
[----:B------:R-:W-:-:S03]  /*7a210*/  F2FP.BF16.PACK_AB R20, R21, R20 ;  /* 0x000000141514723e */ /* 0x000fc600000010ff */
[----:B--2---:R0:W-:Y:S04]  /*7a220*/  STS.128 [R0+0x300], R24 ;  /* 0x0003001800007388 */ /* 0x0041e80000000c00 */
[----:B------:R1:W-:Y:S04]  /*7a230*/  STS.128 [R0+0x380], R4 ;  /* 0x0003800400007388 */ /* 0x0003e80000000c00 */
[----:B------:R2:W-:Y:S04]  /*7a240*/  STS.128 [R0+0x400], R8 ;  /* 0x0004000800007388 */ /* 0x0005e80000000c00 */
[----:B0-----:R-:W3:Y:S04]  /*7a250*/  LDL.LU R24, [R1+0x5d8] ;  /* 0x0005d80001187983 */ /* 0x001ee80000300800 */
[----:B------:R-:W3:Y:S04]  /*7a260*/  LDL.LU R25, [R1+0x5d4] ;  /* 0x0005d40001197983 */ /* 0x000ee80000300800 */
[----:B------:R-:W3:Y:S04]  /*7a270*/  LDL.LU R26, [R1+0x5f8] ;  /* 0x0005f800011a7983 */ /* 0x000ee80000300800 */
[----:B------:R-:W3:Y:S04]  /*7a280*/  LDL.LU R27, [R1+0x5f4] ;  /* 0x0005f400011b7983 */ /* 0x000ee80000300800 */
[----:B-1----:R-:W3:Y:S04]  /*7a290*/  LDL.LU R4, [R1+0x3a4] ;  /* 0x0003a40001047983 */ /* 0x002ee80000300800 */
[----:B------:R-:W3:Y:S04]  /*7a2a0*/  LDL.LU R5, [R1+0x3ac] ;  /* 0x0003ac0001057983 */ /* 0x000ee80000300800 */
[----:B------:R-:W3:Y:S04]  /*7a2b0*/  LDL.LU R6, [R1+0x3b4] ;  /* 0x0003b40001067983 */ /* 0x000ee80000300800 */
[----:B------:R-:W3:Y:S04]  /*7a2c0*/  LDL.LU R7, [R1+0x3bc] ;  /* 0x0003bc0001077983 */ /* 0x000ee80000300800 */
[----:B--2---:R-:W2:Y:S04]  /*7a2d0*/  LDL.LU R8, [R1+0x554] ;  /* 0x0005540001087983 */ /* 0x004ea80000300800 */
[----:B------:R-:W2:Y:S04]  /*7a2e0*/  LDL.LU R9, [R1+0x55c] ;  /* 0x00055c0001097983 */ /* 0x000ea80000300800 */
[----:B------:R-:W4:Y:S04]  /*7a2f0*/  LDL.LU R10, [R1+0x564] ;  /* 0x00056400010a7983 */ /* 0x000f280000300800 */
[----:B------:R-:W2:Y:S04]  /*7a300*/  LDL.LU R11, [R1+0x56c] ;  /* 0x00056c00010b7983 */ /* 0x000ea80000300800 */
[----:B------:R0:W-:Y:S04]  /*7a310*/  STS.128 [R0+0x480], R12 ;  /* 0x0004800c00007388 */ /* 0x0001e80000000c00 */
[----:B------:R1:W-:Y:S04]  /*7a320*/  STS.128 [R0+0x500], R16 ;  /* 0x0005001000007388 */ /* 0x0003e80000000c00 */
[----:B0-----:R-:W2:Y:S04]  /*7a330*/  LDL.LU R12, [R1+0x5c0] ;  /* 0x0005c000010c7983 */ /* 0x001ea80000300800 */
[----:B------:R-:W2:Y:S04]  /*7a340*/  LDL.LU R13, [R1+0x5c8] ;  /* 0x0005c800010d7983 */ /* 0x000ea80000300800 */
[----:B------:R-:W2:Y:S04]  /*7a350*/  LDL.LU R14, [R1+0x5f0] ;  /* 0x0005f000010e7983 */ /* 0x000ea80000300800 */
[----:B------:R-:W2:Y:S04]  /*7a360*/  LDL.LU R15, [R1+0x5ec] ;  /* 0x0005ec00010f7983 */ /* 0x000ea80000300800 */
[----:B-1----:R-:W2:Y:S04]  /*7a370*/  LDL.LU R16, [R1+0x5c4] ;  /* 0x0005c40001107983 */ /* 0x002ea80000300800 */
[----:B------:R-:W2:Y:S04]  /*7a380*/  LDL.LU R17, [R1+0x5e8] ;  /* 0x0005e80001117983 */ /* 0x000ea80000300800 */
[----:B------:R-:W2:Y:S04]  /*7a390*/  LDL.LU R18, [R1+0x5e4] ;  /* 0x0005e40001127983 */ /* 0x000ea80000300800 */
[----:B------:R-:W2:Y:S04]  /*7a3a0*/  LDL.LU R19, [R1+0x5cc] ;  /* 0x0005cc0001137983 */ /* 0x000ea80000300800 */
[----:B------:R-:W3:Y:S02]  /*7a3b0*/  LDL.LU R21, [R1+0x1ef4] ;  /* 0x001ef40001157983 */ /* 0x000ee40000300800 */
[----:B---3--:R-:W-:-:S02]  /*7a3c0*/  F2FP.BF16.PACK_AB R21, R22, R21 ;  /* 0x000000151615723e */ /* 0x008fc400000010ff */
[----:B------:R-:W3:Y:S02]  /*7a3d0*/  LDL.LU R22, [R1+0x1ef0] ;  /* 0x001ef00001167983 */ /* 0x000ee40000300800 */
[----:B---3--:R-:W-:Y:S02]  /*7a3e0*/  F2FP.BF16.PACK_AB R22, R23, R22 ;  /* 0x000000161716723e */ /* 0x008fe400000010ff */
[----:B------:R-:W3:Y:S02]  /*7a3f0*/  LDL.LU R23, [R1+0x1eec] ;  /* 0x001eec0001177983 */ /* 0x000ee40000300800 */
[----:B---3--:R-:W-:Y:S02]  /*7a400*/  F2FP.BF16.PACK_AB R23, R28, R23 ;  /* 0x000000171c17723e */ /* 0x008fe400000010ff */
[----:B------:R-:W3:Y:S02]  /*7a410*/  LDL.LU R28, [R1+0x1ee8] ;  /* 0x001ee800011c7983 */ /* 0x000ee40000300800 */
[----:B---3--:R-:W-:-:S02]  /*7a420*/  F2FP.BF16.PACK_AB R4, R28, R4 ;  /* 0x000000041c04723e */ /* 0x008fc400000010ff */
[----:B------:R-:W2:Y:S02]  /*7a430*/  LDL.LU R28, [R1+0x1ee4] ;  /* 0x001ee400011c7983 */ /* 0x000ea40000300800 */
[----:B--2---:R-:W-:Y:S02]  /*7a440*/  F2FP.BF16.PACK_AB R8, R28, R8 ;  /* 0x000000081c08723e */ /* 0x004fe400000010ff */
[----:B------:R-:W2:Y:S02]  /*7a450*/  LDL.LU R28, [R1+0x1ee0] ;  /* 0x001ee000011c7983 */ /* 0x000ea40000300800 */
[----:B--2---:R-:W-:Y:S02]  /*7a460*/  F2FP.BF16.PACK_AB R5, R28, R5 ;  /* 0x000000051c05723e */ /* 0x004fe400000010ff */
[----:B------:R-:W2:Y:S02]  /*7a470*/  LDL.LU R28, [R1+0x1edc] ;  /* 0x001edc00011c7983 */ /* 0x000ea40000300800 */
[----:B--2---:R-:W-:-:S02]  /*7a480*/  F2FP.BF16.PACK_AB R9, R28, R9 ;  /* 0x000000091c09723e */ /* 0x004fc400000010ff */
[----:B------:R-:W2:Y:S01]  /*7a490*/  LDL.LU R28, [R1+0x1ed8] ;  /* 0x001ed800011c7983 */ /* 0x000ea20000300800 */
[----:B----4-:R-:W-:Y:S02]  /*7a4a0*/  F2FP.BF16.PACK_AB R10, R29, R10 ;  /* 0x0000000a1d0a723e */ /* 0x010fe400000010ff */
[----:B------:R-:W-:Y:S02]  /*7a4b0*/  F2FP.BF16.PACK_AB R12, R16, R12 ;  /* 0x0000000c100c723e */ /* 0x000fe400000010ff */
[----:B------:R-:W-:Y:S02]  /*7a4c0*/  F2FP.BF16.PACK_AB R7, R3, R7 ;  /* 0x000000070307723e */ /* 0x000fe400000010ff */
[----:B------:R-:W-:Y:S02]  /*7a4d0*/  F2FP.BF16.PACK_AB R16, R17, R18 ;  /* 0x000000121110723e */ /* 0x000fe400000010ff */
[----:B------:R-:W-:Y:S02]  /*7a4e0*/  F2FP.BF16.PACK_AB R11, R2, R11 ;  /* 0x0000000b020b723e */ /* 0x000fe400000010ff */
[----:B------:R-:W-:-:S02]  /*7a4f0*/  F2FP.BF16.PACK_AB R17, R14, R15 ;  /* 0x0000000f0e11723e */ /* 0x000fc400000010ff */
[----:B------:R-:W-:Y:S02]  /*7a500*/  F2FP.BF16.PACK_AB R14, R24, R25 ;  /* 0x00000019180e723e */ /* 0x000fe400000010ff */
[----:B--2---:R-:W-:Y:S02]  /*7a510*/  F2FP.BF16.PACK_AB R6, R28, R6 ;  /* 0x000000061c06723e */ /* 0x004fe400000010ff */
[----:B------:R-:W2:Y:S04]  /*7a520*/  LDL.LU R28, [R1+0x1ed4] ;  /* 0x001ed400011c7983 */ /* 0x000ea80000300800 */
[----:B------:R-:W2:Y:S04]  /*7a530*/  LDL.LU R29, [R1+0x1ed0] ;  /* 0x001ed000011d7983 */ /* 0x000ea80000300800 */
[----:B------:R-:W3:Y:S04]  /*7a540*/  LDL.LU R3, [R1+0x1ecc] ;  /* 0x001ecc0001037983 */ /* 0x000ee80000300800 */
[----:B------:R-:W3:Y:S04]  /*7a550*/  LDL.LU R2, [R1+0x1ec8] ;  /* 0x001ec80001027983 */ /* 0x000ee80000300800 */
[----:B------:R-:W4:Y:S04]  /*7a560*/  LDL.LU R24, [R1+0x604] ;  /* 0x0006040001187983 */ /* 0x000f280000300800 */
[----:B------:R-:W2:Y:S01]  /*7a570*/  LDL.LU R25, [R1+0x60c] ;  /* 0x00060c0001197983 */ /* 0x000ea20000300800 */
[----:B------:R-:W-:-:S03]  /*7a580*/  F2FP.BF16.PACK_AB R18, R26, R27 ;  /* 0x0000001b1a12723e */ /* 0x000fc600000010ff */
[----:B--2---:R0:W-:Y:S04]  /*7a590*/  STL [R1+0x1ec4], R25 ;  /* 0x001ec41901007387 */ /* 0x0041e80000100800 */
[----:B0-----:R-:W4:Y:S04]  /*7a5a0*/  LDL.LU R25, [R1+0x608] ;  /* 0x0006080001197983 */ /* 0x001f280000300800 */
[----:B------:R-:W2:Y:S04]  /*7a5b0*/  LDL.LU R26, [R1+0x614] ;  /* 0x00061400011a7983 */ /* 0x000ea80000300800 */
[----:B------:R-:W2:Y:S01]  /*7a5c0*/  LDL.LU R27, [R1+0x61c] ;  /* 0x00061c00011b7983 */ /* 0x000ea20000300800 */
[----:B---3--:R-:W-:-:S02]  /*7a5d0*/  F2FP.BF16.PACK_AB R15, R2, R3 ;  /* 0x00000003020f723e */ /* 0x008fc400000010ff */
[----:B------:R-:W-:Y:S02]  /*7a5e0*/  F2FP.BF16.PACK_AB R13, R19, R13 ;  /* 0x0000000d130d723e */ /* 0x000fe400000010ff */
[----:B------:R-:W-:Y:S01]  /*7a5f0*/  F2FP.BF16.PACK_AB R19, R29, R28 ;  /* 0x0000001c1d13723e */ /* 0x000fe200000010ff */
[----:B------:R-:W-:Y:S04]  /*7a600*/  STS.128 [R0+0x580], R20 ;  /* 0x0005801400007388 */ /* 0x000fe80000000c00 */
[----:B------:R-:W-:Y:S04]  /*7a610*/  STS.128 [R0+0x600], R4 ;  /* 0x0006000400007388 */ /* 0x000fe80000000c00 */
[----:B------:R-:W-:Y:S04]  /*7a620*/  STS.128 [R0+0x680], R8 ;  /* 0x0006800800007388 */ /* 0x000fe80000000c00 */
[----:B------:R-:W-:Y:S04]  /*7a630*/  STS.128 [R0+0x700], R12 ;  /* 0x0007000c00007388 */ /* 0x000fe80000000c00 */
[----:B------:R-:W-:Y:S04]  /*7a640*/  STS.128 [R0+0x780], R16 ;  /* 0x0007801000007388 */ /* 0x000fe80000000c00 */
[----:B--2---:R0:W-:Y:S04]  /*7a650*/  STL [R1+0x1ec0], R27 ;  /* 0x001ec01b01007387 */ /* 0x0041e80000100800 */
[----:B0-----:R-:W2:Y:S04]  /*7a660*/  LDL.LU R27, [R1+0x638] ;  /* 0x00063800011b7983 */ /* 0x001ea80000300800 */
[----:B------:R-:W3:Y:S04]  /*7a670*/  LDL.LU R2, [R1+0x648] ;  /* 0x0006480001027983 */ /* 0x000ee80000300800 */
[----:B------:R-:W3:Y:S04]  /*7a680*/  LDL.LU R3, [R1+0x644] ;  /* 0x0006440001037983 */ /* 0x000ee80000300800 */
        /* <DEDUP_REMOVED lines=17> */
[----:B----4-:R-:W-:-:S03]  /*7a7a0*/  F2FP.BF16.PACK_AB R24, R25, R24 ;  /* 0x000000181918723e */ /* 0x010fc600000010ff */
[----:B------:R-:W4:Y:S04]  /*7a7b0*/  LDL.LU R15, [R1+0x91c] ;  /* 0x00091c00010f7983 */ /* 0x000f280000300800 */
[----:B------:R-:W4:Y:S04]  /*7a7c0*/  LDL.LU R18, [R1+0x630] ;  /* 0x0006300001127983 */ /* 0x000f280000300800 */
[----:B------:R-:W4:Y:S04]  /*7a7d0*/  LDL.LU R19, [R1+0x618] ;  /* 0x0006180001137983 */ /* 0x000f280000300800 */
[----:B------:R-:W4:Y:S04]  /*7a7e0*/  LDL.LU R16, [R1+0x660] ;  /* 0x0006600001107983 */ /* 0x000f280000300800 */
[----:B------:R-:W4:Y:S04]  /*7a7f0*/  LDL.LU R17, [R1+0x920] ;  /* 0x0009200001117983 */ /* 0x000f280000300800 */
[----:B------:R0:W-:Y:S04]  /*7a800*/  STL [R1+0x1eb8], R0 ;  /* 0x001eb80001007387 */ /* 0x0001e80000100800 */
[----:B0-----:R-:W4:Y:S04]  /*7a810*/  LDL.LU R0, [R1+0x610] ;  /* 0x0006100001007983 */ /* 0x001f280000300800 */
[----:B------:R-:W4:Y:S04]  /*7a820*/  LDL.LU R25, [R1+0x1ec4] ;  /* 0x001ec40001197983 */ /* 0x000f280000300800 */
[----:B------:R0:W-:Y:S04]  /*7a830*/  STL [R1+0x1ebc], R24 ;  /* 0x001ebc1801007387 */ /* 0x0001e80000100800 */
[----:B0-----:R-:W4:Y:S01]  /*7a840*/  LDL.LU R24, [R1+0x628] ;  /* 0x0006280001187983 */ /* 0x001f220000300800 */
[----:B--2---:R-:W-:-:S02]  /*7a850*/  F2FP.BF16.PACK_AB R6, R27, R6 ;  /* 0x000000061b06723e */ /* 0x004fc400000010ff */
[----:B---3--:R-:W-:Y:S02]  /*7a860*/  F2FP.BF16.PACK_AB R7, R8, R7 ;  /* 0x000000070807723e */ /* 0x008fe400000010ff */
[----:B------:R-:W-:Y:S02]  /*7a870*/  F2FP.BF16.PACK_AB R8, R2, R3 ;  /* 0x000000030208723e */ /* 0x000fe400000010ff */
[----:B----4-:R-:W-:Y:S02]  /*7a880*/  F2FP.BF16.PACK_AB R5, R18, R5 ;  /* 0x000000051205723e */ /* 0x010fe400000010ff */
[----:B------:R-:W-:Y:S02]  /*7a890*/  F2FP.BF16.PACK_AB R26, R19, R26 ;  /* 0x0000001a131a723e */ /* 0x000fe400000010ff */
[----:B------:R-:W-:Y:S02]  /*7a8a0*/  F2FP.BF16.PACK_AB R25, R0, R25 ;  /* 0x000000190019723e */ /* 0x000fe400000010ff */
[----:B------:R-:W-:-:S02]  /*7a8b0*/  F2FP.BF16.PACK_AB R4, R24, R4 ;  /* 0x000000041804723e */ /* 0x000fc400000010ff */
[----:B------:R-:W2:Y:S04]  /*7a8c0*/  LDL.LU R24, [R1+0x938] ;  /* 0x0009380001187983 */ /* 0x000ea80000300800 */
[----:B------:R-:W2:Y:S04]  /*7a8d0*/  LDL.LU R18, [R1+0x934] ;  /* 0x0009340001127983 */ /* 0x000ea80000300800 */
[----:B------:R-:W3:Y:S04]  /*7a8e0*/  LDL.LU R0, [R1+0x940] ;  /* 0x0009400001007983 */ /* 0x000ee80000300800 */
[----:B------:R-:W3:Y:S04]  /*7a8f0*/  LDL.LU R19, [R1+0x93c] ;  /* 0x00093c0001137983 */ /* 0x000ee80000300800 */
[----:B------:R-:W4:Y:S04]  /*7a900*/  LDL.LU R27, [R1+0x1ec0] ;  /* 0x001ec000011b7983 */ /* 0x000f280000300800 */
[----:B------:R-:W2:Y:S04]  /*7a910*/  LDL.LU R2, [R1+0x9c8] ;  /* 0x0009c80001027983 */ /* 0x000ea80000300800 */
[----:B--2---:R0:W-:Y:S04]  /*7a920*/  STL [R1+0x1ea8], R2 ;  /* 0x001ea80201007387 */ /* 0x0041e80000100800 */
[----:B0-----:R-:W2:Y:S04]  /*7a930*/  LDL.LU R2, [R1+0x918] ;  /* 0x0009180001027983 */ /* 0x001ea80000300800 */
[----:B------:R-:W2:Y:S01]  /*7a940*/  LDL.LU R3, [R1+0x9c4] ;  /* 0x0009c40001037983 */ /* 0x000ea20000300800 */
[----:B----4-:R-:W-:-:S02]  /*7a950*/  F2FP.BF16.PACK_AB R27, R12, R27 ;  /* 0x0000001b0c1b723e */ /* 0x010fc400000010ff */
[----:B------:R-:W-:Y:S01]  /*7a960*/  F2FP.BF16.PACK_AB R12, R29, R28 ;  /* 0x0000001c1d0c723e */ /* 0x000fe200000010ff */
[----:B--2---:R0:W-:Y:S04]  /*7a970*/  STL [R1+0x1eac], R3 ;  /* 0x001eac0301007387 */ /* 0x0041e80000100800 */
[----:B0-----:R-:W2:Y:S04]  /*7a980*/  LDL.LU R3, [R1+0x658] ;  /* 0x0006580001037983 */ /* 0x001ea80000300800 */
[----:B------:R-:W4:Y:S04]  /*7a990*/  LDL.LU R29, [R1+0x9d0] ;  /* 0x0009d000011d7983 */ /* 0x000f280000300800 */
[----:B----4-:R0:W-:Y:S04]  /*7a9a0*/  STL [R1+0x1eb0], R29 ;  /* 0x001eb01d01007387 */ /* 0x0101e80000100800 */
[----:B0-----:R-:W4:Y:S04]  /*7a9b0*/  LDL.LU R29, [R1+0x910] ;  /* 0x00091000011d7983 */ /* 0x001f280000300800 */
[----:B------:R-:W2:Y:S04]  /*7a9c0*/  LDL.LU R28, [R1+0x9cc] ;  /* 0x0009cc00011c7983 */ /* 0x000ea80000300800 */
[----:B--2---:R0:W-:Y:S04]  /*7a9d0*/  STL [R1+0x1eb4], R28 ;  /* 0x001eb41c01007387 */ /* 0x0041e80000100800 */
[----:B0-----:R-:W2:Y:S01]  /*7a9e0*/  LDL.LU R28, [R1+0x650] ;  /* 0x00065000011c7983 */ /* 0x001ea20000300800 */
[----:B------:R-:W-:-:S02]  /*7a9f0*/  F2FP.BF16.PACK_AB R11, R16, R11 ;  /* 0x0000000b100b723e */ /* 0x000fc400000010ff */
[----:B------:R-:W-:Y:S02]  /*7aa00*/  F2FP.BF16.PACK_AB R16, R20, R21 ;  /* 0x000000151410723e */ /* 0x000fe400000010ff */
[----:B----4-:R-:W-:Y:S02]  /*7aa10*/  F2FP.BF16.PACK_AB R13, R29, R13 ;  /* 0x0000000d1d0d723e */ /* 0x010fe400000010ff */
[----:B------:R-:W-:Y:S02]  /*7aa20*/  F2FP.BF16.PACK_AB R10, R3, R10 ;  /* 0x0000000a030a723e */ /* 0x000fe400000010ff */
[----:B------:R-:W-:Y:S02]  /*7aa30*/  F2FP.BF16.PACK_AB R15, R17, R15 ;  /* 0x0000000f110f723e */ /* 0x000fe400000010ff */
[----:B------:R-:W-:Y:S02]  /*7aa40*/  F2FP.BF16.PACK_AB R17, R22, R23 ;  /* 0x000000171611723e */ /* 0x000fe400000010ff */
[----:B------:R-:W-:-:S02]  /*7aa50*/  F2FP.BF16.PACK_AB R14, R2, R14 ;  /* 0x0000000e020e723e */ /* 0x000fc400000010ff */
[----:B------:R-:W-:Y:S02]  /*7aa60*/  F2FP.BF16.PACK_AB R18, R24, R18 ;  /* 0x000000121812723e */ /* 0x000fe400000010ff */
[----:B---3--:R-:W-:Y:S02]  /*7aa70*/  F2FP.BF16.PACK_AB R19, R0, R19 ;  /* 0x000000130013723e */ /* 0x008fe400000010ff */
[----:B--2---:R-:W-:Y:S02]  /*7aa80*/  F2FP.BF16.PACK_AB R9, R28, R9 ;  /* 0x000000091c09723e */ /* 0x004fe400000010ff */
[----:B------:R-:W2:Y:S04]  /*7aa90*/  LDL.LU R28, [R1+0x948] ;  /* 0x00094800011c7983 */ /* 0x000ea80000300800 */
[----:B------:R-:W2:Y:S04]  /*7aaa0*/  LDL.LU R20, [R1+0x944] ;  /* 0x0009440001147983 */ /* 0x000ea80000300800 */
[----:B------:R-:W3:Y:S04]  /*7aab0*/  LDL.LU R29, [R1+0x950] ;  /* 0x00095000011d7983 */ /* 0x000ee80000300800 */
[----:B------:R-:W3:Y:S04]  /*7aac0*/  LDL.LU R21, [R1+0x94c] ;  /* 0x00094c0001157983 */ /* 0x000ee80000300800 */
[----:B------:R-:W4:Y:S04]  /*7aad0*/  LDL.LU R3, [R1+0x958] ;  /* 0x0009580001037983 */ /* 0x000f280000300800 */
[----:B------:R-:W4:Y:S04]  /*7aae0*/  LDL.LU R22, [R1+0x954] ;  /* 0x0009540001167983 */ /* 0x000f280000300800 */
[----:B------:R-:W4:Y:S04]  /*7aaf0*/  LDL.LU R2, [R1+0x960] ;  /* 0x0009600001027983 */ /* 0x000f280000300800 */
[----:B------:R-:W4:Y:S04]  /*7ab00*/  LDL.LU R23, [R1+0x95c] ;  /* 0x00095c0001177983 */ /* 0x000f280000300800 */
[----:B------:R-:W4:Y:S04]  /*7ab10*/  LDL.LU R24, [R1+0x1ebc] ;  /* 0x001ebc0001187983 */ /* 0x000f280000300800 */
[----:B------:R-:W4:Y:S01]  /*7ab20*/  LDL.LU R0, [R1+0x1eb8] ;  /* 0x001eb80001007983 */ /* 0x000f220000300800 */
[----:B--2---:R-:W-:-:S02]  /*7ab30*/  F2FP.BF16.PACK_AB R20, R28, R20 ;  /* 0x000000141c14723e */ /* 0x004fc400000010ff */
[----:B---3--:R-:W-:Y:S01]  /*7ab40*/  F2FP.BF16.PACK_AB R21, R29, R21 ;  /* 0x000000151d15723e */ /* 0x008fe200000010ff */
[----:B----4-:R0:W-:Y:S04]  /*7ab50*/  STS.128 [R0+0x800], R24 ;  /* 0x0008001800007388 */ /* 0x0101e80000000c00 */
[----:B------:R1:W-:Y:S04]  /*7ab60*/  STS.128 [R0+0x880], R4 ;  /* 0x0008800400007388 */ /* 0x0003e80000000c00 */
[----:B------:R2:W-:Y:S04]  /*7ab70*/  STS.128 [R0+0x900], R8 ;  /* 0x0009000800007388 */ /* 0x0005e80000000c00 */
[----:B0-----:R-:W3:Y:S04]  /*7ab80*/  LDL.LU R24, [R1+0x9a8] ;  /* 0x0009a80001187983 */ /* 0x001ee80000300800 */
[----:B------:R-:W3:Y:S04]  /*7ab90*/  LDL.LU R25, [R1+0x9a4] ;  /* 0x0009a40001197983 */ /* 0x000ee80000300800 */
[----:B------:R-:W4:Y:S04]  /*7aba0*/  LDL.LU R26, [R1+0x9c0] ;  /* 0x0009c000011a7983 */ /* 0x000f280000300800 */
[----:B------:R-:W4:Y:S04]  /*7abb0*/  LDL.LU R27, [R1+0x9ac] ;  /* 0x0009ac00011b7983 */ /* 0x000f280000300800 */
[----:B-1----:R-:W3:Y:S04]  /*7abc0*/  LDL.LU R4, [R1+0x964] ;  /* 0x0009640001047983 */ /* 0x002ee80000300800 */
[----:B------:R-:W3:Y:S04]  /*7abd0*/  LDL.LU R5, [R1+0x96c] ;  /* 0x00096c0001057983 */ /* 0x000ee80000300800 */
[----:B------:R-:W3:Y:S04]  /*7abe0*/  LDL.LU R6, [R1+0x974] ;  /* 0x0009740001067983 */ /* 0x000ee80000300800 */
[----:B------:R-:W3:Y:S04]  /*7abf0*/  LDL.LU R7, [R1+0x97c] ;  /* 0x00097c0001077983 */ /* 0x000ee80000300800 */
[----:B--2---:R-:W2:Y:S04]  /*7ac00*/  LDL.LU R8, [R1+0x984] ;  /* 0x0009840001087983 */ /* 0x004ea80000300800 */
[----:B------:R-:W2:Y:S04]  /*7ac10*/  LDL.LU R9, [R1+0x98c] ;  /* 0x00098c0001097983 */ /* 0x000ea80000300800 */
[----:B------:R-:W2:Y:S04]  /*7ac20*/  LDL.LU R10, [R1+0x994] ;  /* 0x00099400010a7983 */ /* 0x000ea80000300800 */
[----:B------:R-:W2:Y:S04]  /*7ac30*/  LDL.LU R11, [R1+0x99c] ;  /* 0x00099c00010b7983 */ /* 0x000ea80000300800 */
[----:B------:R0:W-:Y:S04]  /*7ac40*/  STS.128 [R0+0x980], R12 ;  /* 0x0009800c00007388 */ /* 0x0001e80000000c00 */
[----:B------:R1:W-:Y:S01]  /*7ac50*/  STS.128 [R0+0xa00], R16 ;  /* 0x000a001000007388 */ /* 0x0003e20000000c00 */
[----:B------:R-:W-:-:S03]  /*7ac60*/  F2FP.BF16.PACK_AB R22, R3, R22 ;  /* 0x000000160316723e */ /* 0x000fc600000010ff */
[----:B0-----:R-:W3:Y:S04]  /*7ac70*/  LDL.LU R12, [R1+0x978] ;  /* 0x00097800010c7983 */ /* 0x001ee80000300800 */
[----:B------:R-:W2:Y:S04]  /*7ac80*/  LDL.LU R13, [R1+0x998] ;  /* 0x00099800010d7983 */ /* 0x000ea80000300800 */
[----:B------:R-:W4:Y:S04]  /*7ac90*/  LDL.LU R14, [R1+0x980] ;  /* 0x00098000010e7983 */ /* 0x000f280000300800 */
[----:B------:R-:W4:Y:S04]  /*7aca0*/  LDL.LU R15, [R1+0x9a0] ;  /* 0x0009a000010f7983 */ /* 0x000f280000300800 */
[----:B-1----:R-:W4:Y:S04]  /*7acb0*/  LDL.LU R16, [R1+0x968] ;  /* 0x0009680001107983 */ /* 0x002f280000300800 */
[----:B------:R-:W4:Y:S04]  /*7acc0*/  LDL.LU R17, [R1+0x988] ;  /* 0x0009880001117983 */ /* 0x000f280000300800 */
[----:B------:R-:W4:Y:S01]  /*7acd0*/  LDL.LU R18, [R1+0x970] ;  /* 0x0009700001127983 */ /* 0x000f220000300800 */
[----:B------:R-:W-:-:S03]  /*7ace0*/  F2FP.BF16.PACK_AB R23, R2, R23 ;  /* 0x000000170217723e */ /* 0x000fc600000010ff */
[----:B------:R-:W4:Y:S04]  /*7acf0*/  LDL.LU R19, [R1+0x990] ;  /* 0x0009900001137983 */ /* 0x000f280000300800 */
[----:B------:R-:W4:Y:S04]  /*7ad00*/  LDL.LU R28, [R1+0x1eb4] ;  /* 0x001eb400011c7983 */ /* 0x000f280000300800 */
[----:B------:R-:W4:Y:S04]  /*7ad10*/  LDL.LU R29, [R1+0x1eb0] ;  /* 0x001eb000011d7983 */ /* 0x000f280000300800 */
[----:B------:R-:W4:Y:S04]  /*7ad20*/  LDL.LU R3, [R1+0x1eac] ;  /* 0x001eac0001037983 */ /* 0x000f280000300800 */
[----:B------:R-:W4:Y:S01]  /*7ad30*/  LDL.LU R2, [R1+0x1ea8] ;  /* 0x001ea80001027983 */ /* 0x000f220000300800 */
[----:B---3--:R-:W-:-:S02]  /*7ad40*/  F2FP.BF16.PACK_AB R6, R12, R6 ;  /* 0x000000060c06723e */ /* 0x008fc400000010ff */
[----:B------:R-:W-:Y:S02]  /*7ad50*/  F2FP.BF16.PACK_AB R12, R24, R25 ;  /* 0x00000019180c723e */ /* 0x000fe400000010ff */
[----:B--2---:R-:W-:Y:S02]  /*7ad60*/  F2FP.BF16.PACK_AB R10, R13, R10 ;  /* 0x0000000a0d0a723e */ /* 0x004fe400000010ff */
[----:B----4-:R-:W-:Y:S02]  /*7ad70*/  F2FP.BF16.PACK_AB R13, R26, R27 ;  /* 0x0000001b1a0d723e */ /* 0x010fe400000010ff */
[----:B------:R-:W-:Y:S02]  /*7ad80*/  F2FP.BF16.PACK_AB R7, R14, R7 ;  /* 0x000000070e07723e */ /* 0x000fe400000010ff */
[----:B------:R-:W-:Y:S02]  /*7ad90*/  F2FP.BF16.PACK_AB R11, R15, R11 ;  /* 0x0000000b0f0b723e */ /* 0x000fe400000010ff */
[----:B------:R-:W-:-:S02]  /*7ada0*/  F2FP.BF16.PACK_AB R4, R16, R4 ;  /* 0x000000041004723e */ /* 0x000fc400000010ff */
[----:B------:R-:W-:Y:S02]  /*7adb0*/  F2FP.BF16.PACK_AB R8, R17, R8 ;  /* 0x000000081108723e */ /* 0x000fe400000010ff */
[----:B------:R-:W-:Y:S02]  /*7adc0*/  F2FP.BF16.PACK_AB R5, R18, R5 ;  /* 0x000000051205723e */ /* 0x000fe400000010ff */
[----:B------:R-:W-:Y:S02]  /*7add0*/  F2FP.BF16.PACK_AB R9, R19, R9 ;  /* 0x000000091309723e */ /* 0x000fe400000010ff */
[----:B------:R-:W-:Y:S02]  /*7ade0*/  F2FP.BF16.PACK_AB R15, R29, R28 ;  /* 0x0000001c1d0f723e */ /* 0x000fe400000010ff */
[----:B------:R-:W-:Y:S02]  /*7adf0*/  F2FP.BF16.PACK_AB R14, R2, R3 ;  /* 0x00000003020e723e */ /* 0x000fe400000010ff */
[----:B------:R-:W-:-:S03]  /*7ae00*/  MOV R2, c[0x0][0x1c8] ;  /* 0x0000720000027a02 */ /* 0x000fc60000000f00 */
[----:B------:R0:W-:Y:S02]  /*7ae10*/  STS.128 [R0+0xc00], R12 ;  /* 0x000c000c00007388 */ /* 0x0001e40000000c00 */
[C---:B------:R-:W-:Y:S02]  /*7ae20*/  IMAD R16, R2.reuse, 0x1e, RZ ;  /* 0x0000001e02107824 */ /* 0x040fe400078e02ff */
[C---:B------:R-:W-:Y:S02]  /*7ae30*/  IMAD R17, R2.reuse, 0x22, RZ ;  /* 0x0000002202117824 */ /* 0x040fe400078e02ff */
[C---:B------:R-:W-:Y:S02]  /*7ae40*/  IMAD R18, R2.reuse, 0x24, RZ ;  /* 0x0000002402127824 */ /* 0x040fe400078e02ff */
[C---:B------:R-:W-:Y:S01]  /*7ae50*/  IMAD R19, R2.reuse, 0x26, RZ ;  /* 0x0000002602137824 */ /* 0x040fe200078e02ff */
[----:B------:R1:W-:Y:S01]  /*7ae60*/  STS.128 [R0+0xb80], R8 ;  /* 0x000b800800007388 */ /* 0x0003e20000000c00 */
[----:B0-----:R-:W-:-:S02]  /*7ae70*/  IMAD R14, R2, 0x1a, RZ ;  /* 0x0000001a020e7824 */ /* 0x001fc400078e02ff */
[----:B------:R-:W-:-:S05]  /*7ae80*/  IMAD R15, R2, 0x1c, RZ ;  /* 0x0000001c020f7824 */ /* 0x000fca00078e02ff */
[----:B------:R-:W-:Y:S04]  /*7ae90*/  STL.64 [R1+0x1ea0], R14 ;  /* 0x001ea00e01007387 */ /* 0x000fe80000100a00 */
[----:B------:R-:W-:Y:S04]  /*7aea0*/  STL.64 [R1+0x1e98], R16 ;  /* 0x001e981001007387 */ /* 0x000fe80000100a00 */
[----:B------:R0:W-:Y:S04]  /*7aeb0*/  STL.64 [R1+0x1e90], R18 ;  /* 0x001e901201007387 */ /* 0x0001e80000100a00 */
[----:B-1----:R-:W2:Y:S04]  /*7aec0*/  LDL.LU R9, [R1+0x54c] ;  /* 0x00054c0001097983 */ /* 0x002ea80000300800 */
[----:B0-----:R-:W3:Y:S01]  /*7aed0*/  LDL.64 R18, [R1+0x378] ;  /* 0x0003780001127983 */ /* 0x001ee20000100a00 */
[----:B------:R-:W-:-:S03]  /*7aee0*/  IMAD.SHL.U32 R3, R2, 0x2, RZ ;  /* 0x0000000202037824 */ /* 0x000fc600078e00ff */
[----:B------:R0:W-:Y:S02]  /*7aef0*/  STS.128 [R0+0xb00], R4 ;  /* 0x000b000400007388 */ /* 0x0001e40000000c00 */
[C---:B0-----:R-:W-:Y:S02]  /*7af00*/  IMAD R4, R2.reuse, 0x6, RZ ;  /* 0x0000000602047824 */ /* 0x041fe400078e02ff */
[C---:B------:R-:W-:Y:S02]  /*7af10*/  IMAD R5, R2.reuse, 0xa, RZ ;  /* 0x0000000a02057824 */ /* 0x040fe400078e02ff */
[C---:B------:R-:W-:Y:S02]  /*7af20*/  IMAD R6, R2.reuse, 0xc, RZ ;  /* 0x0000000c02067824 */ /* 0x040fe400078e02ff */
[C---:B------:R-:W-:Y:S02]  /*7af30*/  IMAD R7, R2.reuse, 0xe, RZ ;  /* 0x0000000e02077824 */ /* 0x040fe400078e02ff */
[----:B------:R-:W-:-:S02]  /*7af40*/  IMAD R10, R2, 0x12, RZ ;  /* 0x00000012020a7824 */ /* 0x000fc400078e02ff */
[C---:B------:R-:W-:Y:S01]  /*7af50*/  IMAD R11, R2.reuse, 0x14, RZ ;  /* 0x00000014020b7824 */ /* 0x040fe200078e02ff */
[----:B--2---:R-:W-:Y:S02]  /*7af60*/  FSEL R16, R9, -INF , P5 ;  /* 0xff80000009107808 */ /* 0x004fe40002800000 */
[CC--:B---3--:R-:W-:Y:S02]  /*7af70*/  IADD3 R8, P6, R3.reuse, R18.reuse, RZ ;  /* 0x0000001203087210 */ /* 0x0c8fe40007fde0ff */
[C---:B------:R-:W-:Y:S02]  /*7af80*/  LEA R14, P5, R2.reuse, R18, 0x2 ;  /* 0x00000012020e7211 */ /* 0x040fe400078a10ff */
[CC--:B------:R-:W-:Y:S02]  /*7af90*/  LEA.HI.X.SX32 R9, R2.reuse, R19.reuse, 0x1, P6 ;  /* 0x0000001302097211 */ /* 0x0c0fe400030f0eff */
[----:B------:R-:W-:Y:S01]  /*7afa0*/  LEA.HI.X.SX32 R15, R3, R19, 0x1, P5 ;  /* 0x00000013030f7211 */ /* 0x000fe200028f0eff */
[----:B------:R0:W-:Y:S01]  /*7afb0*/  STL [R1+0x124c], R16 ;  /* 0x00124c1001007387 */ /* 0x0001e20000100800 */
[----:B------:R-:W-:-:S03]  /*7afc0*/  SHF.L.U32 R3, R2, 0x2, RZ ;  /* 0x0000000202037819 */ /* 0x000fc600000006ff */
[----:B------:R1:W-:Y:S04]  /*7afd0*/  STL [R1+0x1d54], R8 ;  /* 0x001d540801007387 */ /* 0x0003e80000100800 */
[----:B------:R-:W-:Y:S01]  /*7afe0*/  STL [R1+0x1d50], R9 ;  /* 0x001d500901007387 */ /* 0x000fe20000100800 */
[----:B0-----:R-:W-:-:S03]  /*7aff0*/  IADD3 R16, P6, R4, R18, RZ ;  /* 0x0000001204107210 */ /* 0x001fc60007fde0ff */
[----:B------:R0:W-:Y:S01]  /*7b000*/  STL.64 [R1+0xa40], R14 ;  /* 0x000a400e01007387 */ /* 0x0001e20000100a00 */
[----:B-1----:R-:W-:-:S05]  /*7b010*/  IMAD R8, R2, 0x3, RZ ;  /* 0x0000000302087824 */ /* 0x002fca00078e02ff */
[----:B------:R-:W-:Y:S02]  /*7b020*/  LEA.HI.X.SX32 R17, R8, R19, 0x1, P6 ;  /* 0x0000001308117211 */ /* 0x000fe400030f0eff */
[----:B0-----:R-:W-:-:S04]  /*7b030*/  LEA R14, P5, R2, R18, 0x3 ;  /* 0x00000012020e7211 */ /* 0x001fc800078a18ff */
[----:B------:R-:W-:Y:S01]  /*7b040*/  LEA.HI.X.SX32 R15, R3, R19, 0x1, P5 ;  /* 0x00000013030f7211 */ /* 0x000fe200028f0eff */
[----:B------:R0:W-:Y:S01]  /*7b050*/  STL.64 [R1+0xa38], R16 ;  /* 0x000a381001007387 */ /* 0x0001e20000100a00 */
[----:B------:R-:W-:-:S03]  /*7b060*/  IMAD R8, R2, 0x5, RZ ;  /* 0x0000000502087824 */ /* 0x000fc600078e02ff */
[----:B------:R1:W-:Y:S01]  /*7b070*/  STL.64 [R1+0xa30], R14 ;  /* 0x000a300e01007387 */ /* 0x0003e20000100a00 */
[-C--:B0-----:R-:W-:Y:S02]  /*7b080*/  IADD3 R16, P6, R5, R18.reuse, RZ ;  /* 0x0000001205107210 */ /* 0x081fe40007fde0ff */
[----:B-1----:R-:W-:Y:S02]  /*7b090*/  IADD3 R14, P5, R6, R18, RZ ;  /* 0x00000012060e7210 */ /* 0x002fe40007fbe0ff */
[-C--:B------:R-:W-:Y:S02]  /*7b0a0*/  LEA.HI.X.SX32 R17, R8, R19.reuse, 0x1, P6 ;  /* 0x0000001308117211 */ /* 0x080fe400030f0eff */
[----:B------:R-:W-:Y:S01]  /*7b0b0*/  LEA.HI.X.SX32 R15, R4, R19, 0x1, P5 ;  /* 0x00000013040f7211 */ /* 0x000fe200028f0eff */
[C---:B------:R-:W-:Y:S02]  /*7b0c0*/  IMAD R8, R2.reuse, 0x7, RZ ;  /* 0x0000000702087824 */ /* 0x040fe400078e02ff */
[----:B------:R0:W-:Y:S01]  /*7b0d0*/  STL.64 [R1+0xa28], R16 ;  /* 0x000a281001007387 */ /* 0x0001e20000100a00 */
[----:B------:R-:W-:-:S03]  /*7b0e0*/  SHF.L.U32 R3, R2, 0x3, RZ ;  /* 0x0000000302037819 */ /* 0x000fc600000006ff */
[----:B------:R1:W-:Y:S01]  /*7b0f0*/  STL.64 [R1+0xa20], R14 ;  /* 0x000a200e01007387 */ /* 0x0003e20000100a00 */
[-C--:B0-----:R-:W-:Y:S02]  /*7b100*/  IADD3 R16, P6, R7, R18.reuse, RZ ;  /* 0x0000001207107210 */ /* 0x081fe40007fde0ff */
[-C--:B-1----:R-:W-:Y:S02]  /*7b110*/  LEA R14, P5, R2, R18.reuse, 0x4 ;  /* 0x00000012020e7211 */ /* 0x082fe400078a20ff */
[-C--:B------:R-:W-:Y:S02]  /*7b120*/  LEA.HI.X.SX32 R17, R8, R19.reuse, 0x1, P6 ;  /* 0x0000001308117211 */ /* 0x080fe400030f0eff */
[----:B------:R-:W-:Y:S01]  /*7b130*/  LEA.HI.X.SX32 R15, R3, R19, 0x1, P5 ;  /* 0x00000013030f7211 */ /* 0x000fe200028f0eff */
[----:B------:R-:W-:Y:S02]  /*7b140*/  IMAD R8, R2, 0x9, RZ ;  /* 0x0000000902087824 */ /* 0x000fe400078e02ff */
[----:B------:R0:W-:Y:S04]  /*7b150*/  STL.64 [R1+0xa18], R16 ;  /* 0x000a181001007387 */ /* 0x0001e80000100a00 */
[----:B------:R1:W-:Y:S01]  /*7b160*/  STL.64 [R1+0xa10], R14 ;  /* 0x000a100e01007387 */ /* 0x0003e20000100a00 */
[----:B0-----:R-:W-:-:S02]  /*7b170*/  IADD3 R16, P6, R10, R18, RZ ;  /* 0x000000120a107210 */ /* 0x001fc40007fde0ff */
[----:B-1----:R-:W-:Y:S02]  /*7b180*/  IADD3 R14, P5, R11, R18, RZ ;  /* 0x000000120b0e7210 */ /* 0x002fe40007fbe0ff */
[-C--:B------:R-:W-:Y:S02]  /*7b190*/  LEA.HI.X.SX32 R17, R8, R19.reuse, 0x1, P6 ;  /* 0x0000001308117211 */ /* 0x080fe400030f0eff */
[----:B------:R-:W-:-:S03]  /*7b1a0*/  LEA.HI.X.SX32 R15, R5, R19, 0x1, P5 ;  /* 0x00000013050f7211 */ /* 0x000fc600028f0eff */
[----:B------:R-:W-:Y:S04]  /*7b1b0*/  STL.64 [R1+0xa08], R16 ;  /* 0x000a081001007387 */ /* 0x000fe80000100a00 */
[----:B------:R0:W-:Y:S04]  /*7b1c0*/  STL.64 [R1+0xa00], R14 ;  /* 0x000a000e01007387 */ /* 0x0001e80000100a00 */
[----:B0-----:R-:W2:Y:S01]  /*7b1d0*/  LDL.LU.64 R14, [R1+0x1ea0] ;  /* 0x001ea000010e7983 */ /* 0x001ea20000300a00 */
[C---:B------:R-:W-:Y:S01]  /*7b1e0*/  IMAD R12, R2.reuse, 0x16, RZ ;  /* 0x00000016020c7824 */ /* 0x040fe200078e02ff */
[----:B------:R-:W-:Y:S01]  /*7b1f0*/  MOV R5, R19 ;  /* 0x0000001300057202 */ /* 0x000fe20000000f00 */
[----:B------:R-:W-:-:S03]  /*7b200*/  IMAD R8, R2, 0xb, RZ ;  /* 0x0000000b02087824 */ /* 0x000fc600078e02ff */
[----:B------:R-:W-:Y:S01]  /*7b210*/  IADD3 R16, P6, R12, R18, RZ ;  /* 0x000000120c107210 */ /* 0x000fe20007fde0ff */
[----:B------:R-:W-:Y:S02]  /*7b220*/  IMAD R13, R2, 0x18, RZ ;  /* 0x00000018020d7824 */ /* 0x000fe400078e02ff */
[----:B------:R-:W-:Y:S01]  /*7b230*/  IMAD.MOV.U32 R4, RZ, RZ, R18 ;  /* 0x000000ffff047224 */ /* 0x000fe200078e0012 */
[----:B------:R-:W-:Y:S01]  /*7b240*/  LEA.HI.X.SX32 R17, R8, R5, 0x1, P6 ;  /* 0x0000000508117211 */ /* 0x000fe200030f0eff */
[----:B------:R-:W-:-:S03]  /*7b250*/  IMAD R8, R2, 0xd, RZ ;  /* 0x0000000d02087824 */ /* 0x000fc600078e02ff */
[----:B------:R-:W-:Y:S01]  /*7b260*/  IADD3 R18, P5, R13, R4, RZ ;  /* 0x000000040d127210 */ /* 0x000fe20007fbe0ff */
[----:B------:R2:W-:Y:S03]  /*7b270*/  STL.64 [R1+0x9f8], R16 ;  /* 0x0009f81001007387 */ /* 0x0005e60000100a00 */
[----:B------:R-:W-:-:S05]  /*7b280*/  LEA.HI.X.SX32 R19, R6, R5, 0x1, P5 ;  /* 0x0000000506137211 */ /* 0x000fca00028f0eff */
[----:B------:R0:W-:Y:S01]  /*7b290*/  STL.64 [R1+0x9f0], R18 ;  /* 0x0009f01201007387 */ /* 0x0001e20000100a00 */
[----:B--2---:R-:W-:-:S04]  /*7b2a0*/  IADD3 R16, P6, R14, R4, RZ ;  /* 0x000000040e107210 */ /* 0x004fc80007fde0ff */
[----:B------:R-:W-:-:S05]  /*7b2b0*/  LEA.HI.X.SX32 R17, R8, R5, 0x1, P6 ;  /* 0x0000000508117211 */ /* 0x000fca00030f0eff */
[----:B------:R1:W-:Y:S01]  /*7b2c0*/  STL.64 [R1+0x9e8], R16 ;  /* 0x0009e81001007387 */ /* 0x0003e20000100a00 */
[----:B0-----:R-:W-:-:S03]  /*7b2d0*/  IADD3 R18, P5, R15, R4, RZ ;  /* 0x000000040f127210 */ /* 0x001fc60007fbe0ff */
[----:B-1----:R-:W2:Y:S01]  /*7b2e0*/  LDL.LU.64 R16, [R1+0x1e98] ;  /* 0x001e980001107983 */ /* 0x002ea20000300a00 */
[----:B------:R-:W-:-:S05]  /*7b2f0*/  LEA.HI.X.SX32 R19, R7, R5, 0x1, P5 ;  /* 0x0000000507137211 */ /* 0x000fca00028f0eff */
[----:B------:R0:W-:Y:S04]  /*7b300*/  STL.64 [R1+0x9e0], R18 ;  /* 0x0009e01201007387 */ /* 0x0001e80000100a00 */
[----:B0-----:R-:W3:Y:S01]  /*7b310*/  LDL.LU.64 R18, [R1+0x1e90] ;  /* 0x001e900001127983 */ /* 0x001ee20000300a00 */
[C---:B------:R-:W-:Y:S02]  /*7b320*/  IMAD R3, R2.reuse, 0xf, RZ ;  /* 0x0000000f02037824 */ /* 0x040fe400078e02ff */
[----:B------:R-:W-:Y:S01]  /*7b330*/  IMAD.MOV.U32 R7, RZ, RZ, R9 ;  /* 0x000000ffff077224 */ /* 0x000fe200078e0009 */
[C---:B------:R-:W-:Y:S01]  /*7b340*/  SHF.L.U32 R9, R2.reuse, 0x4, RZ ;  /* 0x0000000402097819 */ /* 0x040fe200000006ff */
[----:B------:R0:W-:Y:S02]  /*7b350*/  STS.128 [R0+0xa80], R20 ;  /* 0x000a801400007388 */ /* 0x0001e40000000c00 */
[----:B0-----:R-:W-:-:S02]  /*7b360*/  IMAD R20, R2, 0x28, RZ ;  /* 0x0000002802147824 */ /* 0x001fc400078e02ff */
[C---:B------:R-:W-:Y:S02]  /*7b370*/  IMAD R21, R2.reuse, 0x2a, RZ ;  /* 0x0000002a02157824 */ /* 0x040fe400078e02ff */
[C---:B------:R-:W-:Y:S02]  /*7b380*/  IMAD R22, R2.reuse, 0x2c, RZ ;  /* 0x0000002c02167824 */ /* 0x040fe400078e02ff */
[C---:B------:R-:W-:Y:S02]  /*7b390*/  IMAD R23, R2.reuse, 0x2e, RZ ;  /* 0x0000002e02177824 */ /* 0x040fe400078e02ff */
[C---:B------:R-:W-:Y:S02]  /*7b3a0*/  IMAD R24, R2.reuse, 0x30, RZ ;  /* 0x0000003002187824 */ /* 0x040fe400078e02ff */
[C---:B------:R-:W-:Y:S02]  /*7b3b0*/  IMAD R25, R2.reuse, 0x32, RZ ;  /* 0x0000003202197824 */ /* 0x040fe400078e02ff */
[----:B------:R-:W-:-:S02]  /*7b3c0*/  IMAD R26, R2, 0x34, RZ ;  /* 0x00000034021a7824 */ /* 0x000fc400078e02ff */
[C---:B------:R-:W-:Y:S02]  /*7b3d0*/  IMAD R27, R2.reuse, 0x36, RZ ;  /* 0x00000036021b7824 */ /* 0x040fe400078e02ff */
[C---:B------:R-:W-:Y:S02]  /*7b3e0*/  IMAD R28, R2.reuse, 0x38, RZ ;  /* 0x00000038021c7824 */ /* 0x040fe400078e02ff */
[----:B------:R-:W-:Y:S01]  /*7b3f0*/  IMAD R29, R2, 0x3a, RZ ;  /* 0x0000003a021d7824 */ /* 0x000fe200078e02ff */
[----:B--2---:R-:W-:-:S04]  /*7b400*/  IADD3 R8, P6, R16, R4, RZ ;  /* 0x0000000410087210 */ /* 0x004fc80007fde0ff */
[----:B------:R-:W-:Y:S01]  /*7b410*/  MOV R6, R8 ;  /* 0x0000000800067202 */ /* 0x000fe20000000f00 */
[----:B------:R0:W-:Y:S01]  /*7b420*/  STL [R1+0x9d8], R8 ;  /* 0x0009d80801007387 */ /* 0x0001e20000100800 */
[----:B------:R-:W-:Y:S01]  /*7b430*/  LEA.HI.X.SX32 R7, R3, R5, 0x1, P6 ;  /* 0x0000000503077211 */ /* 0x000fe200030f0eff */
[C---:B------:R-:W-:Y:S01]  /*7b440*/  IMAD R3, R2.reuse, 0x11, RZ ;  /* 0x0000001102037824 */ /* 0x040fe200078e02ff */
[----:B0-----:R-:W-:-:S04]  /*7b450*/  LEA R8, P5, R2, R4, 0x5 ;  /* 0x0000000402087211 */ /* 0x001fc800078a28ff */
[----:B------:R-:W-:Y:S01]  /*7b460*/  LEA.HI.X.SX32 R9, R9, R5, 0x1, P5 ;  /* 0x0000000509097211 */ /* 0x000fe200028f0eff */
[----:B------:R0:W-:Y:S01]  /*7b470*/  STL [R1+0x9dc], R7 ;  /* 0x0009dc0701007387 */ /* 0x0001e20000100800 */
[----:B------:R-:W-:-:S03]  /*7b480*/  IADD3 R6, P6, R17, R4, RZ ;  /* 0x0000000411067210 */ /* 0x000fc60007fde0ff */
[----:B------:R3:W-:Y:S01]  /*7b490*/  STL.64 [R1+0x9d0], R8 ;  /* 0x0009d00801007387 */ /* 0x0007e20000100a00 */
[----:B0-----:R-:W-:Y:S02]  /*7b4a0*/  LEA.HI.X.SX32 R7, R3, R5, 0x1, P6 ;  /* 0x0000000503077211 */ /* 0x001fe400030f0eff */
[----:B---3--:R-:W-:-:S03]  /*7b4b0*/  IADD3 R8, P5, R18, R4, RZ ;  /* 0x0000000412087210 */ /* 0x008fc60007fbe0ff */
[----:B------:R0:W-:Y:S01]  /*7b4c0*/  STL.64 [R1+0x9c8], R6 ;  /* 0x0009c80601007387 */ /* 0x0001e20000100a00 */
[----:B------:R-:W-:-:S03]  /*7b4d0*/  LEA.HI.X.SX32 R9, R10, R5, 0x1, P5 ;  /* 0x000000050a097211 */ /* 0x000fc600028f0eff */
[----:B------:R-:W-:Y:S01]  /*7b4e0*/  STL.64 [R1+0x1e88], R18 ;  /* 0x001e881201007387 */ /* 0x000fe20000100a00 */
[----:B------:R-:W-:-:S03]  /*7b4f0*/  IMAD R3, R2, 0x13, RZ ;  /* 0x0000001302037824 */ /* 0x000fc600078e02ff */
[----:B------:R1:W-:Y:S01]  /*7b500*/  STL.64 [R1+0x9c0], R8 ;  /* 0x0009c00801007387 */ /* 0x0003e20000100a00 */
[----:B0-----:R-:W-:-:S04]  /*7b510*/  IADD3 R6, P6, R19, R4, RZ ;  /* 0x0000000413067210 */ /* 0x001fc80007fde0ff */
[----:B------:R-:W-:Y:S02]  /*7b520*/  LEA.HI.X.SX32 R7, R3, R5, 0x1, P6 ;  /* 0x0000000503077211 */ /* 0x000fe400030f0eff */
[----:B-1----:R-:W-:-:S04]  /*7b530*/  IADD3 R8, P5, R20, R4, RZ ;  /* 0x0000000414087210 */ /* 0x002fc80007fbe0ff */
[----:B------:R-:W-:Y:S01]  /*7b540*/  LEA.HI.X.SX32 R9, R11, R5, 0x1, P5 ;  /* 0x000000050b097211 */ /* 0x000fe200028f0eff */
[----:B------:R0:W-:Y:S01]  /*7b550*/  STL.64 [R1+0x9a8], R6 ;  /* 0x0009a80601007387 */ /* 0x0001e20000100a00 */
[-C--:B------:R-:W-:Y:S01]  /*7b560*/  MOV R10, R4.reuse ;  /* 0x00000004000a7202 */ /* 0x080fe20000000f00 */
[----:B------:R-:W-:Y:S02]  /*7b570*/  IMAD.MOV.U32 R11, RZ, RZ, R5 ;  /* 0x000000ffff0b7224 */ /* 0x000fe400078e0005 */
[----:B------:R1:W-:Y:S01]  /*7b580*/  STL.64 [R1+0x9a0], R8 ;  /* 0x0009a00801007387 */ /* 0x0003e20000100a00 */
[----:B0-----:R-:W-:Y:S02]  /*7b590*/  IADD3 R6, P6, R21, R4, RZ ;  /* 0x0000000415067210 */ /* 0x001fe40007fde0ff */
[----:B------:R-:W-:Y:S01]  /*7b5a0*/  IADD3 R4, P5, R22, R10, RZ ;  /* 0x0000000a16047210 */ /* 0x000fe20007fbe0ff */
[----:B-1----:R-:W-:-:S03]  /*7b5b0*/  IMAD R8, R2, 0x15, RZ ;  /* 0x0000001502087824 */ /* 0x002fc600078e02ff */
[-C--:B------:R-:W-:Y:S02]  /*7b5c0*/  LEA.HI.X.SX32 R5, R12, R11.reuse, 0x1, P5 ;  /* 0x0000000b0c057211 */ /* 0x080fe400028f0eff */
[----:B------:R-:W-:Y:S01]  /*7b5d0*/  LEA.HI.X.SX32 R7, R8, R11, 0x1, P6 ;  /* 0x0000000b08077211 */ /* 0x000fe200030f0eff */
[----:B------:R-:W-:-:S04]  /*7b5e0*/  IMAD R8, R2, 0x17, RZ ;  /* 0x0000001702087824 */ /* 0x000fc800078e02ff */
[----:B------:R0:W-:Y:S04]  /*7b5f0*/  STL.64 [R1+0x998], R6 ;  /* 0x0009980601007387 */ /* 0x0001e80000100a00 */
[----:B------:R1:W-:Y:S01]  /*7b600*/  STL.64 [R1+0x990], R4 ;  /* 0x0009900401007387 */ /* 0x0003e20000100a00 */
[-C--:B0-----:R-:W-:Y:S02]  /*7b610*/  IADD3 R6, P6, R23, R10.reuse, RZ ;  /* 0x0000000a17067210 */ /* 0x081fe40007fde0ff */
[----:B-1----:R-:W-:Y:S02]  /*7b620*/  IADD3 R4, P5, R24, R10, RZ ;  /* 0x0000000a18047210 */ /* 0x002fe40007fbe0ff */
[-C--:B------:R-:W-:Y:S02]  /*7b630*/  LEA.HI.X.SX32 R7, R8, R11.reuse, 0x1, P6 ;  /* 0x0000000b08077211 */ /* 0x080fe400030f0eff */
[----:B------:R-:W-:Y:S01]  /*7b640*/  LEA.HI.X.SX32 R5, R13, R11, 0x1, P5 ;  /* 0x0000000b0d057211 */ /* 0x000fe200028f0eff */
[----:B------:R-:W-:-:S02]  /*7b650*/  IMAD R8, R2, 0x19, RZ ;  /* 0x0000001902087824 */ /* 0x000fc400078e02ff */
        /* <DEDUP_REMOVED lines=16> */
[-C--:B------:R-:W-:Y:S02]  /*7b760*/  IADD3 R8, P5, R3, R10.reuse, RZ ;  /* 0x0000000a03087210 */ /* 0x080fe40007fbe0ff */
[----:B0-----:R-:W-:Y:S01]  /*7b770*/  IADD3 R6, P6, R29, R10, RZ ;  /* 0x0000000a1d067210 */ /* 0x001fe20007fde0ff */
[----:B-1----:R-:W-:Y:S01]  /*7b780*/  IMAD R5, R2, 0x1d, RZ ;  /* 0x0000001d02057824 */ /* 0x002fe200078e02ff */
[----:B------:R-:W-:Y:S01]  /*7b790*/  LEA.HI.X.SX32 R9, R16, R11, 0x1, P5 ;  /* 0x0000000b10097211 */ /* 0x000fe200028f0eff */
[----:B------:R-:W-:-:S03]  /*7b7a0*/  IMAD R4, R2, 0x3e, RZ ;  /* 0x0000003e02047824 */ /* 0x000fc600078e02ff */
[----:B------:R-:W-:Y:S01]  /*7b7b0*/  LEA.HI.X.SX32 R7, R5, R11, 0x1, P6 ;  /* 0x0000000b05077211 */ /* 0x000fe200030f0eff */
[C---:B------:R-:W-:Y:S01]  /*7b7c0*/  IMAD R12, R2.reuse, 0x1f, RZ ;  /* 0x0000001f020c7824 */ /* 0x040fe200078e02ff */
[----:B------:R-:W-:-:S03]  /*7b7d0*/  LEA R18, P5, R2, R10, 0x6 ;  /* 0x0000000a02127211 */ /* 0x000fc600078a30ff */
[----:B------:R0:W-:Y:S04]  /*7b7e0*/  STL.64 [R1+0x958], R6 ;  /* 0x0009580601007387 */ /* 0x0001e80000100a00 */
[----:B------:R1:W-:Y:S01]  /*7b7f0*/  STL.64 [R1+0x950], R8 ;  /* 0x0009500801007387 */ /* 0x0003e20000100a00 */
[----:B------:R-:W-:Y:S01]  /*7b800*/  IMAD R13, R2, 0x1de, RZ ;  /* 0x000001de020d7824 */ /* 0x000fe200078e02ff */
[----:B0-----:R-:W-:Y:S02]  /*7b810*/  IADD3 R6, P6, R4, R10, RZ ;  /* 0x0000000a04067210 */ /* 0x001fe40007fde0ff */
[----:B-1----:R-:W-:Y:S02]  /*7b820*/  SHF.L.U32 R9, R2, 0x5, RZ ;  /* 0x0000000502097819 */ /* 0x002fe400000006ff */
[----:B------:R-:W-:-:S02]  /*7b830*/  LEA.HI.X.SX32 R7, R12, R11, 0x1, P6 ;  /* 0x0000000b0c077211 */ /* 0x000fc400030f0eff */
[----:B------:R-:W-:Y:S01]  /*7b840*/  LEA.HI.X.SX32 R19, R9, R11, 0x1, P5 ;  /* 0x0000000b09137211 */ /* 0x000fe200028f0eff */
[C---:B------:R-:W-:Y:S02]  /*7b850*/  IMAD R12, R2.reuse, 0x1e0, RZ ;  /* 0x000001e0020c7824 */ /* 0x040fe400078e02ff */
[----:B------:R-:W-:Y:S04]  /*7b860*/  STL.64 [R1+0x948], R6 ;  /* 0x0009480601007387 */ /* 0x000fe80000100a00 */
[----:B------:R0:W-:Y:S04]  /*7b870*/  STL.64 [R1+0x940], R18 ;  /* 0x0009401201007387 */ /* 0x0001e80000100a00 */
[----:B0-----:R-:W2:Y:S04]  /*7b880*/  LDL.LU.64 R18, [R1+0x1e88] ;  /* 0x001e880001127983 */ /* 0x001ea80000300a00 */
[----:B------:R0:W-:Y:S04]  /*7b890*/  STL.64 [R1+0x1e48], R12 ;  /* 0x001e480c01007387 */ /* 0x0001e80000100a00 */
[----:B0-----:R-:W3:Y:S01]  /*7b8a0*/  LDL.64 R12, [R1+0x378] ;  /* 0x00037800010c7983 */ /* 0x001ee20000100a00 */
[----:B------:R-:W-:-:S02]  /*7b8b0*/  IMAD R5, R2, 0x42, RZ ;  /* 0x0000004202057824 */ /* 0x000fc400078e02ff */
[----:B------:R-:W-:-:S03]  /*7b8c0*/  IMAD R8, R2, 0x44, RZ ;  /* 0x0000004402087824 */ /* 0x000fc600078e02ff */
[-C--:B------:R-:W-:Y:S02]  /*7b8d0*/  IADD3 R6, P6, R5, R10.reuse, RZ ;  /* 0x0000000a05067210 */ /* 0x080fe40007fde0ff */
[----:B------:R-:W-:Y:S01]  /*7b8e0*/  IADD3 R8, P5, R8, R10, RZ ;  /* 0x0000000a08087210 */ /* 0x000fe20007fbe0ff */
[C---:B------:R-:W-:Y:S02]  /*7b8f0*/  IMAD R10, R2.reuse, 0x21, RZ ;  /* 0x00000021020a7824 */ /* 0x040fe400078e02ff */
[C---:B------:R-:W-:Y:S02]  /*7b900*/  IMAD R5, R2.reuse, 0x46, RZ ;  /* 0x0000004602057824 */ /* 0x040fe400078e02ff */
[C---:B------:R-:W-:Y:S02]  /*7b910*/  IMAD R11, R2.reuse, 0x27, RZ ;  /* 0x00000027020b7824 */ /* 0x040fe400078e02ff */
[----:B------:R-:W-:Y:S01]  /*7b920*/  IMAD R14, R2, 0x72, RZ ;  /* 0x00000072020e7824 */ /* 0x000fe200078e02ff */
[----:B---3--:R-:W-:-:S02]  /*7b930*/  LEA.HI.X.SX32 R7, R10, R13, 0x1, P6 ;  /* 0x0000000d0a077211 */ /* 0x008fc400030f0eff */
[----:B------:R-:W-:-:S03]  /*7b940*/  LEA.HI.X.SX32 R9, R17, R13, 0x1, P5 ;  /* 0x0000000d11097211 */ /* 0x000fc600028f0eff */
[----:B------:R0:W-:Y:S04]  /*7b950*/  STL.64 [R1+0x938], R6 ;  /* 0x0009380601007387 */ /* 0x0001e80000100a00 */
[----:B------:R1:W-:Y:S01]  /*7b960*/  STL.64 [R1+0x930], R8 ;  /* 0x0009300801007387 */ /* 0x0003e20000100a00 */
[----:B0-----:R-:W-:Y:S01]  /*7b970*/  IADD3 R6, P6, R5, R12, RZ ;  /* 0x0000000c05067210 */ /* 0x001fe20007fde0ff */
[C---:B-1----:R-:W-:Y:S02]  /*7b980*/  IMAD R9, R2.reuse, 0x23, RZ ;  /* 0x0000002302097824 */ /* 0x042fe400078e02ff */
[----:B------:R-:W-:-:S03]  /*7b990*/  IMAD R8, R2, 0x4a, RZ ;  /* 0x0000004a02087824 */ /* 0x000fc600078e02ff */
[----:B------:R-:W-:Y:S01]  /*7b9a0*/  LEA.HI.X.SX32 R7, R9, R13, 0x1, P6 ;  /* 0x0000000d09077211 */ /* 0x000fe200030f0eff */
[----:B------:R-:W-:-:S04]  /*7b9b0*/  IMAD R5, R2, 0x48, RZ ;  /* 0x0000004802057824 */ /* 0x000fc800078e02ff */
[----:B------:R0:W-:Y:S01]  /*7b9c0*/  STL.64 [R1+0x928], R6 ;  /* 0x0009280601007387 */ /* 0x0001e20000100a00 */
[----:B------:R-:W-:Y:S01]  /*7b9d0*/  IADD3 R16, P5, R5, R12, RZ ;  /* 0x0000000c05107210 */ /* 0x000fe20007fbe0ff */
[----:B------:R-:W-:-:S03]  /*7b9e0*/  IMAD R9, R2, 0x4c, RZ ;  /* 0x0000004c02097824 */ /* 0x000fc600078e02ff */
[-C--:B--2---:R-:W-:Y:S02]  /*7b9f0*/  LEA.HI.X.SX32 R17, R18, R13.reuse, 0x1, P5 ;  /* 0x0000000d12117211 */ /* 0x084fe400028f0eff */
[----:B0-----:R-:W-:Y:S01]  /*7ba00*/  IADD3 R6, P6, R8, R12, RZ ;  /* 0x0000000c08067210 */ /* 0x001fe20007fde0ff */
[C---:B------:R-:W-:Y:S02]  /*7ba10*/  IMAD R8, R2.reuse, 0x25, RZ ;  /* 0x0000002502087824 */ /* 0x040fe400078e02ff */
[----:B------:R0:W-:Y:S01]  /*7ba20*/  STL.64 [R1+0x920], R16 ;  /* 0x0009201001007387 */ /* 0x0001e20000100a00 */
[----:B------:R-:W-:Y:S02]  /*7ba30*/  IMAD R5, R2, 0x4e, RZ ;  /* 0x0000004e02057824 */ /* 0x000fe400078e02ff */
[----:B------:R-:W-:-:S03]  /*7ba40*/  LEA.HI.X.SX32 R7, R8, R13, 0x1, P6 ;  /* 0x0000000d08077211 */ /* 0x000fc600030f0eff */
[-C--:B------:R-:W-:Y:S02]  /*7ba50*/  IADD3 R8, P6, R5, R12.reuse, RZ ;  /* 0x0000000c05087210 */ /* 0x080fe40007fde0ff */
[----:B------:R1:W-:Y:S01]  /*7ba60*/  STL.64 [R1+0x918], R6 ;  /* 0x0009180601007387 */ /* 0x0003e20000100a00 */
[----:B0-----:R-:W-:Y:S02]  /*7ba70*/  IADD3 R16, P5, R9, R12, RZ ;  /* 0x0000000c09107210 */ /* 0x001fe40007fbe0ff */
[-C--:B------:R-:W-:Y:S02]  /*7ba80*/  LEA.HI.X.SX32 R9, R11, R13.reuse, 0x1, P6 ;  /* 0x0000000d0b097211 */ /* 0x080fe400030f0eff */
[----:B------:R-:W-:Y:S01]  /*7ba90*/  LEA.HI.X.SX32 R17, R19, R13, 0x1, P5 ;  /* 0x0000000d13117211 */ /* 0x000fe200028f0eff */
[----:B-1----:R-:W-:-:S05]  /*7baa0*/  IMAD R6, R2, 0x50, RZ ;  /* 0x0000005002067824 */ /* 0x002fca00078e02ff */
[-C--:B------:R-:W-:Y:S01]  /*7bab0*/  IADD3 R6, P5, R6, R12.reuse, RZ ;  /* 0x0000000c06067210 */ /* 0x080fe20007fbe0ff */
[----:B------:R0:W-:Y:S01]  /*7bac0*/  STL.64 [R1+0x910], R16 ;  /* 0x0009101001007387 */ /* 0x0001e20000100a00 */
[----:B------:R-:W-:Y:S02]  /*7bad0*/  IMAD R18, R2, 0x52, RZ ;  /* 0x0000005202127824 */ /* 0x000fe400078e02ff */
[----:B------:R-:W-:Y:S01]  /*7bae0*/  LEA.HI.X.SX32 R7, R20, R13, 0x1, P5 ;  /* 0x0000000d14077211 */ /* 0x000fe200028f0eff */
[----:B------:R1:W-:Y:S04]  /*7baf0*/  STL.64 [R1+0x908], R8 ;  /* 0x0009080801007387 */ /* 0x0003e80000100a00 */
[----:B------:R2:W-:Y:S01]  /*7bb00*/  STL.64 [R1+0x900], R6 ;  /* 0x0009000601007387 */ /* 0x0005e20000100a00 */
[----:B0-----:R-:W-:Y:S01]  /*7bb10*/  IADD3 R16, P6, R18, R12, RZ ;  /* 0x0000000c12107210 */ /* 0x001fe20007fde0ff */
[----:B-1----:R-:W-:-:S02]  /*7bb20*/  IMAD R8, R2, 0x54, RZ ;  /* 0x0000005402087824 */ /* 0x002fc400078e02ff */
[----:B--2---:R-:W-:-:S03]  /*7bb30*/  IMAD R7, R2, 0x29, RZ ;  /* 0x0000002902077824 */ /* 0x004fc600078e02ff */
[----:B------:R-:W-:Y:S01]  /*7bb40*/  IADD3 R8, P5, R8, R12, RZ ;  /* 0x0000000c08087210 */ /* 0x000fe20007fbe0ff */
[----:B------:R-:W-:Y:S01]  /*7bb50*/  IMAD R6, R2, 0x56, RZ ;  /* 0x0000005602067824 */ /* 0x000fe200078e02ff */
[-C--:B------:R-:W-:Y:S02]  /*7bb60*/  LEA.HI.X.SX32 R17, R7, R13.reuse, 0x1, P6 ;  /* 0x0000000d07117211 */ /* 0x080fe400030f0eff */
[----:B------:R-:W-:-:S03]  /*7bb70*/  LEA.HI.X.SX32 R9, R21, R13, 0x1, P5 ;  /* 0x0000000d15097211 */ /* 0x000fc600028f0eff */
[----:B------:R0:W-:Y:S04]  /*7bb80*/  STL.64 [R1+0x8f8], R16 ;  /* 0x0008f81001007387 */ /* 0x0001e80000100a00 */
[----:B------:R1:W-:Y:S01]  /*7bb90*/  STL.64 [R1+0x8f0], R8 ;  /* 0x0008f00801007387 */ /* 0x0003e20000100a00 */
[-C--:B0-----:R-:W-:Y:S01]  /*7bba0*/  IADD3 R16, P6, R6, R12.reuse, RZ ;  /* 0x0000000c06107210 */ /* 0x081fe20007fde0ff */
[C---:B------:R-:W-:Y:S02]  /*7bbb0*/  IMAD R6, R2.reuse, 0x58, RZ ;  /* 0x0000005802067824 */ /* 0x040fe400078e02ff */
[C---:B-1----:R-:W-:Y:S02]  /*7bbc0*/  IMAD R9, R2.reuse, 0x2b, RZ ;  /* 0x0000002b02097824 */ /* 0x042fe400078e02ff */
[----:B------:R-:W-:Y:S01]  /*7bbd0*/  IMAD R8, R2, 0x5a, RZ ;  /* 0x0000005a02087824 */ /* 0x000fe200078e02ff */
[----:B------:R-:W-:-:S02]  /*7bbe0*/  IADD3 R6, P5, R6, R12, RZ ;  /* 0x0000000c06067210 */ /* 0x000fc40007fbe0ff */
[-C--:B------:R-:W-:Y:S02]  /*7bbf0*/  LEA.HI.X.SX32 R17, R9, R13.reuse, 0x1, P6 ;  /* 0x0000000d09117211 */ /* 0x080fe400030f0eff */
[----:B------:R-:W-:-:S03]  /*7bc00*/  LEA.HI.X.SX32 R7, R22, R13, 0x1, P5 ;  /* 0x0000000d16077211 */ /* 0x000fc600028f0eff */
[----:B------:R0:W-:Y:S01]  /*7bc10*/  STL.64 [R1+0x8e8], R16 ;  /* 0x0008e81001007387 */ /* 0x0001e20000100a00 */
[----:B------:R-:W-:-:S03]  /*7bc20*/  IMAD R9, R2, 0x2d, RZ ;  /* 0x0000002d02097824 */ /* 0x000fc600078e02ff */
[----:B------:R1:W-:Y:S01]  /*7bc30*/  STL.64 [R1+0x8e0], R6 ;  /* 0x0008e00601007387 */ /* 0x0003e20000100a00 */
[-C--:B0-----:R-:W-:Y:S01]  /*7bc40*/  IADD3 R16, P6, R8, R12.reuse, RZ ;  /* 0x0000000c08107210 */ /* 0x081fe20007fde0ff */
[C---:B------:R-:W-:Y:S02]  /*7bc50*/  IMAD R8, R2.reuse, 0x5c, RZ ;  /* 0x0000005c02087824 */ /* 0x040fe400078e02ff */
[----:B------:R-:W-:Y:S01]  /*7bc60*/  IMAD R19, R2, 0x5e, RZ ;  /* 0x0000005e02137824 */ /* 0x000fe200078e02ff */
[----:B------:R-:W-:Y:S02]  /*7bc70*/  LEA.HI.X.SX32 R17, R9, R13, 0x1, P6 ;  /* 0x0000000d09117211 */ /* 0x000fe400030f0eff */
[----:B-1----:R-:W-:Y:S01]  /*7bc80*/  IADD3 R6, P5, R8, R12, RZ ;  /* 0x0000000c08067210 */ /* 0x002fe20007fbe0ff */
[----:B------:R-:W-:-:S03]  /*7bc90*/  IMAD R8, R2, 0x60, RZ ;  /* 0x0000006002087824 */ /* 0x000fc600078e02ff */
[----:B------:R-:W-:Y:S01]  /*7bca0*/  LEA.HI.X.SX32 R7, R23, R13, 0x1, P5 ;  /* 0x0000000d17077211 */ /* 0x000fe200028f0eff */
[----:B------:R0:W-:Y:S01]  /*7bcb0*/  STL.64 [R1+0x8d8], R16 ;  /* 0x0008d81001007387 */ /* 0x0001e20000100a00 */
[----:B------:R-:W-:-:S03]  /*7bcc0*/  IMAD R9, R2, 0x2f, RZ ;  /* 0x0000002f02097824 */ /* 0x000fc600078e02ff */
[----:B------:R1:W-:Y:S01]  /*7bcd0*/  STL.64 [R1+0x8d0], R6 ;  /* 0x0008d00601007387 */ /* 0x0003e20000100a00 */
[----:B------:R-:W-:Y:S01]  /*7bce0*/  IMAD R22, R2, 0x62, RZ ;  /* 0x0000006202167824 */ /* 0x000fe200078e02ff */
[-C--:B0-----:R-:W-:Y:S02]  /*7bcf0*/  IADD3 R16, P6, R19, R12.reuse, RZ ;  /* 0x0000000c13107210 */ /* 0x081fe40007fde0ff */
[-C--:B-1----:R-:W-:Y:S02]  /*7bd00*/  IADD3 R6, P5, R8, R12.reuse, RZ ;  /* 0x0000000c08067210 */ /* 0x082fe40007fbe0ff */
[-C--:B------:R-:W-:Y:S01]  /*7bd10*/  LEA.HI.X.SX32 R17, R9, R13.reuse, 0x1, P6 ;  /* 0x0000000d09117211 */ /* 0x080fe200030f0eff */
[----:B------:R-:W-:Y:S01]  /*7bd20*/  IMAD R8, R2, 0x64, RZ ;  /* 0x0000006402087824 */ /* 0x000fe200078e02ff */
[----:B------:R-:W-:Y:S01]  /*7bd30*/  LEA.HI.X.SX32 R7, R24, R13, 0x1, P5 ;  /* 0x0000000d18077211 */ /* 0x000fe200028f0eff */
[----:B------:R-:W-:Y:S02]  /*7bd40*/  IMAD R11, R2, 0x31, RZ ;  /* 0x00000031020b7824 */ /* 0x000fe400078e02ff */
[----:B------:R0:W-:Y:S04]  /*7bd50*/  STL.64 [R1+0x8c8], R16 ;  /* 0x0008c81001007387 */ /* 0x0001e80000100a00 */
[----:B------:R-:W-:Y:S04]  /*7bd60*/  STL [R1+0x1e78], R22 ;  /* 0x001e781601007387 */ /* 0x000fe80000100800 */
[----:B------:R1:W-:Y:S01]  /*7bd70*/  STL.64 [R1+0x8c0], R6 ;  /* 0x0008c00601007387 */ /* 0x0003e20000100a00 */
[----:B0-----:R-:W-:Y:S01]  /*7bd80*/  IADD3 R16, P6, R22, R12, RZ ;  /* 0x0000000c16107210 */ /* 0x001fe20007fde0ff */
[----:B------:R-:W-:-:S03]  /*7bd90*/  IMAD R9, R2, 0x66, RZ ;  /* 0x0000006602097824 */ /* 0x000fc600078e02ff */
[----:B------:R-:W-:Y:S02]  /*7bda0*/  LEA.HI.X.SX32 R17, R11, R13, 0x1, P6 ;  /* 0x0000000d0b117211 */ /* 0x000fe400030f0eff */
[----:B-1----:R-:W-:Y:S01]  /*7bdb0*/  IADD3 R6, P5, R8, R12, RZ ;  /* 0x0000000c08067210 */ /* 0x002fe20007fbe0ff */
[----:B------:R-:W-:-:S03]  /*7bdc0*/  IMAD R24, R2, 0x68, RZ ;  /* 0x0000006802187824 */ /* 0x000fc600078e02ff */
[----:B------:R-:W-:Y:S01]  /*7bdd0*/  LEA.HI.X.SX32 R7, R25, R13, 0x1, P5 ;  /* 0x0000000d19077211 */ /* 0x000fe200028f0eff */
[----:B------:R0:W-:Y:S01]  /*7bde0*/  STL.64 [R1+0x8b8], R16 ;  /* 0x0008b81001007387 */ /* 0x0001e20000100a00 */
[----:B------:R-:W-:-:S03]  /*7bdf0*/  IMAD R11, R2, 0x33, RZ ;  /* 0x00000033020b7824 */ /* 0x000fc600078e02ff */
[----:B------:R-:W-:Y:S01]  /*7be00*/  STL.64 [R1+0x1e80], R8 ;  /* 0x001e800801007387 */ /* 0x000fe20000100a00 */
[----:B------:R-:W-:-:S03]  /*7be10*/  IMAD R21, R2, 0x6a, RZ ;  /* 0x0000006a02157824 */ /* 0x000fc600078e02ff */
[----:B------:R1:W-:Y:S01]  /*7be20*/  STL.64 [R1+0x8b0], R6 ;  /* 0x0008b00601007387 */ /* 0x0003e20000100a00 */
[----:B0-----:R-:W-:Y:S01]  /*7be30*/  IADD3 R16, P6, R9, R12, RZ ;  /* 0x0000000c09107210 */ /* 0x001fe20007fde0ff */
[----:B------:R-:W-:-:S03]  /*7be40*/  IMAD R20, R2, 0x6c, RZ ;  /* 0x0000006c02147824 */ /* 0x000fc600078e02ff */
[-C--:B------:R-:W-:Y:S02]  /*7be50*/  LEA.HI.X.SX32 R17, R11, R13.reuse, 0x1, P6 ;  /* 0x0000000d0b117211 */ /* 0x080fe400030f0eff */
[-C--:B-1----:R-:W-:Y:S01]  /*7be60*/  IADD3 R6, P5, R24, R12.reuse, RZ ;  /* 0x0000000c18067210 */ /* 0x082fe20007fbe0ff */
[----:B------:R-:W-:Y:S01]  /*7be70*/  IMAD R11, R2, 0x35, RZ ;  /* 0x00000035020b7824 */ /* 0x000fe200078e02ff */
[----:B------:R-:W-:Y:S02]  /*7be80*/  IADD3 R8, P6, R21, R12, RZ ;  /* 0x0000000c15087210 */ /* 0x000fe40007fde0ff */
[-C--:B------:R-:W-:Y:S02]  /*7be90*/  LEA.HI.X.SX32 R7, R26, R13.reuse, 0x1, P5 ;  /* 0x0000000d1a077211 */ /* 0x080fe400028f0eff */
[----:B------:R-:W-:-:S03]  /*7bea0*/  LEA.HI.X.SX32 R9, R11, R13, 0x1, P6 ;  /* 0x0000000d0b097211 */ /* 0x000fc600030f0eff */
[----:B------:R0:W-:Y:S04]  /*7beb0*/  STL.64 [R1+0x8a0], R6 ;  /* 0x0008a00601007387 */ /* 0x0001e80000100a00 */
[----:B------:R1:W-:Y:S01]  /*7bec0*/  STL.64 [R1+0x8a8], R16 ;  /* 0x0008a81001007387 */ /* 0x0003e20000100a00 */
[----:B------:R-:W-:Y:S01]  /*7bed0*/  IMAD R23, R2, 0x37, RZ ;  /* 0x0000003702177824 */ /* 0x000fe200078e02ff */
[----:B0-----:R-:W-:Y:S01]  /*7bee0*/  IADD3 R6, P5, R20, R12, RZ ;  /* 0x0000000c14067210 */ /* 0x001fe20007fbe0ff */
[----:B-1----:R-:W-:-:S03]  /*7bef0*/  IMAD R17, R2, 0x6e, RZ ;  /* 0x0000006e02117824 */ /* 0x002fc600078e02ff */
[-C--:B------:R-:W-:Y:S01]  /*7bf00*/  LEA.HI.X.SX32 R7, R27, R13.reuse, 0x1, P5 ;  /* 0x0000000d1b077211 */ /* 0x080fe200028f0eff */
[----:B------:R-:W-:Y:S01]  /*7bf10*/  IMAD R16, R2, 0x70, RZ ;  /* 0x0000007002107824 */ /* 0x000fe200078e02ff */
[----:B------:R0:W-:Y:S04]  /*7bf20*/  STL.64 [R1+0x898], R8 ;  /* 0x0008980801007387 */ /* 0x0001e80000100a00 */
[----:B------:R1:W-:Y:S01]  /*7bf30*/  STL.64 [R1+0x890], R6 ;  /* 0x0008900601007387 */ /* 0x0003e20000100a00 */
[-C--:B0-----:R-:W-:Y:S02]  /*7bf40*/  IADD3 R8, P6, R17, R12.reuse, RZ ;  /* 0x0000000c11087210 */ /* 0x081fe40007fde0ff */
[----:B-1----:R-:W-:Y:S02]  /*7bf50*/  IADD3 R6, P5, R16, R12, RZ ;  /* 0x0000000c10067210 */ /* 0x002fe40007fbe0ff */
[-C--:B------:R-:W-:Y:S01]  /*7bf60*/  LEA.HI.X.SX32 R9, R23, R13.reuse, 0x1, P6 ;  /* 0x0000000d17097211 */ /* 0x080fe200030f0eff */
[----:B------:R-:W-:Y:S01]  /*7bf70*/  IMAD R11, R2, 0x74, RZ ;  /* 0x00000074020b7824 */ /* 0x000fe200078e02ff */
[----:B------:R-:W-:Y:S01]  /*7bf80*/  LEA.HI.X.SX32 R7, R28, R13, 0x1, P5 ;  /* 0x0000000d1c077211 */ /* 0x000fe200028f0eff */
[----:B------:R-:W-:-:S02]  /*7bf90*/  IMAD R22, R2, 0x39, RZ ;  /* 0x0000003902167824 */ /* 0x000fc400078e02ff */
[----:B------:R0:W-:Y:S01]  /*7bfa0*/  STL.64 [R1+0x888], R8 ;  /* 0x0008880801007387 */ /* 0x0001e20000100a00 */
[----:B------:R-:W-:-:S03]  /*7bfb0*/  IMAD R23, R2, 0x76, RZ ;  /* 0x0000007602177824 */ /* 0x000fc600078e02ff */
[----:B------:R1:W-:Y:S01]  /*7bfc0*/  STL.64 [R1+0x880], R6 ;  /* 0x0008800601007387 */ /* 0x0003e20000100a00 */
[-C--:B0-----:R-:W-:Y:S02]  /*7bfd0*/  IADD3 R8, P6, R14, R12.reuse, RZ ;  /* 0x0000000c0e087210 */ /* 0x081fe40007fde0ff */
[----:B-1----:R-:W-:Y:S02]  /*7bfe0*/  IADD3 R6, P5, R11, R12, RZ ;  /* 0x0000000c0b067210 */ /* 0x002fe40007fbe0ff */
[-C--:B------:R-:W-:Y:S02]  /*7bff0*/  LEA.HI.X.SX32 R9, R22, R13.reuse, 0x1, P6 ;  /* 0x0000000d16097211 */ /* 0x080fe400030f0eff */
[----:B------:R-:W-:-:S03]  /*7c000*/  LEA.HI.X.SX32 R7, R29, R13, 0x1, P5 ;  /* 0x0000000d1d077211 */ /* 0x000fc600028f0eff */
[----:B------:R0:W-:Y:S04]  /*7c010*/  STL.64 [R1+0x878], R8 ;  /* 0x0008780801007387 */ /* 0x0001e80000100a00 */
[----:B------:R-:W-:Y:S04]  /*7c020*/  STL [R1+0x1e58], R29 ;  /* 0x001e581d01007387 */ /* 0x000fe80000100800 */
[----:B------:R1:W-:Y:S01]  /*7c030*/  STL.64 [R1+0x870], R6 ;  /* 0x0008700601007387 */ /* 0x0003e20000100a00 */
[----:B0-----:R-:W-:Y:S01]  /*7c040*/  IADD3 R8, P6, R23, R12, RZ ;  /* 0x0000000c17087210 */ /* 0x001fe20007fde0ff */
[----:B------:R-:W-:-:S05]  /*7c050*/  IMAD R23, R2, 0x78, RZ ;  /* 0x0000007802177824 */ /* 0x000fca00078e02ff */
[----:B------:R-:W-:Y:S01]  /*7c060*/  IADD3 R22, P5, R23, R12, RZ ;  /* 0x0000000c17167210 */ /* 0x000fe20007fbe0ff */
[----:B-1----:R-:W-:-:S03]  /*7c070*/  IMAD R7, R2, 0x3b, RZ ;  /* 0x0000003b02077824 */ /* 0x002fc600078e02ff */
[-C--:B------:R-:W-:Y:S02]  /*7c080*/  LEA.HI.X.SX32 R23, R3, R13.reuse, 0x1, P5 ;  /* 0x0000000d03177211 */ /* 0x080fe400028f0eff */
[----:B------:R-:W-:Y:S01]  /*7c090*/  LEA.HI.X.SX32 R9, R7, R13, 0x1, P6 ;  /* 0x0000000d07097211 */ /* 0x000fe200030f0eff */
[----:B------:R-:W-:-:S04]  /*7c0a0*/  IMAD R6, R2, 0x7a, RZ ;  /* 0x0000007a02067824 */ /* 0x000fc800078e02ff */
[----:B------:R0:W-:Y:S04]  /*7c0b0*/  STL.64 [R1+0x868], R8 ;  /* 0x0008680801007387 */ /* 0x0001e80000100a00 */
[----:B------:R1:W-:Y:S01]  /*7c0c0*/  STL.64 [R1+0x860], R22 ;  /* 0x0008601601007387 */ /* 0x0003e20000100a00 */
[----:B------:R-:W-:Y:S01]  /*7c0d0*/  IMAD R3, R2, 0x7e, RZ ;  /* 0x0000007e02037824 */ /* 0x000fe200078e02ff */
[----:B0-----:R-:W-:Y:S01]  /*7c0e0*/  IADD3 R8, P6, R6, R12, RZ ;  /* 0x0000000c06087210 */ /* 0x001fe20007fde0ff */
[C---:B-1----:R-:W-:Y:S02]  /*7c0f0*/  IMAD R23, R2.reuse, 0x3d, RZ ;  /* 0x0000003d02177824 */ /* 0x042fe400078e02ff */
[----:B------:R-:W-:-:S03]  /*7c100*/  IMAD R6, R2, 0x7c, RZ ;  /* 0x0000007c02067824 */ /* 0x000fc600078e02ff */
[----:B------:R-:W-:Y:S01]  /*7c110*/  LEA.HI.X.SX32 R9, R23, R13, 0x1, P6 ;  /* 0x0000000d17097211 */ /* 0x000fe200030f0eff */
[----:B------:R-:W-:Y:S01]  /*7c120*/  IMAD R25, R2, 0x3f, RZ ;  /* 0x0000003f02197824 */ /* 0x000fe200078e02ff */
[----:B------:R-:W-:-:S03]  /*7c130*/  IADD3 R6, P5, R6, R12, RZ ;  /* 0x0000000c06067210 */ /* 0x000fc60007fbe0ff */
[----:B------:R0:W-:Y:S01]  /*7c140*/  STL.64 [R1+0x858], R8 ;  /* 0x0008580801007387 */ /* 0x0001e20000100a00 */
[-C--:B------:R-:W-:Y:S01]  /*7c150*/  LEA.HI.X.SX32 R7, R4, R13.reuse, 0x1, P5 ;  /* 0x0000000d04077211 */ /* 0x080fe200028f0eff */
[C---:B------:R-:W-:Y:S01]  /*7c160*/  IMAD R22, R2.reuse, 0x82, RZ ;  /* 0x0000008202167824 */ /* 0x040fe200078e02ff */
[C---:B------:R-:W-:Y:S02]  /*7c170*/  SHF.L.U32 R23, R2.reuse, 0x6, RZ ;  /* 0x0000000602177819 */ /* 0x040fe400000006ff */
[----:B0-----:R-:W-:Y:S01]  /*7c180*/  IADD3 R8, P6, R3, R12, RZ ;  /* 0x0000000c03087210 */ /* 0x001fe20007fde0ff */
[----:B------:R0:W-:Y:S03]  /*7c190*/  STL.64 [R1+0x850], R6 ;  /* 0x0008500601007387 */ /* 0x0001e60000100a00 */
[----:B------:R-:W-:Y:S01]  /*7c1a0*/  LEA.HI.X.SX32 R9, R25, R13, 0x1, P6 ;  /* 0x0000000d19097211 */ /* 0x000fe200030f0eff */
[----:B------:R-:W-:-:S04]  /*7c1b0*/  IMAD R25, R2, 0x41, RZ ;  /* 0x0000004102197824 */ /* 0x000fc800078e02ff */
[----:B------:R1:W-:Y:S01]  /*7c1c0*/  STL.64 [R1+0x848], R8 ;  /* 0x0008480801007387 */ /* 0x0003e20000100a00 */
[C---:B0-----:R-:W-:Y:S01]  /*7c1d0*/  LEA R6, P5, R2.reuse, R12, 0x7 ;  /* 0x0000000c02067211 */ /* 0x041fe200078a38ff */
[----:B------:R-:W-:-:S03]  /*7c1e0*/  IMAD R4, R2, 0x84, RZ ;  /* 0x0000008402047824 */ /* 0x000fc600078e02ff */
[----:B------:R-:W-:Y:S02]  /*7c1f0*/  LEA.HI.X.SX32 R7, R23, R13, 0x1, P5 ;  /* 0x0000000d17077211 */ /* 0x000fe400028f0eff */
[----:B-1----:R-:W-:Y:S01]  /*7c200*/  IADD3 R8, P6, R22, R12, RZ ;  /* 0x0000000c16087210 */ /* 0x002fe20007fde0ff */
[----:B------:R-:W-:-:S03]  /*7c210*/  IMAD R22, R2, 0x86, RZ ;  /* 0x0000008602167824 */ /* 0x000fc600078e02ff */
[-C--:B------:R-:W-:Y:S01]  /*7c220*/  LEA.HI.X.SX32 R9, R25, R13.reuse, 0x1, P6 ;  /* 0x0000000d19097211 */ /* 0x080fe200030f0eff */
[----:B------:R0:W-:Y:S01]  /*7c230*/  STL.64 [R1+0x840], R6 ;  /* 0x0008400601007387 */ /* 0x0001e20000100a00 */
[C---:B------:R-:W-:Y:S02]  /*7c240*/  IMAD R23, R2.reuse, 0x42, RZ ;  /* 0x0000004202177824 */ /* 0x040fe400078e02ff */
[----:B------:R-:W-:Y:S01]  /*7c250*/  IMAD R25, R2, 0x43, RZ ;  /* 0x0000004302197824 */ /* 0x000fe200078e02ff */
[----:B------:R1:W-:Y:S01]  /*7c260*/  STL.64 [R1+0x830], R8 ;  /* 0x0008300801007387 */ /* 0x0003e20000100a00 */
[-C--:B0-----:R-:W-:Y:S01]  /*7c270*/  IADD3 R6, P5, R4, R12.reuse, RZ ;  /* 0x0000000c04067210 */ /* 0x081fe20007fbe0ff */
[----:B------:R-:W-:Y:S01]  /*7c280*/  IMAD R4, R2, 0x88, RZ ;  /* 0x0000008802047824 */ /* 0x000fe200078e02ff */
[----:B-1----:R-:W-:Y:S02]  /*7c290*/  IADD3 R8, P6, R22, R12, RZ ;  /* 0x0000000c16087210 */ /* 0x002fe40007fde0ff */
[-C--:B------:R-:W-:Y:S01]  /*7c2a0*/  LEA.HI.X.SX32 R7, R23, R13.reuse, 0x1, P5 ;  /* 0x0000000d17077211 */ /* 0x080fe200028f0eff */
[C---:B------:R-:W-:Y:S01]  /*7c2b0*/  IMAD R22, R2.reuse, 0x8a, RZ ;  /* 0x0000008a02167824 */ /* 0x040fe200078e02ff */
[----:B------:R-:W-:Y:S01]  /*7c2c0*/  LEA.HI.X.SX32 R9, R25, R13, 0x1, P6 ;  /* 0x0000000d19097211 */ /* 0x000fe200030f0eff */
[----:B------:R-:W-:-:S02]  /*7c2d0*/  IMAD R23, R2, 0x44, RZ ;  /* 0x0000004402177824 */ /* 0x000fc400078e02ff */
[----:B------:R0:W-:Y:S01]  /*7c2e0*/  STL.64 [R1+0x820], R6 ;  /* 0x0008200601007387 */ /* 0x0001e20000100a00 */
[----:B------:R-:W-:-:S03]  /*7c2f0*/  IMAD R25, R2, 0x45, RZ ;  /* 0x0000004502197824 */ /* 0x000fc600078e02ff */
[----:B------:R1:W-:Y:S01]  /*7c300*/  STL.64 [R1+0x818], R8 ;  /* 0x0008180801007387 */ /* 0x0003e20000100a00 */
[-C--:B0-----:R-:W-:Y:S01]  /*7c310*/  IADD3 R6, P5, R4, R12.reuse, RZ ;  /* 0x0000000c04067210 */ /* 0x081fe20007fbe0ff */
[----:B------:R-:W-:Y:S01]  /*7c320*/  IMAD R4, R2, 0x8c, RZ ;  /* 0x0000008c02047824 */ /* 0x000fe200078e02ff */
[----:B-1----:R-:W-:Y:S02]  /*7c330*/  IADD3 R8, P6, R22, R12, RZ ;  /* 0x0000000c16087210 */ /* 0x002fe40007fde0ff */
[-C--:B------:R-:W-:Y:S01]  /*7c340*/  LEA.HI.X.SX32 R7, R23, R13.reuse, 0x1, P5 ;  /* 0x0000000d17077211 */ /* 0x080fe200028f0eff */
[C---:B------:R-:W-:Y:S01]  /*7c350*/  IMAD R22, R2.reuse, 0x8e, RZ ;  /* 0x0000008e02167824 */ /* 0x040fe200078e02ff */
[----:B------:R-:W-:Y:S01]  /*7c360*/  LEA.HI.X.SX32 R9, R25, R13, 0x1, P6 ;  /* 0x0000000d19097211 */ /* 0x000fe200030f0eff */
[C---:B------:R-:W-:Y:S02]  /*7c370*/  IMAD R23, R2.reuse, 0x46, RZ ;  /* 0x0000004602177824 */ /* 0x040fe400078e02ff */
        /* <DEDUP_REMOVED lines=25> */
[-C--:B-1----:R-:W-:Y:S02]  /*7c510*/  IADD3 R8, P6, R22, R12.reuse, RZ ;  /* 0x0000000c16087210 */ /* 0x082fe40007fde0ff */
[-C--:B------:R-:W-:Y:S01]  /*7c520*/  LEA.HI.X.SX32 R7, R23, R13.reuse, 0x1, P5 ;  /* 0x0000000d17077211 */ /* 0x080fe200028f0eff */
[C---:B------:R-:W-:Y:S01]  /*7c530*/  IMAD R22, R2.reuse, 0x9a, RZ ;  /* 0x0000009a02167824 */ /* 0x040fe200078e02ff */
[-C--:B------:R-:W-:Y:S01]  /*7c540*/  LEA.HI.X.SX32 R9, R25, R13.reuse, 0x1, P6 ;  /* 0x0000000d19097211 */ /* 0x080fe200030f0eff */
[----:B------:R-:W-:Y:S02]  /*7c550*/  IMAD R23, R2, 0x4c, RZ ;  /* 0x0000004c02177824 */ /* 0x000fe400078e02ff */
[----:B------:R0:W-:Y:S04]  /*7c560*/  STL.64 [R1+0x780], R6 ;  /* 0x0007800601007387 */ /* 0x0001e80000100a00 */
[----:B------:R1:W-:Y:S01]  /*7c570*/  STL.64 [R1+0x758], R8 ;  /* 0x0007580801007387 */ /* 0x0003e20000100a00 */
[-C--:B0-----:R-:W-:Y:S01]  /*7c580*/  IADD3 R6, P5, R4, R12.reuse, RZ ;  /* 0x0000000c04067210 */ /* 0x081fe20007fbe0ff */
[----:B------:R-:W-:Y:S01]  /*7c590*/  IMAD R4, R2, 0x9c, RZ ;  /* 0x0000009c02047824 */ /* 0x000fe200078e02ff */
[----:B-1----:R-:W-:Y:S01]  /*7c5a0*/  IADD3 R8, P6, R22, R12, RZ ;  /* 0x0000000c16087210 */ /* 0x002fe20007fde0ff */
[C---:B------:R-:W-:Y:S01]  /*7c5b0*/  IMAD R22, R2.reuse, 0x4d, RZ ;  /* 0x0000004d02167824 */ /* 0x040fe200078e02ff */
[----:B------:R-:W-:Y:S01]  /*7c5c0*/  LEA.HI.X.SX32 R7, R23, R13, 0x1, P5 ;  /* 0x0000000d17077211 */ /* 0x000fe200028f0eff */
[----:B------:R-:W-:-:S03]  /*7c5d0*/  IMAD R23, R2, 0x9e, RZ ;  /* 0x0000009e02177824 */ /* 0x000fc600078e02ff */
[----:B------:R-:W-:Y:S01]  /*7c5e0*/  LEA.HI.X.SX32 R9, R22, R13, 0x1, P6 ;  /* 0x0000000d16097211 */ /* 0x000fe200030f0eff */
[----:B------:R0:W-:Y:S01]  /*7c5f0*/  STL.64 [R1+0x748], R6 ;  /* 0x0007480601007387 */ /* 0x0001e20000100a00 */
[----:B------:R-:W-:-:S03]  /*7c600*/  IADD3 R22, P6, R23, R12, RZ ;  /* 0x0000000c17167210 */ /* 0x000fc60007fde0ff */
[----:B------:R1:W-:Y:S01]  /*7c610*/  STL.64 [R1+0x740], R8 ;  /* 0x0007400801007387 */ /* 0x0003e20000100a00 */
[-C--:B0-----:R-:W-:Y:S01]  /*7c620*/  IADD3 R6, P5, R4, R12.reuse, RZ ;  /* 0x0000000c04067210 */ /* 0x081fe20007fbe0ff */
[C---:B------:R-:W-:Y:S02]  /*7c630*/  IMAD R4, R2.reuse, 0xa0, RZ ;  /* 0x000000a002047824 */ /* 0x040fe400078e02ff */
[C---:B-1----:R-:W-:Y:S01]  /*7c640*/  IMAD R8, R2.reuse, 0x4f, RZ ;  /* 0x0000004f02087824 */ /* 0x042fe200078e02ff */
[-C--:B------:R-:W-:Y:S01]  /*7c650*/  LEA.HI.X.SX32 R7, R5, R13.reuse, 0x1, P5 ;  /* 0x0000000d05077211 */ /* 0x080fe200028f0eff */
[----:B------:R-:W-:Y:S01]  /*7c660*/  IMAD R9, R2, 0x50, RZ ;  /* 0x0000005002097824 */ /* 0x000fe200078e02ff */
[----:B------:R-:W-:Y:S02]  /*7c670*/  IADD3 R4, P5, R4, R12, RZ ;  /* 0x0000000c04047210 */ /* 0x000fe40007fbe0ff */
[-C--:B------:R-:W-:Y:S01]  /*7c680*/  LEA.HI.X.SX32 R23, R8, R13.reuse, 0x1, P6 ;  /* 0x0000000d08177211 */ /* 0x080fe200030f0eff */
[----:B------:R0:W-:Y:S01]  /*7c690*/  STL.64 [R1+0x738], R6 ;  /* 0x0007380601007387 */ /* 0x0001e20000100a00 */
[----:B------:R-:W-:-:S03]  /*7c6a0*/  LEA.HI.X.SX32 R5, R9, R13, 0x1, P5 ;  /* 0x0000000d09057211 */ /* 0x000fc600028f0eff */
[----:B------:R1:W-:Y:S04]  /*7c6b0*/  STL.64 [R1+0x730], R22 ;  /* 0x0007301601007387 */ /* 0x0003e80000100a00 */
[----:B------:R2:W-:Y:S01]  /*7c6c0*/  STL.64 [R1+0x728], R4 ;  /* 0x0007280401007387 */ /* 0x0005e20000100a00 */
[C---:B0-----:R-:W-:Y:S02]  /*7c6d0*/  IMAD R7, R2.reuse, 0xa2, RZ ;  /* 0x000000a202077824 */ /* 0x041fe400078e02ff */
[----:B------:R-:W-:-:S03]  /*7c6e0*/  IMAD R6, R2, 0xa4, RZ ;  /* 0x000000a402067824 */ /* 0x000fc600078e02ff */
[-C--:B-1----:R-:W-:Y:S01]  /*7c6f0*/  IADD3 R22, P6, R7, R12.reuse, RZ ;  /* 0x0000000c07167210 */ /* 0x082fe20007fde0ff */
[----:B--2---:R-:W-:Y:S01]  /*7c700*/  IMAD R4, R2, 0x51, RZ ;  /* 0x0000005102047824 */ /* 0x004fe200078e02ff */
[----:B------:R-:W-:Y:S01]  /*7c710*/  IADD3 R8, P5, R6, R12, RZ ;  /* 0x0000000c06087210 */ /* 0x000fe20007fbe0ff */
[----:B------:R-:W-:-:S03]  /*7c720*/  IMAD R5, R2, 0xa6, RZ ;  /* 0x000000a602057824 */ /* 0x000fc600078e02ff */
[-C--:B------:R-:W-:Y:S01]  /*7c730*/  LEA.HI.X.SX32 R23, R4, R13.reuse, 0x1, P6 ;  /* 0x0000000d04177211 */ /* 0x080fe200030f0eff */
[----:B------:R-:W-:Y:S01]  /*7c740*/  IMAD R4, R2, 0xa8, RZ ;  /* 0x000000a802047824 */ /* 0x000fe200078e02ff */
[----:B------:R-:W-:-:S03]  /*7c750*/  LEA.HI.X.SX32 R9, R18, R13, 0x1, P5 ;  /* 0x0000000d12097211 */ /* 0x000fc600028f0eff */
[----:B------:R0:W-:Y:S01]  /*7c760*/  STL.64 [R1+0x720], R22 ;  /* 0x0007201601007387 */ /* 0x0001e20000100a00 */
[----:B------:R-:W-:-:S03]  /*7c770*/  IADD3 R26, P6, R5, R12, RZ ;  /* 0x0000000c051a7210 */ /* 0x000fc60007fde0ff */
[----:B------:R1:W-:Y:S01]  /*7c780*/  STL.64 [R1+0x718], R8 ;  /* 0x0007180801007387 */ /* 0x0003e20000100a00 */
[C---:B------:R-:W-:Y:S02]  /*7c790*/  IMAD R28, R2.reuse, 0xaa, RZ ;  /* 0x000000aa021c7824 */ /* 0x040fe400078e02ff */
[C---:B0-----:R-:W-:Y:S02]  /*7c7a0*/  IMAD R22, R2.reuse, 0x53, RZ ;  /* 0x0000005302167824 */ /* 0x041fe400078e02ff */
        /* <DEDUP_REMOVED lines=9> */
[----:B------:R-:W-:Y:S01]  /*7c840*/  IMAD R22, R2, 0xae, RZ ;  /* 0x000000ae02167824 */ /* 0x000fe200078e02ff */
[-C--:B0-----:R-:W-:Y:S02]  /*7c850*/  IADD3 R26, P6, R28, R12.reuse, RZ ;  /* 0x0000000c1c1a7210 */ /* 0x081fe40007fde0ff */
        /* <DEDUP_REMOVED lines=8> */
[-C--:B0-----:R-:W-:Y:S02]  /*7c8e0*/  IADD3 R26, P6, R22, R12.reuse, RZ ;  /* 0x0000000c161a7210 */ /* 0x081fe40007fde0ff */
[----:B-1----:R-:W-:Y:S01]  /*7c8f0*/  IADD3 R8, P5, R18, R12, RZ ;  /* 0x0000000c12087210 */ /* 0x002fe20007fbe0ff */
[C---:B------:R-:W-:Y:S01]  /*7c900*/  IMAD R22, R2.reuse, 0xb2, RZ ;  /* 0x000000b202167824 */ /* 0x040fe200078e02ff */
        /* <DEDUP_REMOVED lines=18> */
[-C--:B-1----:R-:W-:Y:S02]  /*7ca30*/  IADD3 R8, P5, R18, R12.reuse, RZ ;  /* 0x0000000c12087210 */ /* 0x082fe40007fbe0ff */
[-C--:B------:R-:W-:Y:S02]  /*7ca40*/  LEA.HI.X.SX32 R27, R25, R13.reuse, 0x1, P6 ;  /* 0x0000000d191b7211 */ /* 0x080fe400030f0eff */
[----:B------:R-:W-:Y:S01]  /*7ca50*/  LEA.HI.X.SX32 R9, R23, R13, 0x1, P5 ;  /* 0x0000000d17097211 */ /* 0x000fe200028f0eff */
[C---:B------:R-:W-:Y:S02]  /*7ca60*/  IMAD R22, R2.reuse, 0xba, RZ ;  /* 0x000000ba02167824 */ /* 0x040fe400078e02ff */
[----:B------:R-:W-:Y:S01]  /*7ca70*/  IMAD R18, R2, 0xbc, RZ ;  /* 0x000000bc02127824 */ /* 0x000fe200078e02ff */
[----:B------:R0:W-:Y:S04]  /*7ca80*/  STL.64 [R1+0x6d0], R26 ;  /* 0x0006d01a01007387 */ /* 0x0001e80000100a00 */
[----:B------:R1:W-:Y:S01]  /*7ca90*/  STL.64 [R1+0x6c8], R8 ;  /* 0x0006c80801007387 */ /* 0x0003e20000100a00 */
[----:B0-----:R-:W-:-:S02]  /*7caa0*/  IADD3 R26, P6, R22, R12, RZ ;  /* 0x0000000c161a7210 */ /* 0x001fc40007fde0ff */
[----:B------:R-:W-:Y:S01]  /*7cab0*/  IADD3 R22, P5, R18, R12, RZ ;  /* 0x0000000c12167210 */ /* 0x000fe20007fbe0ff */
[----:B-1----:R-:W-:-:S03]  /*7cac0*/  IMAD R8, R2, 0x5d, RZ ;  /* 0x0000005d02087824 */ /* 0x002fc600078e02ff */
[-C--:B------:R-:W-:Y:S02]  /*7cad0*/  LEA.HI.X.SX32 R23, R19, R13.reuse, 0x1, P5 ;  /* 0x0000000d13177211 */ /* 0x080fe400028f0eff */
[----:B------:R-:W-:Y:S01]  /*7cae0*/  LEA.HI.X.SX32 R27, R8, R13, 0x1, P6 ;  /* 0x0000000d081b7211 */ /* 0x000fe200030f0eff */
[C---:B------:R-:W-:Y:S02]  /*7caf0*/  IMAD R9, R2.reuse, 0xbe, RZ ;  /* 0x000000be02097824 */ /* 0x040fe400078e02ff */
[----:B------:R-:W-:Y:S02]  /*7cb00*/  IMAD R18, R2, 0xc0, RZ ;  /* 0x000000c002127824 */ /* 0x000fe400078e02ff */
[----:B------:R0:W-:Y:S01]  /*7cb10*/  STL.64 [R1+0x6c0], R26 ;  /* 0x0006c01a01007387 */ /* 0x0001e20000100a00 */
[----:B------:R-:W-:-:S03]  /*7cb20*/  IADD3 R8, P6, R9, R12, RZ ;  /* 0x0000000c09087210 */ /* 0x000fc60007fde0ff */
[----:B------:R1:W-:Y:S01]  /*7cb30*/  STL.64 [R1+0x6b8], R22 ;  /* 0x0006b81601007387 */ /* 0x0003e20000100a00 */
[----:B------:R-:W-:Y:S01]  /*7cb40*/  IADD3 R18, P5, R18, R12, RZ ;  /* 0x0000000c12127210 */ /* 0x000fe20007fbe0ff */
[C---:B0-----:R-:W-:Y:S02]  /*7cb50*/  IMAD R26, R2.reuse, 0x60, RZ ;  /* 0x00000060021a7824 */ /* 0x041fe400078e02ff */
[----:B-1----:R-:W-:-:S03]  /*7cb60*/  IMAD R22, R2, 0x5f, RZ ;  /* 0x0000005f02167824 */ /* 0x002fc600078e02ff */
[-C--:B------:R-:W-:Y:S02]  /*7cb70*/  LEA.HI.X.SX32 R19, R26, R13.reuse, 0x1, P5 ;  /* 0x0000000d1a137211 */ /* 0x080fe400028f0eff */
[----:B------:R-:W-:Y:S01]  /*7cb80*/  LEA.HI.X.SX32 R9, R22, R13, 0x1, P6 ;  /* 0x0000000d16097211 */ /* 0x000fe200030f0eff */
[----:B------:R-:W-:-:S04]  /*7cb90*/  IMAD R23, R2, 0xc2, RZ ;  /* 0x000000c202177824 */ /* 0x000fc800078e02ff */
[----:B------:R0:W-:Y:S01]  /*7cba0*/  STL.64 [R1+0x6b0], R8 ;  /* 0x0006b00801007387 */ /* 0x0001e20000100a00 */
[----:B------:R-:W-:-:S03]  /*7cbb0*/  IADD3 R22, P6, R23, R12, RZ ;  /* 0x0000000c17167210 */ /* 0x000fc60007fde0ff */
[----:B0-----:R-:W2:Y:S04]  /*7cbc0*/  LDL.LU.64 R8, [R1+0x1e80] ;  /* 0x001e800001087983 */ /* 0x001ea80000300a00 */
[----:B------:R0:W-:Y:S02]  /*7cbd0*/  STL.64 [R1+0x6a8], R18 ;  /* 0x0006a81201007387 */ /* 0x0001e40000100a00 */
[----:B0-----:R-:W-:-:S05]  /*7cbe0*/  IMAD R19, R2, 0x61, RZ ;  /* 0x0000006102137824 */ /* 0x001fca00078e02ff */
[----:B------:R-:W-:-:S05]  /*7cbf0*/  LEA.HI.X.SX32 R23, R19, R13, 0x1, P6 ;  /* 0x0000000d13177211 */ /* 0x000fca00030f0eff */
[----:B------:R0:W-:Y:S04]  /*7cc00*/  STL.64 [R1+0x6a0], R22 ;  /* 0x0006a01601007387 */ /* 0x0001e80000100a00 */
[----:B0-----:R-:W3:Y:S01]  /*7cc10*/  LDL.LU R22, [R1+0x1e78] ;  /* 0x001e780001167983 */ /* 0x001ee20000300800 */
[C---:B------:R-:W-:Y:S02]  /*7cc20*/  IMAD R25, R2.reuse, 0xc4, RZ ;  /* 0x000000c402197824 */ /* 0x040fe400078e02ff */
[----:B------:R-:W-:-:S03]  /*7cc30*/  IMAD R18, R2, 0xc6, RZ ;  /* 0x000000c602127824 */ /* 0x000fc600078e02ff */
[-C--:B------:R-:W-:Y:S01]  /*7cc40*/  IADD3 R26, P5, R25, R12.reuse, RZ ;  /* 0x0000000c191a7210 */ /* 0x080fe20007fbe0ff */
[----:B------:R-:W-:Y:S01]  /*7cc50*/  IMAD R23, R2, 0xc8, RZ ;  /* 0x000000c802177824 */ /* 0x000fe200078e02ff */
[----:B------:R-:W-:Y:S01]  /*7cc60*/  IADD3 R18, P6, R18, R12, RZ ;  /* 0x0000000c12127210 */ /* 0x000fe20007fde0ff */
[C---:B------:R-:W-:Y:S02]  /*7cc70*/  IMAD R29, R2.reuse, 0xca, RZ ;  /* 0x000000ca021d7824 */ /* 0x040fe400078e02ff */
[----:B------:R-:W-:Y:S01]  /*7cc80*/  IMAD R25, R2, 0x69, RZ ;  /* 0x0000006902197824 */ /* 0x000fe200078e02ff */
[----:B---3--:R-:W-:Y:S01]  /*7cc90*/  LEA.HI.X.SX32 R27, R22, R13, 0x1, P5 ;  /* 0x0000000d161b7211 */ /* 0x008fe200028f0eff */
[----:B------:R-:W-:-:S04]  /*7cca0*/  IMAD R22, R2, 0x63, RZ ;  /* 0x0000006302167824 */ /* 0x000fc800078e02ff */
[----:B------:R0:W-:Y:S01]  /*7ccb0*/  STL.64 [R1+0x698], R26 ;  /* 0x0006981a01007387 */ /* 0x0001e20000100a00 */
[----:B------:R-:W-:Y:S01]  /*7ccc0*/  LEA.HI.X.SX32 R19, R22, R13, 0x1, P6 ;  /* 0x0000000d16137211 */ /* 0x000fe200030f0eff */
[----:B------:R-:W-:-:S04]  /*7ccd0*/  IMAD R22, R2, 0xcc, RZ ;  /* 0x000000cc02167824 */ /* 0x000fc800078e02ff */
[----:B------:R1:W-:Y:S01]  /*7cce0*/  STL.64 [R1+0x690], R18 ;  /* 0x0006901201007387 */ /* 0x0003e20000100a00 */
[----:B0-----:R-:W-:-:S04]  /*7ccf0*/  IADD3 R26, P5, R23, R12, RZ ;  /* 0x0000000c171a7210 */ /* 0x001fc80007fbe0ff */
[-C--:B--2---:R-:W-:Y:S01]  /*7cd00*/  LEA.HI.X.SX32 R27, R8, R13.reuse, 0x1, P5 ;  /* 0x0000000d081b7211 */ /* 0x084fe200028f0eff */
[----:B------:R-:W-:Y:S01]  /*7cd10*/  IMAD R8, R2, 0x65, RZ ;  /* 0x0000006502087824 */ /* 0x000fe200078e02ff */
[-C--:B-1----:R-:W-:Y:S02]  /*7cd20*/  IADD3 R18, P6, R29, R12.reuse, RZ ;  /* 0x0000000c1d127210 */ /* 0x082fe40007fde0ff */
[----:B------:R-:W-:Y:S01]  /*7cd30*/  IADD3 R22, P5, R22, R12, RZ ;  /* 0x0000000c16167210 */ /* 0x000fe20007fbe0ff */
[----:B------:R0:W-:Y:S01]  /*7cd40*/  STL.64 [R1+0x688], R26 ;  /* 0x0006881a01007387 */ /* 0x0001e20000100a00 */
[-C--:B------:R-:W-:Y:S01]  /*7cd50*/  LEA.HI.X.SX32 R19, R8, R13.reuse, 0x1, P6 ;  /* 0x0000000d08137211 */ /* 0x080fe200030f0eff */
[C---:B------:R-:W-:Y:S01]  /*7cd60*/  IMAD R8, R2.reuse, 0xd0, RZ ;  /* 0x000000d002087824 */ /* 0x040fe200078e02ff */
[----:B------:R-:W-:Y:S01]  /*7cd70*/  LEA.HI.X.SX32 R23, R9, R13, 0x1, P5 ;  /* 0x0000000d09177211 */ /* 0x000fe200028f0eff */
[C---:B------:R-:W-:Y:S02]  /*7cd80*/  IMAD R9, R2.reuse, 0x67, RZ ;  /* 0x0000006702097824 */ /* 0x040fe400078e02ff */
[----:B------:R1:W-:Y:S01]  /*7cd90*/  STL.64 [R1+0x680], R18 ;  /* 0x0006801201007387 */ /* 0x0003e20000100a00 */
[----:B0-----:R-:W-:-:S03]  /*7cda0*/  IMAD R26, R2, 0xce, RZ ;  /* 0x000000ce021a7824 */ /* 0x001fc600078e02ff */
[----:B------:R0:W-:Y:S02]  /*7cdb0*/  STL.64 [R1+0x678], R22 ;  /* 0x0006781601007387 */ /* 0x0001e40000100a00 */
[----:B-1----:R-:W-:Y:S01]  /*7cdc0*/  IADD3 R18, P6, R26, R12, RZ ;  /* 0x0000000c1a127210 */ /* 0x002fe20007fde0ff */
[----:B------:R-:W-:-:S03]  /*7cdd0*/  IMAD R27, R2, 0xd2, RZ ;  /* 0x000000d2021b7824 */ /* 0x000fc600078e02ff */
[-C--:B------:R-:W-:Y:S02]  /*7cde0*/  LEA.HI.X.SX32 R19, R9, R13.reuse, 0x1, P6 ;  /* 0x0000000d09137211 */ /* 0x080fe400030f0eff */
[----:B0-----:R-:W-:Y:S01]  /*7cdf0*/  IADD3 R22, P5, R8, R12, RZ ;  /* 0x0000000c08167210 */ /* 0x001fe20007fbe0ff */
[----:B------:R-:W-:Y:S02]  /*7ce00*/  IMAD R9, R2, 0xd4, RZ ;  /* 0x000000d402097824 */ /* 0x000fe400078e02ff */
[----:B------:R0:W-:Y:S01]  /*7ce10*/  STL.64 [R1+0x670], R18 ;  /* 0x0006701201007387 */ /* 0x0001e20000100a00 */
[----:B------:R-:W-:-:S03]  /*7ce20*/  LEA.HI.X.SX32 R23, R24, R13, 0x1, P5 ;  /* 0x0000000d18177211 */ /* 0x000fc600028f0eff */
[----:B------:R-:W-:Y:S01]  /*7ce30*/  STL.64 [R1+0x1e68], R26 ;  /* 0x001e681a01007387 */ /* 0x000fe20000100a00 */
[----:B------:R-:W-:-:S03]  /*7ce40*/  IMAD R24, R2, 0xd8, RZ ;  /* 0x000000d802187824 */ /* 0x000fc600078e02ff */
[----:B------:R1:W-:Y:S01]  /*7ce50*/  STL.64 [R1+0x668], R22 ;  /* 0x0006681601007387 */ /* 0x0003e20000100a00 */
[----:B0-----:R-:W-:-:S04]  /*7ce60*/  IADD3 R18, P6, R27, R12, RZ ;  /* 0x0000000c1b127210 */ /* 0x001fc80007fde0ff */
[-C--:B------:R-:W-:Y:S02]  /*7ce70*/  LEA.HI.X.SX32 R19, R25, R13.reuse, 0x1, P6 ;  /* 0x0000000d19137211 */ /* 0x080fe400030f0eff */
[-C--:B-1----:R-:W-:Y:S01]  /*7ce80*/  IADD3 R22, P5, R9, R12.reuse, RZ ;  /* 0x0000000c09167210 */ /* 0x082fe20007fbe0ff */
[C---:B------:R-:W-:Y:S02]  /*7ce90*/  IMAD R9, R2.reuse, 0xd6, RZ ;  /* 0x000000d602097824 */ /* 0x040fe400078e02ff */
[----:B------:R0:W-:Y:S01]  /*7cea0*/  STL.64 [R1+0x660], R18 ;  /* 0x0006601201007387 */ /* 0x0001e20000100a00 */
[----:B------:R-:W-:Y:S01]  /*7ceb0*/  LEA.HI.X.SX32 R23, R21, R13, 0x1, P5 ;  /* 0x0000000d15177211 */ /* 0x000fe200028f0eff */
[----:B------:R-:W-:Y:S02]  /*7cec0*/  IMAD R21, R2, 0x6b, RZ ;  /* 0x0000006b02157824 */ /* 0x000fe400078e02ff */
[----:B------:R1:W-:Y:S04]  /*7ced0*/  STL.64 [R1+0x1e70], R8 ;  /* 0x001e700801007387 */ /* 0x0003e80000100a00 */
[----:B------:R2:W-:Y:S01]  /*7cee0*/  STL.64 [R1+0x658], R22 ;  /* 0x0006581601007387 */ /* 0x0005e20000100a00 */
[----:B0-----:R-:W-:-:S02]  /*7cef0*/  IADD3 R18, P6, R9, R12, RZ ;  /* 0x0000000c09127210 */ /* 0x001fc40007fde0ff */
[----:B-1----:R-:W-:Y:S02]  /*7cf00*/  IADD3 R8, P5, R24, R12, RZ ;  /* 0x0000000c18087210 */ /* 0x002fe40007fbe0ff */
[-C--:B------:R-:W-:Y:S01]  /*7cf10*/  LEA.HI.X.SX32 R19, R21, R13.reuse, 0x1, P6 ;  /* 0x0000000d15137211 */ /* 0x080fe200030f0eff */
[----:B--2---:R-:W-:Y:S01]  /*7cf20*/  IMAD R22, R2, 0xda, RZ ;  /* 0x000000da02167824 */ /* 0x004fe200078e02ff */
[----:B------:R-:W-:Y:S01]  /*7cf30*/  LEA.HI.X.SX32 R9, R20, R13, 0x1, P5 ;  /* 0x0000000d14097211 */ /* 0x000fe200028f0eff */
[C---:B------:R-:W-:Y:S02]  /*7cf40*/  IMAD R23, R2.reuse, 0xdc, RZ ;  /* 0x000000dc02177824 */ /* 0x040fe400078e02ff */
        /* <DEDUP_REMOVED lines=9> */
[----:B------:R0:W-:Y:S01]  /*7cfe0*/  STL.64 [R1+0x1e50], R22 ;  /* 0x001e501601007387 */ /* 0x0001e20000100a00 */
[----:B------:R-:W-:-:S03]  /*7cff0*/  IMAD R17, R2, 0x6f, RZ ;  /* 0x0000006f02117824 */ /* 0x000fc600078e02ff */
[----:B------:R-:W-:Y:S04]  /*7d000*/  STL.64 [R1+0x1e60], R24 ;  /* 0x001e601801007387 */ /* 0x000fe80000100a00 */
[----:B------:R1:W-:Y:S01]  /*7d010*/  STL.64 [R1+0x640], R18 ;  /* 0x0006401201007387 */ /* 0x0003e20000100a00 */
[----:B0-----:R-:W-:-:S03]  /*7d020*/  IADD3 R22, P6, R25, R12, RZ ;  /* 0x0000000c19167210 */ /* 0x001fc60007fde0ff */
[----:B------:R0:W-:Y:S01]  /*7d030*/  STL.64 [R1+0x638], R8 ;  /* 0x0006380801007387 */ /* 0x0001e20000100a00 */
[----:B------:R-:W-:Y:S01]  /*7d040*/  LEA.HI.X.SX32 R23, R17, R13, 0x1, P6 ;  /* 0x0000000d11177211 */ /* 0x000fe200030f0eff */
[----:B-1----:R-:W-:Y:S01]  /*7d050*/  IMAD R18, R2, 0xe2, RZ ;  /* 0x000000e202127824 */ /* 0x002fe200078e02ff */
[----:B0-----:R-:W-:Y:S01]  /*7d060*/  IADD3 R8, P5, R20, R12, RZ ;  /* 0x0000000c14087210 */ /* 0x001fe20007fbe0ff */
        /* <DEDUP_REMOVED lines=11> */
[C---:B------:R-:W-:Y:S02]  /*7d120*/  IMAD R14, R2.reuse, 0x73, RZ ;  /* 0x00000073020e7824 */ /* 0x040fe400078e02ff */
[----:B------:R0:W-:Y:S04]  /*7d130*/  STL.64 [R1+0x620], R22 ;  /* 0x0006201601007387 */ /* 0x0001e80000100a00 */
[----:B------:R1:W-:Y:S01]  /*7d140*/  STL.64 [R1+0x618], R8 ;  /* 0x0006180801007387 */ /* 0x0003e20000100a00 */
[----:B------:R-:W-:Y:S01]  /*7d150*/  IMAD R17, R2, 0xea, RZ ;  /* 0x000000ea02117824 */ /* 0x000fe200078e02ff */
[----:B0-----:R-:W-:-:S02]  /*7d160*/  IADD3 R22, P6, R21, R12, RZ ;  /* 0x0000000c15167210 */ /* 0x001fc40007fde0ff */
        /* <DEDUP_REMOVED lines=8> */
[----:B------:R-:W-:Y:S01]  /*7d1f0*/  IMAD R11, R2, 0xee, RZ ;  /* 0x000000ee020b7824 */ /* 0x000fe200078e02ff */
[-C--:B0-----:R-:W-:Y:S02]  /*7d200*/  IADD3 R22, P6, R17, R12.reuse, RZ ;  /* 0x0000000c11167210 */ /* 0x081fe40007fde0ff */
[-C--:B-1----:R-:W-:Y:S02]  /*7d210*/  IADD3 R8, P5, R14, R12.reuse, RZ ;  /* 0x0000000c0e087210 */ /* 0x082fe40007fbe0ff */
[-C--:B------:R-:W-:Y:S02]  /*7d220*/  LEA.HI.X.SX32 R23, R25, R13.reuse, 0x1, P6 ;  /* 0x0000000d19177211 */ /* 0x080fe400030f0eff */
[----:B------:R-:W-:Y:S01]  /*7d230*/  LEA.HI.X.SX32 R9, R26, R13, 0x1, P5 ;  /* 0x0000000d1a097211 */ /* 0x000fe200028f0eff */
[----:B------:R-:W-:Y:S01]  /*7d240*/  IMAD R27, R2, 0xf0, RZ ;  /* 0x000000f0021b7824 */ /* 0x000fe200078e02ff */
[----:B------:R-:W-:-:S03]  /*7d250*/  IADD3 R24, P6, R11, R12, RZ ;  /* 0x0000000c0b187210 */ /* 0x000fc60007fde0ff */
[----:B------:R0:W-:Y:S01]  /*7d260*/  STL.64 [R1+0x5f8], R8 ;  /* 0x0005f80801007387 */ /* 0x0001e20000100a00 */
[----:B------:R-:W-:-:S03]  /*7d270*/  IMAD R26, R2, 0x78, RZ ;  /* 0x00000078021a7824 */ /* 0x000fc600078e02ff */
[----:B------:R1:W-:Y:S01]  /*7d280*/  STL.64 [R1+0x600], R22 ;  /* 0x0006001601007387 */ /* 0x0003e20000100a00 */
[----:B0-----:R-:W-:Y:S01]  /*7d290*/  IADD3 R8, P5, R27, R12, RZ ;  /* 0x0000000c1b087210 */ /* 0x001fe20007fbe0ff */
[----:B-1----:R-:W-:-:S03]  /*7d2a0*/  IMAD R22, R2, 0x77, RZ ;  /* 0x0000007702167824 */ /* 0x002fc600078e02ff */
[-C--:B------:R-:W-:Y:S01]  /*7d2b0*/  LEA.HI.X.SX32 R9, R26, R13.reuse, 0x1, P5 ;  /* 0x0000000d1a097211 */ /* 0x080fe200028f0eff */
[----:B------:R-:W-:Y:S01]  /*7d2c0*/  IMAD R23, R2, 0xf2, RZ ;  /* 0x000000f202177824 */ /* 0x000fe200078e02ff */
[----:B------:R-:W-:Y:S01]  /*7d2d0*/  LEA.HI.X.SX32 R25, R22, R13, 0x1, P6 ;  /* 0x0000000d16197211 */ /* 0x000fe200030f0eff */
[----:B------:R-:W-:-:S04]  /*7d2e0*/  IMAD R27, R2, 0xf4, RZ ;  /* 0x000000f4021b7824 */ /* 0x000fc800078e02ff */
[----:B------:R0:W-:Y:S01]  /*7d2f0*/  STL.64 [R1+0x5f0], R24 ;  /* 0x0005f01801007387 */ /* 0x0001e20000100a00 */
[----:B------:R-:W-:-:S03]  /*7d300*/  IMAD R26, R2, 0x7a, RZ ;  /* 0x0000007a021a7824 */ /* 0x000fc600078e02ff */
[----:B------:R1:W-:Y:S01]  /*7d310*/  STL.64 [R1+0x5e8], R8 ;  /* 0x0005e80801007387 */ /* 0x0003e20000100a00 */
[-C--:B------:R-:W-:Y:S02]  /*7d320*/  IADD3 R22, P5, R27, R12.reuse, RZ ;  /* 0x0000000c1b167210 */ /* 0x080fe40007fbe0ff */
[----:B0-----:R-:W-:Y:S01]  /*7d330*/  IADD3 R24, P6, R23, R12, RZ ;  /* 0x0000000c17187210 */ /* 0x001fe20007fde0ff */
[----:B-1----:R-:W-:Y:S01]  /*7d340*/  IMAD R8, R2, 0x79, RZ ;  /* 0x0000007902087824 */ /* 0x002fe200078e02ff */
[----:B------:R-:W-:Y:S01]  /*7d350*/  LEA.HI.X.SX32 R23, R26, R13, 0x1, P5 ;  /* 0x0000000d1a177211 */ /* 0x000fe200028f0eff */
[----:B------:R-:W-:-:S03]  /*7d360*/  IMAD R9, R2, 0xf6, RZ ;  /* 0x000000f602097824 */ /* 0x000fc600078e02ff */
[----:B------:R-:W-:Y:S02]  /*7d370*/  LEA.HI.X.SX32 R25, R8, R13, 0x1, P6 ;  /* 0x0000000d08197211 */ /* 0x000fe400030f0eff */
[----:B------:R-:W-:-:S03]  /*7d380*/  IADD3 R8, P6, R9, R12, RZ ;  /* 0x0000000c09087210 */ /* 0x000fc60007fde0ff */
[----:B------:R-:W-:Y:S04]  /*7d390*/  STL.64 [R1+0x5e0], R24 ;  /* 0x0005e01801007387 */ /* 0x000fe80000100a00 */
[----:B------:R0:W-:Y:S01]  /*7d3a0*/  STL.64 [R1+0x5d8], R22 ;  /* 0x0005d81601007387 */ /* 0x0001e20000100a00 */
[C---:B------:R-:W-:Y:S02]  /*7d3b0*/  IMAD R27, R2.reuse, 0xf8, RZ ;  /* 0x000000f8021b7824 */ /* 0x040fe400078e02ff */
[C---:B------:R-:W-:Y:S02]  /*7d3c0*/  IMAD R26, R2.reuse, 0xfa, RZ ;  /* 0x000000fa021a7824 */ /* 0x040fe400078e02ff */
[----:B0-----:R-:W-:-:S05]  /*7d3d0*/  IMAD R23, R2, 0x7b, RZ ;  /* 0x0000007b02177824 */ /* 0x001fca00078e02ff */
[-C--:B------:R-:W-:Y:S02]  /*7d3e0*/  LEA.HI.X.SX32 R9, R23, R13.reuse, 0x1, P6 ;  /* 0x0000000d17097211 */ /* 0x080fe400030f0eff */
[-C--:B------:R-:W-:Y:S01]  /*7d3f0*/  IADD3 R24, P5, R27, R12.reuse, RZ ;  /* 0x0000000c1b187210 */ /* 0x080fe20007fbe0ff */
[C---:B------:R-:W-:Y:S02]  /*7d400*/  IMAD R27, R2.reuse, 0x7c, RZ ;  /* 0x0000007c021b7824 */ /* 0x040fe400078e02ff */
[----:B------:R0:W-:Y:S01]  /*7d410*/  STL.64 [R1+0x5d0], R8 ;  /* 0x0005d00801007387 */ /* 0x0001e20000100a00 */
[C---:B------:R-:W-:Y:S02]  /*7d420*/  IMAD R23, R2.reuse, 0xfc, RZ ;  /* 0x000000fc02177824 */ /* 0x040fe400078e02ff */
[----:B------:R-:W-:Y:S01]  /*7d430*/  LEA.HI.X.SX32 R25, R27, R13, 0x1, P5 ;  /* 0x0000000d1b197211 */ /* 0x000fe200028f0eff */
[----:B------:R-:W-:Y:S01]  /*7d440*/  IMAD R27, R2, 0xfe, RZ ;  /* 0x000000fe021b7824 */ /* 0x000fe200078e02ff */
[-C--:B0-----:R-:W-:Y:S01]  /*7d450*/  IADD3 R8, P6, R26, R12.reuse, RZ ;  /* 0x0000000c1a087210 */ /* 0x081fe20007fde0ff */
[----:B------:R-:W-:Y:S01]  /*7d460*/  IMAD R26, R2, 0x7d, RZ ;  /* 0x0000007d021a7824 */ /* 0x000fe200078e02ff */
[----:B------:R-:W-:-:S04]  /*7d470*/  IADD3 R22, P5, R23, R12, RZ ;  /* 0x0000000c17167210 */ /* 0x000fc80007fbe0ff */
[-C--:B------:R-:W-:Y:S01]  /*7d480*/  LEA.HI.X.SX32 R9, R26, R13.reuse, 0x1, P6 ;  /* 0x0000000d1a097211 */ /* 0x080fe200030f0eff */
[----:B------:R0:W-:Y:S01]  /*7d490*/  STL.64 [R1+0x5c8], R24 ;  /* 0x0005c81801007387 */ /* 0x0001e20000100a00 */
[----:B------:R-:W-:-:S03]  /*7d4a0*/  LEA.HI.X.SX32 R23, R3, R13, 0x1, P5 ;  /* 0x0000000d03177211 */ /* 0x000fc600028f0eff */
[----:B------:R1:W-:Y:S01]  /*7d4b0*/  STL.64 [R1+0x5c0], R8 ;  /* 0x0005c00801007387 */ /* 0x0003e20000100a00 */
[C---:B------:R-:W-:Y:S02]  /*7d4c0*/  IMAD R26, R2.reuse, 0x102, RZ ;  /* 0x00000102021a7824 */ /* 0x040fe400078e02ff */
[C---:B0-----:R-:W-:Y:S01]  /*7d4d0*/  IMAD R25, R2.reuse, 0x7f, RZ ;  /* 0x0000007f02197824 */ /* 0x041fe200078e02ff */
[----:B-1----:R-:W-:Y:S01]  /*7d4e0*/  IADD3 R8, P6, R27, R12, RZ ;  /* 0x0000000c1b087210 */ /* 0x002fe20007fde0ff */
[----:B------:R0:W-:Y:S03]  /*7d4f0*/  STL.64 [R1+0x5b8], R22 ;  /* 0x0005b81601007387 */ /* 0x0001e60000100a00 */
[----:B------:R-:W-:Y:S01]  /*7d500*/  LEA.HI.X.SX32 R9, R25, R13, 0x1, P6 ;  /* 0x0000000d19097211 */ /* 0x000fe200030f0eff */
[C---:B------:R-:W-:Y:S02]  /*7d510*/  IMAD.SHL.U32 R27, R2.reuse, 0x80, RZ ;  /* 0x00000080021b7824 */ /* 0x040fe400078e00ff */
[----:B------:R-:W-:-:S02]  /*7d520*/  IMAD R25, R2, 0x81, RZ ;  /* 0x0000008102197824 */ /* 0x000fc400078e02ff */
        /* <DEDUP_REMOVED lines=9> */
[C---:B------:R-:W-:Y:S01]  /*7d5c0*/  IMAD R25, R2.reuse, 0x83, RZ ;  /* 0x0000008302197824 */ /* 0x040fe200078e02ff */
        /* <DEDUP_REMOVED lines=147> */
[C---:B------:R-:W-:Y:S02]  /*7df00*/  IMAD R27, R2.reuse, 0xa0, RZ ;  /* 0x000000a0021b7824 */ /* 0x040fe400078e02ff */
        /* <DEDUP_REMOVED lines=10> */
[----:B------:R-:W-:-:S03]  /*7dfb0*/  IMAD R26, R2, 0xa3, RZ ;  /* 0x000000a3021a7824 */ /* 0x000fc600078e02ff */
[----:B------:R1:W-:Y:S01]  /*7dfc0*/  STL.64 [R1+0x4a0], R8 ;  /* 0x0004a00801007387 */ /* 0x0003e20000100a00 */
[-C--:B0-----:R-:W-:Y:S01]  /*7dfd0*/  IADD3 R22, P5, R3, R12.reuse, RZ ;  /* 0x0000000c03167210 */ /* 0x081fe20007fbe0ff */
[C---:B------:R-:W-:Y:S01]  /*7dfe0*/  IMAD R3, R2.reuse, 0x148, RZ ;  /* 0x0000014802037824 */ /* 0x040fe200078e02ff */
[----:B-1----:R-:W-:Y:S02]  /*7dff0*/  IADD3 R8, P6, R27, R12, RZ ;  /* 0x0000000c1b087210 */ /* 0x002fe40007fde0ff */
[-C--:B------:R-:W-:Y:S01]  /*7e000*/  LEA.HI.X.SX32 R23, R7, R13.reuse, 0x1, P5 ;  /* 0x0000000d07177211 */ /* 0x080fe200028f0eff */
[----:B------:R-:W-:Y:S01]  /*7e010*/  IMAD R27, R2, 0x14a, RZ ;  /* 0x0000014a021b7824 */ /* 0x000fe200078e02ff */
[----:B------:R-:W-:-:S03]  /*7e020*/  LEA.HI.X.SX32 R9, R26, R13, 0x1, P6 ;  /* 0x0000000d1a097211 */ /* 0x000fc600030f0eff */
[----:B------:R0:W-:Y:S01]  /*7e030*/  STL.64 [R1+0x498], R22 ;  /* 0x0004981601007387 */ /* 0x0001e20000100a00 */
[----:B------:R-:W-:-:S03]  /*7e040*/  IMAD R26, R2, 0xa5, RZ ;  /* 0x000000a5021a7824 */ /* 0x000fc600078e02ff */
[----:B------:R1:W-:Y:S01]  /*7e050*/  STL.64 [R1+0x490], R8 ;  /* 0x0004900801007387 */ /* 0x0003e20000100a00 */
[-C--:B0-----:R-:W-:Y:S01]  /*7e060*/  IADD3 R22, P5, R3, R12.reuse, RZ ;  /* 0x0000000c03167210 */ /* 0x081fe20007fbe0ff */
[----:B------:R-:W-:Y:S01]  /*7e070*/  IMAD R3, R2, 0x14c, RZ ;  /* 0x0000014c02037824 */ /* 0x000fe200078e02ff */
        /* <DEDUP_REMOVED lines=169> */
[----:B------:R-:W-:-:S02]  /*7eb10*/  IMAD R27, R2, 0x192, RZ ;  /* 0x00000192021b7824 */ /* 0x000fc400078e02ff */
[----:B------:R-:W-:Y:S01]  /*7eb20*/  IMAD R25, R2, 0xc8, RZ ;  /* 0x000000c802197824 */ /* 0x000fe200078e02ff */
[-C--:B------:R-:W-:Y:S01]  /*7eb30*/  LEA.HI.X.SX32 R9, R26, R13.reuse, 0x1, P6 ;  /* 0x0000000d1a097211 */ /* 0x080fe200030f0eff */
[----:B------:R0:W-:Y:S01]  /*7eb40*/  STL.64 [R1+0x370], R22 ;  /* 0x0003701601007387 */ /* 0x0001e20000100a00 */
[----:B------:R-:W-:Y:S01]  /*7eb50*/  IMAD R24, R2, 0xc9, RZ ;  /* 0x000000c902187824 */ /* 0x000fe200078e02ff */
[-C--:B------:R-:W-:Y:S02]  /*7eb60*/  IADD3 R26, P6, R27, R12.reuse, RZ ;  /* 0x0000000c1b1a7210 */ /* 0x080fe40007fde0ff */
[----:B------:R1:W-:Y:S02]  /*7eb70*/  STL.64 [R1+0x368], R8 ;  /* 0x0003680801007387 */ /* 0x0003e40000100a00 */
[----:B------:R-:W-:Y:S02]  /*7eb80*/  LEA.HI.X.SX32 R27, R24, R13, 0x1, P6 ;  /* 0x0000000d181b7211 */ /* 0x000fe400030f0eff */
[----:B0-----:R-:W-:-:S04]  /*7eb90*/  IADD3 R22, P5, R28, R12, RZ ;  /* 0x0000000c1c167210 */ /* 0x001fc80007fbe0ff */
[----:B------:R-:W-:Y:S01]  /*7eba0*/  LEA.HI.X.SX32 R23, R25, R13, 0x1, P5 ;  /* 0x0000000d19177211 */ /* 0x000fe200028f0eff */
[----:B-1----:R-:W2:Y:S04]  /*7ebb0*/  LDL.LU.64 R8, [R1+0x1e70] ;  /* 0x001e700001087983 */ /* 0x002ea80000300a00 */
[----:B------:R-:W-:Y:S04]  /*7ebc0*/  STL.64 [R1+0x360], R22 ;  /* 0x0003601601007387 */ /* 0x000fe80000100a00 */
[----:B------:R0:W-:Y:S04]  /*7ebd0*/  STL.64 [R1+0x358], R26 ;  /* 0x0003581a01007387 */ /* 0x0001e80000100a00 */
[----:B0-----:R-:W3:Y:S01]  /*7ebe0*/  LDL.LU.64 R26, [R1+0x1e68] ;  /* 0x001e6800011a7983 */ /* 0x001ee20000300a00 */
[----:B------:R-:W-:-:S02]  /*7ebf0*/  IMAD R28, R2, 0x194, RZ ;  /* 0x00000194021c7824 */ /* 0x000fc400078e02ff */
[----:B------:R-:W-:-:S03]  /*7ec00*/  IMAD R25, R2, 0x196, RZ ;  /* 0x0000019602197824 */ /* 0x000fc600078e02ff */
[----:B------:R-:W-:Y:S01]  /*7ec10*/  IADD3 R22, P5, R28, R12, RZ ;  /* 0x0000000c1c167210 */ /* 0x000fe20007fbe0ff */
[----:B------:R-:W-:-:S03]  /*7ec20*/  IMAD R28, R2, 0x198, RZ ;  /* 0x00000198021c7824 */ /* 0x000fc600078e02ff */
[-C--:B------:R-:W-:Y:S02]  /*7ec30*/  LEA.HI.X.SX32 R23, R29, R13.reuse, 0x1, P5 ;  /* 0x0000000d1d177211 */ /* 0x080fe400028f0eff */
[-C--:B------:R-:W-:Y:S01]  /*7ec40*/  IADD3 R24, P6, R25, R12.reuse, RZ ;  /* 0x0000000c19187210 */ /* 0x080fe20007fde0ff */
[----:B------:R-:W-:Y:S02]  /*7ec50*/  IMAD R25, R2, 0xcb, RZ ;  /* 0x000000cb02197824 */ /* 0x000fe400078e02ff */
[----:B------:R0:W-:Y:S01]  /*7ec60*/  STL.64 [R1+0x350], R22 ;  /* 0x0003501601007387 */ /* 0x0001e20000100a00 */
[----:B------:R-:W-:Y:S02]  /*7ec70*/  IADD3 R28, P5, R28, R12, RZ ;  /* 0x0000000c1c1c7210 */ /* 0x000fe40007fbe0ff */
[----:B------:R-:W-:Y:S01]  /*7ec80*/  LEA.HI.X.SX32 R25, R25, R13, 0x1, P6 ;  /* 0x0000000d19197211 */ /* 0x000fe200030f0eff */
[C---:B0-----:R-:W-:Y:S02]  /*7ec90*/  IMAD R22, R2.reuse, 0xcc, RZ ;  /* 0x000000cc02167824 */ /* 0x041fe400078e02ff */
[----:B------:R-:W-:-:S03]  /*7eca0*/  IMAD R23, R2, 0x19a, RZ ;  /* 0x0000019a02177824 */ /* 0x000fc600078e02ff */
[-C--:B------:R-:W-:Y:S01]  /*7ecb0*/  LEA.HI.X.SX32 R29, R22, R13.reuse, 0x1, P5 ;  /* 0x0000000d161d7211 */ /* 0x080fe200028f0eff */
[----:B------:R0:W-:Y:S04]  /*7ecc0*/  STL.64 [R1+0x348], R24 ;  /* 0x0003481801007387 */ /* 0x0001e80000100a00 */
[----:B------:R1:W-:Y:S01]  /*7ecd0*/  STL.64 [R1+0x340], R28 ;  /* 0x0003401c01007387 */ /* 0x0003e20000100a00 */
[----:B0-----:R-:W-:Y:S01]  /*7ece0*/  IADD3 R24, P6, R23, R12, RZ ;  /* 0x0000000c17187210 */ /* 0x001fe20007fde0ff */
[C---:B-1----:R-:W-:Y:S02]  /*7ecf0*/  IMAD R29, R2.reuse, 0xcd, RZ ;  /* 0x000000cd021d7824 */ /* 0x042fe400078e02ff */
[C---:B------:R-:W-:Y:S02]  /*7ed00*/  IMAD R23, R2.reuse, 0x19c, RZ ;  /* 0x0000019c02177824 */ /* 0x040fe400078e02ff */
[----:B------:R-:W-:Y:S01]  /*7ed10*/  IMAD R28, R2, 0x19e, RZ ;  /* 0x0000019e021c7824 */ /* 0x000fe200078e02ff */
[----:B------:R-:W-:-:S02]  /*7ed20*/  LEA.HI.X.SX32 R25, R29, R13, 0x1, P6 ;  /* 0x0000000d1d197211 */ /* 0x000fc400030f0eff */
[----:B------:R-:W-:-:S03]  /*7ed30*/  IADD3 R22, P5, R23, R12, RZ ;  /* 0x0000000c17167210 */ /* 0x000fc60007fbe0ff */
[----:B------:R0:W-:Y:S01]  /*7ed40*/  STL.64 [R1+0x338], R24 ;  /* 0x0003381801007387 */ /* 0x0001e20000100a00 */
[----:B------:R-:W-:Y:S01]  /*7ed50*/  IMAD R29, R2, 0x1a0, RZ ;  /* 0x000001a0021d7824 */ /* 0x000fe200078e02ff */
[----:B0-----:R-:W-:Y:S01]  /*7ed60*/  IADD3 R24, P6, R28, R12, RZ ;  /* 0x0000000c1c187210 */ /* 0x001fe20007fde0ff */
[----:B------:R-:W-:-:S05]  /*7ed70*/  IMAD R28, R2, 0xcf, RZ ;  /* 0x000000cf021c7824 */ /* 0x000fca00078e02ff */
[-C--:B------:R-:W-:Y:S01]  /*7ed80*/  LEA.HI.X.SX32 R25, R28, R13.reuse, 0x1, P6 ;  /* 0x0000000d1c197211 */ /* 0x080fe200030f0eff */
[----:B------:R-:W-:Y:S01]  /*7ed90*/  IMAD R28, R2, 0xd1, RZ ;  /* 0x000000d1021c7824 */ /* 0x000fe200078e02ff */
[----:B---3--:R-:W-:Y:S01]  /*7eda0*/  LEA.HI.X.SX32 R23, R26, R13, 0x1, P5 ;  /* 0x0000000d1a177211 */ /* 0x008fe200028f0eff */
[----:B------:R-:W-:-:S04]  /*7edb0*/  IMAD R26, R2, 0x1a2, RZ ;  /* 0x000001a2021a7824 */ /* 0x000fc800078e02ff */
[----:B------:R0:W-:Y:S04]  /*7edc0*/  STL.64 [R1+0x330], R22 ;  /* 0x0003301601007387 */ /* 0x0001e80000100a00 */
[----:B------:R1:W-:Y:S01]  /*7edd0*/  STL.64 [R1+0x328], R24 ;  /* 0x0003281801007387 */ /* 0x0003e20000100a00 */
[-C--:B0-----:R-:W-:Y:S02]  /*7ede0*/  IADD3 R22, P5, R29, R12.reuse, RZ ;  /* 0x0000000c1d167210 */ /* 0x081fe40007fbe0ff */
[----:B-1----:R-:W-:Y:S01]  /*7edf0*/  IADD3 R24, P6, R26, R12, RZ ;  /* 0x0000000c1a187210 */ /* 0x002fe20007fde0ff */
[----:B------:R-:W-:Y:S01]  /*7ee00*/  IMAD R26, R2, 0x1a4, RZ ;  /* 0x000001a4021a7824 */ /* 0x000fe200078e02ff */
[----:B--2---:R-:W-:-:S05]  /*7ee10*/  LEA.HI.X.SX32 R23, R8, R13, 0x1, P5 ;  /* 0x0000000d08177211 */ /* 0x004fca00028f0eff */
[----:B------:R0:W-:Y:S01]  /*7ee20*/  STL.64 [R1+0x320], R22 ;  /* 0x0003201601007387 */ /* 0x0001e20000100a00 */
[----:B------:R-:W-:Y:S01]  /*7ee30*/  LEA.HI.X.SX32 R25, R28, R13, 0x1, P6 ;  /* 0x0000000d1c197211 */ /* 0x000fe200030f0eff */
[C---:B------:R-:W-:Y:S02]  /*7ee40*/  IMAD R8, R2.reuse, 0x1a6, RZ ;  /* 0x000001a602087824 */ /* 0x040fe400078e02ff */
[----:B------:R-:W-:Y:S01]  /*7ee50*/  IMAD R29, R2, 0xd3, RZ ;  /* 0x000000d3021d7824 */ /* 0x000fe200078e02ff */
[----:B0-----:R-:W-:Y:S01]  /*7ee60*/  IADD3 R22, P5, R26, R12, RZ ;  /* 0x0000000c1a167210 */ /* 0x001fe20007fbe0ff */
[----:B------:R-:W-:-:S03]  /*7ee70*/  IMAD R26, R2, 0x1a8, RZ ;  /* 0x000001a8021a7824 */ /* 0x000fc600078e02ff */
[----:B------:R-:W-:Y:S01]  /*7ee80*/  LEA.HI.X.SX32 R23, R27, R13, 0x1, P5 ;  /* 0x0000000d1b177211 */ /* 0x000fe200028f0eff */
[----:B------:R0:W-:Y:S01]  /*7ee90*/  STL.64 [R1+0x318], R24 ;  /* 0x0003181801007387 */ /* 0x0001e20000100a00 */
[----:B------:R-:W-:-:S03]  /*7eea0*/  IADD3 R26, P5, R26, R12, RZ ;  /* 0x0000000c1a1a7210 */ /* 0x000fc60007fbe0ff */
[----:B------:R1:W-:Y:S01]  /*7eeb0*/  STL.64 [R1+0x310], R22 ;  /* 0x0003101601007387 */ /* 0x0003e20000100a00 */
[----:B0-----:R-:W-:Y:S01]  /*7eec0*/  IADD3 R24, P6, R8, R12, RZ ;  /* 0x0000000c08187210 */ /* 0x001fe20007fde0ff */
[----:B-1----:R-:W-:-:S03]  /*7eed0*/  IMAD R22, R2, 0xd4, RZ ;  /* 0x000000d402167824 */ /* 0x002fc600078e02ff */
[-C--:B------:R-:W-:Y:S01]  /*7eee0*/  LEA.HI.X.SX32 R25, R29, R13.reuse, 0x1, P6 ;  /* 0x0000000d1d197211 */ /* 0x080fe200030f0eff */
[----:B------:R-:W-:Y:S01]  /*7eef0*/  IMAD R28, R2, 0x1aa, RZ ;  /* 0x000001aa021c7824 */ /* 0x000fe200078e02ff */
[----:B------:R-:W-:-:S03]  /*7ef00*/  LEA.HI.X.SX32 R27, R22, R13, 0x1, P5 ;  /* 0x0000000d161b7211 */ /* 0x000fc600028f0eff */
[----:B------:R0:W-:Y:S01]  /*7ef10*/  STL.64 [R1+0x308], R24 ;  /* 0x0003081801007387 */ /* 0x0001e20000100a00 */
[----:B------:R-:W-:Y:S01]  /*7ef20*/  IADD3 R28, P6, R28, R12, RZ ;  /* 0x0000000c1c1c7210 */ /* 0x000fe20007fde0ff */
[C---:B------:R-:W-:Y:S02]  /*7ef30*/  IMAD R23, R2.reuse, 0x1ac, RZ ;  /* 0x000001ac02177824 */ /* 0x040fe400078e02ff */
[----:B0-----:R-:W2:Y:S04]  /*7ef40*/  LDL.LU.64 R24, [R1+0x1e60] ;  /* 0x001e600001187983 */ /* 0x001ea80000300a00 */
[----:B------:R0:W-:Y:S02]  /*7ef50*/  STL.64 [R1+0x300], R26 ;  /* 0x0003001a01007387 */ /* 0x0001e40000100a00 */
[----:B0-----:R-:W-:-:S05]  /*7ef60*/  IMAD R27, R2, 0xd5, RZ ;  /* 0x000000d5021b7824 */ /* 0x001fca00078e02ff */
[----:B------:R-:W-:Y:S02]  /*7ef70*/  LEA.HI.X.SX32 R29, R27, R13, 0x1, P6 ;  /* 0x0000000d1b1d7211 */ /* 0x000fe400030f0eff */
[----:B------:R-:W-:-:S03]  /*7ef80*/  IADD3 R22, P5, R23, R12, RZ ;  /* 0x0000000c17167210 */ /* 0x000fc60007fbe0ff */
[----:B------:R0:W-:Y:S01]  /*7ef90*/  STL.64 [R1+0x2f8], R28 ;  /* 0x0002f81c01007387 */ /* 0x0001e20000100a00 */
[----:B------:R-:W-:-:S03]  /*7efa0*/  LEA.HI.X.SX32 R23, R9, R13, 0x1, P5 ;  /* 0x0000000d09177211 */ /* 0x000fc600028f0eff */
[----:B0-----:R-:W3:Y:S04]  /*7efb0*/  LDL.LU R29, [R1+0x1e58] ;  /* 0x001e5800011d7983 */ /* 0x001ee80000300800 */
[----:B------:R0:W-:Y:S04]  /*7efc0*/  STL.64 [R1+0x2f0], R22 ;  /* 0x0002f01601007387 */ /* 0x0001e80000100a00 */
[----:B0-----:R-:W4:Y:S01]  /*7efd0*/  LDL.LU.64 R22, [R1+0x1e50] ;  /* 0x001e500001167983 */ /* 0x001f220000300a00 */
[C---:B------:R-:W-:Y:S02]  /*7efe0*/  IMAD R26, R2.reuse, 0x1ae, RZ ;  /* 0x000001ae021a7824 */ /* 0x040fe400078e02ff */
[----:B------:R-:W-:-:S02]  /*7eff0*/  IMAD R27, R2, 0xd7, RZ ;  /* 0x000000d7021b7824 */ /* 0x000fc400078e02ff */
[----:B------:R-:W-:Y:S01]  /*7f000*/  IMAD R28, R2, 0x1b0, RZ ;  /* 0x000001b0021c7824 */ /* 0x000fe200078e02ff */
[----:B------:R-:W-:Y:S01]  /*7f010*/  IADD3 R26, P6, R26, R12, RZ ;  /* 0x0000000c1a1a7210 */ /* 0x000fe20007fde0ff */
[----:B------:R-:W-:-:S03]  /*7f020*/  IMAD R9, R2, 0x1b2, RZ ;  /* 0x000001b202097824 */ /* 0x000fc600078e02ff */
[----:B------:R-:W-:Y:S02]  /*7f030*/  LEA.HI.X.SX32 R27, R27, R13, 0x1, P6 ;  /* 0x0000000d1b1b7211 */ /* 0x000fe400030f0eff */
[----:B------:R-:W-:-:S03]  /*7f040*/  IADD3 R28, P5, R28, R12, RZ ;  /* 0x0000000c1c1c7210 */ /* 0x000fc60007fbe0ff */
[----:B------:R0:W-:Y:S04]  /*7f050*/  STL.64 [R1+0x2e8], R26 ;  /* 0x0002e81a01007387 */ /* 0x0001e80000100a00 */
[----:B------:R-:W-:Y:S04]  /*7f060*/  STL [R1+0x2e0], R28 ;  /* 0x0002e01c01007387 */ /* 0x000fe80000100800 */
[----:B------:R1:W-:Y:S01]  /*7f070*/  STL.64 [R1+0x1e08], R8 ;  /* 0x001e080801007387 */ /* 0x0003e20000100a00 */
[----:B0-----:R-:W-:Y:S01]  /*7f080*/  IMAD R27, R2, 0xd9, RZ ;  /* 0x000000d9021b7824 */ /* 0x001fe200078e02ff */
[----:B------:R-:W-:-:S04]  /*7f090*/  IADD3 R26, P6, R9, R12, RZ ;  /* 0x0000000c091a7210 */ /* 0x000fc80007fde0ff */
[----:B------:R-:W-:Y:S02]  /*7f0a0*/  LEA.HI.X.SX32 R27, R27, R13, 0x1, P6 ;  /* 0x0000000d1b1b7211 */ /* 0x000fe400030f0eff */
[----:B-1----:R-:W-:Y:S01]  /*7f0b0*/  MOV R8, R28 ;  /* 0x0000001c00087202 */ /* 0x002fe20000000f00 */
[----:B------:R-:W-:Y:S01]  /*7f0c0*/  IMAD R28, R2, 0x1b4, RZ ;  /* 0x000001b4021c7824 */ /* 0x000fe200078e02ff */
[----:B---3--:R-:W-:Y:S02]  /*7f0d0*/  MOV R9, R29 ;  /* 0x0000001d00097202 */ /* 0x008fe40000000f00 */
[----:B--2---:R-:W-:Y:S01]  /*7f0e0*/  LEA.HI.X.SX32 R9, R24, R13, 0x1, P5 ;  /* 0x0000000d18097211 */ /* 0x004fe200028f0eff */
[----:B------:R-:W-:Y:S01]  /*7f0f0*/  IMAD R24, R2, 0x1b6, RZ ;  /* 0x000001b602187824 */ /* 0x000fe200078e02ff */
[----:B------:R-:W-:-:S03]  /*7f100*/  IADD3 R28, P5, R28, R12, RZ ;  /* 0x0000000c1c1c7210 */ /* 0x000fc60007fbe0ff */
[----:B------:R0:W-:Y:S01]  /*7f110*/  STL [R1+0x2e4], R9 ;  /* 0x0002e40901007387 */ /* 0x0001e20000100800 */
[-C--:B------:R-:W-:Y:S01]  /*7f120*/  IADD3 R8, P6, R24, R12.reuse, RZ ;  /* 0x0000000c18087210 */ /* 0x080fe20007fde0ff */
[----:B------:R-:W-:Y:S02]  /*7f130*/  IMAD R24, R2, 0xdb, RZ ;  /* 0x000000db02187824 */ /* 0x000fe400078e02ff */
[----:B------:R1:W-:Y:S01]  /*7f140*/  STL.64 [R1+0x2d8], R26 ;  /* 0x0002d81a01007387 */ /* 0x0003e20000100a00 */
[-C--:B----4-:R-:W-:Y:S01]  /*7f150*/  LEA.HI.X.SX32 R29, R22, R13.reuse, 0x1, P5 ;  /* 0x0000000d161d7211 */ /* 0x090fe200028f0eff */
[----:B------:R-:W-:Y:S01]  /*7f160*/  IMAD R22, R2, 0x1ba, RZ ;  /* 0x000001ba02167824 */ /* 0x000fe200078e02ff */
[-C--:B0-----:R-:W-:Y:S01]  /*7f170*/  LEA.HI.X.SX32 R9, R24, R13.reuse, 0x1, P6 ;  /* 0x0000000d18097211 */ /* 0x081fe200030f0eff */
[----:B-1----:R-:W-:Y:S02]  /*7f180*/  IMAD R26, R2, 0x1b8, RZ ;  /* 0x000001b8021a7824 */ /* 0x002fe400078e02ff */
[----:B------:R-:W-:Y:S03]  /*7f190*/  STL.64 [R1+0x2d0], R28 ;  /* 0x0002d01c01007387 */ /* 0x000fe60000100a00 */
[----:B------:R-:W-:Y:S01]  /*7f1a0*/  IADD3 R26, P5, R26, R12, RZ ;  /* 0x0000000c1a1a7210 */ /* 0x000fe20007fbe0ff */
[----:B------:R0:W-:Y:S03]  /*7f1b0*/  STL.64 [R1+0x2c8], R8 ;  /* 0x0002c80801007387 */ /* 0x0001e60000100a00 */
[----:B------:R-:W-:-:S05]  /*7f1c0*/  LEA.HI.X.SX32 R27, R23, R13, 0x1, P5 ;  /* 0x0000000d171b7211 */ /* 0x000fca00028f0eff */
        /* <DEDUP_REMOVED lines=17> */
[-C--:B------:R-:W-:Y:S01]  /*7f2e0*/  LEA.HI.X.SX32 R25, R20, R13.reuse, 0x1, P5 ;  /* 0x0000000d14197211 */ /* 0x080fe200028f0eff */
[C---:B------:R-:W-:Y:S02]  /*7f2f0*/  IMAD R23, R2.reuse, 0x1c4, RZ ;  /* 0x000001c402177824 */ /* 0x040fe400078e02ff */
[----:B------:R-:W-:Y:S01]  /*7f300*/  IMAD R20, R2, 0x1c6, RZ ;  /* 0x000001c602147824 */ /* 0x000fe200078e02ff */
[----:B0-----:R-:W-:Y:S01]  /*7f310*/  IADD3 R8, P6, R22, R12, RZ ;  /* 0x0000000c16087210 */ /* 0x001fe20007fde0ff */
[----:B------:R-:W-:Y:S01]  /*7f320*/  IMAD R22, R2, 0xe1, RZ ;  /* 0x000000e102167824 */ /* 0x000fe200078e02ff */
[----:B------:R0:W-:Y:S04]  /*7f330*/  STL.64 [R1+0x2a0], R24 ;  /* 0x0002a01801007387 */ /* 0x0001e80000100a00 */
[----:B------:R-:W-:Y:S01]  /*7f340*/  LEA.HI.X.SX32 R9, R22, R13, 0x1, P6 ;  /* 0x0000000d16097211 */ /* 0x000fe200030f0eff */
[----:B------:R-:W-:-:S04]  /*7f350*/  IMAD R22, R2, 0x1c8, RZ ;  /* 0x000001c802167824 */ /* 0x000fc800078e02ff */
[----:B------:R1:W-:Y:S01]  /*7f360*/  STL.64 [R1+0x298], R8 ;  /* 0x0002980801007387 */ /* 0x0003e20000100a00 */
[----:B0-----:R-:W-:-:S04]  /*7f370*/  IADD3 R24, P5, R23, R12, RZ ;  /* 0x0000000c17187210 */ /* 0x001fc80007fbe0ff */
[-C--:B------:R-:W-:Y:S02]  /*7f380*/  LEA.HI.X.SX32 R25, R18, R13.reuse, 0x1, P5 ;  /* 0x0000000d12197211 */ /* 0x080fe400028f0eff */
[-C--:B------:R-:W-:Y:S02]  /*7f390*/  IADD3 R22, P5, R22, R12.reuse, RZ ;  /* 0x0000000c16167210 */ /* 0x080fe40007fbe0ff */
[----:B-1----:R-:W-:Y:S01]  /*7f3a0*/  IADD3 R8, P6, R20, R12, RZ ;  /* 0x0000000c14087210 */ /* 0x002fe20007fde0ff */
[C---:B------:R-:W-:Y:S01]  /*7f3b0*/  IMAD R20, R2.reuse, 0xe3, RZ ;  /* 0x000000e302147824 */ /* 0x040fe200078e02ff */
[----:B------:R-:W-:Y:S01]  /*7f3c0*/  LEA.HI.X.SX32 R23, R19, R13, 0x1, P5 ;  /* 0x0000000d13177211 */ /* 0x000fe200028f0eff */
[----:B------:R-:W-:-:S03]  /*7f3d0*/  IMAD R18, R2, 0x1ca, RZ ;  /* 0x000001ca02127824 */ /* 0x000fc600078e02ff */
[----:B------:R-:W-:Y:S01]  /*7f3e0*/  LEA.HI.X.SX32 R9, R20, R13, 0x1, P6 ;  /* 0x0000000d14097211 */ /* 0x000fe200030f0eff */
[----:B------:R-:W-:Y:S04]  /*7f3f0*/  STL.64 [R1+0x290], R24 ;  /* 0x0002901801007387 */ /* 0x000fe80000100a00 */
[----:B------:R0:W-:Y:S04]  /*7f400*/  STL.64 [R1+0x288], R8 ;  /* 0x0002880801007387 */ /* 0x0001e80000100a00 */
[----:B------:R1:W-:Y:S01]  /*7f410*/  STL.64 [R1+0x280], R22 ;  /* 0x0002801601007387 */ /* 0x0003e20000100a00 */
[----:B------:R-:W-:Y:S01]  /*7f420*/  IMAD R20, R2, 0x1ce, RZ ;  /* 0x000001ce02147824 */ /* 0x000fe200078e02ff */
[----:B0-----:R-:W-:Y:S01]  /*7f430*/  IADD3 R8, P6, R18, R12, RZ ;  /* 0x0000000c12087210 */ /* 0x001fe20007fde0ff */
[----:B------:R-:W-:-:S02]  /*7f440*/  IMAD R18, R2, 0x1cc, RZ ;  /* 0x000001cc02127824 */ /* 0x000fc400078e02ff */
[----:B-1----:R-:W-:-:S03]  /*7f450*/  IMAD R22, R2, 0xe5, RZ ;  /* 0x000000e502167824 */ /* 0x002fc600078e02ff */
[----:B------:R-:W-:Y:S02]  /*7f460*/  IADD3 R18, P5, R18, R12, RZ ;  /* 0x0000000c12127210 */ /* 0x000fe40007fbe0ff */
[-C--:B------:R-:W-:Y:S02]  /*7f470*/  LEA.HI.X.SX32 R9, R22, R13.reuse, 0x1, P6 ;  /* 0x0000000d16097211 */ /* 0x080fe400030f0eff */
[----:B------:R-:W-:-:S03]  /*7f480*/  LEA.HI.X.SX32 R19, R21, R13, 0x1, P5 ;  /* 0x0000000d15137211 */ /* 0x000fc600028f0eff */
[----:B------:R0:W-:Y:S04]  /*7f490*/  STL.64 [R1+0x218], R8 ;  /* 0x0002180801007387 */ /* 0x0001e80000100a00 */
[----:B------:R1:W-:Y:S01]  /*7f4a0*/  STL.64 [R1+0x198], R18 ;  /* 0x0001981201007387 */ /* 0x0003e20000100a00 */
[----:B0-----:R-:W-:Y:S01]  /*7f4b0*/  IADD3 R8, P6, R20, R12, RZ ;  /* 0x0000000c14087210 */ /* 0x001fe20007fde0ff */
[C---:B------:R-:W-:Y:S02]  /*7f4c0*/  IMAD R20, R2.reuse, 0x1d0, RZ ;  /* 0x000001d002147824 */ /* 0x040fe400078e02ff */
[----:B-1----:R-:W-:-:S03]  /*7f4d0*/  IMAD R19, R2, 0xe7, RZ ;  /* 0x000000e702137824 */ /* 0x002fc600078e02ff */
[-C--:B------:R-:W-:Y:S01]  /*7f4e0*/  IADD3 R28, P5, R20, R12.reuse, RZ ;  /* 0x0000000c141c7210 */ /* 0x080fe20007fbe0ff */
[----:B------:R-:W-:Y:S01]  /*7f4f0*/  IMAD R18, R2, 0x1d2, RZ ;  /* 0x000001d202127824 */ /* 0x000fe200078e02ff */
[-C--:B------:R-:W-:Y:S02]  /*7f500*/  LEA.HI.X.SX32 R9, R19, R13.reuse, 0x1, P6 ;  /* 0x0000000d13097211 */ /* 0x080fe400030f0eff */
[-C--:B------:R-:W-:Y:S01]  /*7f510*/  LEA.HI.X.SX32 R29, R16, R13.reuse, 0x1, P5 ;  /* 0x0000000d101d7211 */ /* 0x080fe200028f0eff */
[----:B------:R-:W-:Y:S01]  /*7f520*/  IMAD R16, R2, 0xe9, RZ ;  /* 0x000000e902107824 */ /* 0x000fe200078e02ff */
[----:B------:R-:W-:Y:S01]  /*7f530*/  IADD3 R26, P6, R18, R12, RZ ;  /* 0x0000000c121a7210 */ /* 0x000fe20007fde0ff */
[----:B------:R-:W-:Y:S01]  /*7f540*/  IMAD R18, R2, 0x1d4, RZ ;  /* 0x000001d402127824 */ /* 0x000fe200078e02ff */
[----:B------:R-:W-:Y:S02]  /*7f550*/  STL.64 [R1+0x190], R8 ;  /* 0x0001900801007387 */ /* 0x000fe40000100a00 */
[----:B------:R-:W-:-:S02]  /*7f560*/  LEA.HI.X.SX32 R27, R16, R13, 0x1, P6 ;  /* 0x0000000d101b7211 */ /* 0x000fc400030f0eff */
[----:B------:R-:W-:Y:S01]  /*7f570*/  STL.64 [R1+0x1830], R28 ;  /* 0x0018301c01007387 */ /* 0x000fe20000100a00 */
[----:B------:R-:W-:-:S03]  /*7f580*/  IADD3 R24, P5, R18, R12, RZ ;  /* 0x0000000c12187210 */ /* 0x000fc60007fbe0ff */
[----:B------:R-:W2:Y:S04]  /*7f590*/  LDL.LU.64 R12, [R1+0x1e48] ;  /* 0x001e4800010c7983 */ /* 0x000ea80000300a00 */
[----:B------:R-:W-:Y:S04]  /*7f5a0*/  STL [R1+0x1850], R26 ;  /* 0x0018501a01007387 */ /* 0x000fe80000100800 */
[----:B------:R0:W-:Y:S04]  /*7f5b0*/  STL [R1+0x1838], R27 ;  /* 0x0018381b01007387 */ /* 0x0001e80000100800 */
[----:B0-----:R-:W3:Y:S01]  /*7f5c0*/  LDL.64 R26, [R1+0x378] ;  /* 0x00037800011a7983 */ /* 0x001ee20000100a00 */
[----:B------:R-:W-:-:S02]  /*7f5d0*/  IMAD R16, R2, 0x1d6, RZ ;  /* 0x000001d602107824 */ /* 0x000fc400078e02ff */
[C---:B------:R-:W-:Y:S02]  /*7f5e0*/  IMAD R15, R2.reuse, 0x1dc, RZ ;  /* 0x000001dc020f7824 */ /* 0x040fe400078e02ff */
[C---:B------:R-:W-:Y:S02]  /*7f5f0*/  IMAD R9, R2.reuse, 0xf0, RZ ;  /* 0x000000f002097824 */ /* 0x040fe400078e02ff */
[C---:B------:R-:W-:Y:S02]  /*7f600*/  IMAD R10, R2.reuse, 0x1e2, RZ ;  /* 0x000001e2020a7824 */ /* 0x040fe400078e02ff */
[C---:B------:R-:W-:Y:S02]  /*7f610*/  IMAD R8, R2.reuse, 0x1e4, RZ ;  /* 0x000001e402087824 */ /* 0x040fe400078e02ff */
[C---:B------:R-:W-:Y:S02]  /*7f620*/  IMAD R28, R2.reuse, 0xf2, RZ ;  /* 0x000000f2021c7824 */ /* 0x040fe400078e02ff */
[----:B------:R-:W-:Y:S01]  /*7f630*/  IMAD R29, R2, 0x1e8, RZ ;  /* 0x000001e8021d7824 */ /* 0x000fe200078e02ff */
[----:B---3--:R-:W-:Y:S01]  /*7f640*/  IADD3 R22, P6, R16, R26, RZ ;  /* 0x0000001a10167210 */ /* 0x008fe20007fde0ff */
[C---:B------:R-:W-:Y:S01]  /*7f650*/  IMAD R16, R2.reuse, 0x1d8, RZ ;  /* 0x000001d802107824 */ /* 0x040fe200078e02ff */
[----:B------:R-:W-:Y:S01]  /*7f660*/  LEA.HI.X.SX32 R25, R17, R27, 0x1, P5 ;  /* 0x0000001b11197211 */ /* 0x000fe200028f0eff */
[----:B------:R-:W-:-:S03]  /*7f670*/  IMAD R17, R2, 0xeb, RZ ;  /* 0x000000eb02117824 */ /* 0x000fc600078e02ff */
[-C--:B------:R-:W-:Y:S01]  /*7f680*/  IADD3 R20, P5, R16, R26.reuse, RZ ;  /* 0x0000001a10147210 */ /* 0x080fe20007fbe0ff */
[----:B------:R-:W-:Y:S01]  /*7f690*/  IMAD R16, R2, 0x1da, RZ ;  /* 0x000001da02107824 */ /* 0x000fe200078e02ff */
[-C--:B------:R-:W-:Y:S02]  /*7f6a0*/  LEA.HI.X.SX32 R23, R17, R27.reuse, 0x1, P6 ;  /* 0x0000001b11177211 */ /* 0x080fe400030f0eff */
[-C--:B------:R-:W-:Y:S01]  /*7f6b0*/  LEA.HI.X.SX32 R21, R14, R27.reuse, 0x1, P5 ;  /* 0x0000001b0e157211 */ /* 0x080fe200028f0eff */
[----:B------:R-:W-:Y:S01]  /*7f6c0*/  IMAD R14, R2, 0xed, RZ ;  /* 0x000000ed020e7824 */ /* 0x000fe200078e02ff */
[-C--:B------:R-:W-:Y:S02]  /*7f6d0*/  IADD3 R18, P6, R16, R26.reuse, RZ ;  /* 0x0000001a10127210 */ /* 0x080fe40007fde0ff */
[----:B------:R-:W-:Y:S02]  /*7f6e0*/  IADD3 R16, P5, R15, R26, RZ ;  /* 0x0000001a0f107210 */ /* 0x000fe40007fbe0ff */
[----:B------:R-:W-:-:S02]  /*7f6f0*/  LEA.HI.X.SX32 R19, R14, R27, 0x1, P6 ;  /* 0x0000001b0e137211 */ /* 0x000fc400030f0eff */
[-C--:B------:R-:W-:Y:S01]  /*7f700*/  LEA.HI.X.SX32 R17, R11, R27.reuse, 0x1, P5 ;  /* 0x0000001b0b117211 */ /* 0x080fe200028f0eff */
[----:B------:R-:W-:Y:S01]  /*7f710*/  IMAD R11, R2, 0xef, RZ ;  /* 0x000000ef020b7824 */ /* 0x000fe200078e02ff */
[-C--:B--2---:R-:W-:Y:S02]  /*7f720*/  IADD3 R14, P6, R13, R26.reuse, RZ ;  /* 0x0000001a0d0e7210 */ /* 0x084fe40007fde0ff */
[-C--:B------:R-:W-:Y:S01]  /*7f730*/  IADD3 R12, P5, R12, R26.reuse, RZ ;  /* 0x0000001a0c0c7210 */ /* 0x080fe20007fbe0ff */
[----:B------:R-:W-:Y:S01]  /*7f740*/  STL.64 [R1+0x1840], R24 ;  /* 0x0018401801007387 */ /* 0x000fe20000100a00 */
[-C--:B------:R-:W-:Y:S02]  /*7f750*/  LEA.HI.X.SX32 R15, R11, R27.reuse, 0x1, P6 ;  /* 0x0000001b0b0f7211 */ /* 0x080fe400030f0eff */
[----:B------:R-:W-:Y:S01]  /*7f760*/  LEA.HI.X.SX32 R13, R9, R27, 0x1, P5 ;  /* 0x0000001b090d7211 */ /* 0x000fe200028f0eff */
[----:B------:R-:W-:Y:S01]  /*7f770*/  STL.64 [R1+0x1848], R22 ;  /* 0x0018481601007387 */ /* 0x000fe20000100a00 */
[----:B------:R-:W-:Y:S01]  /*7f780*/  IMAD R9, R2, 0xf1, RZ ;  /* 0x000000f102097824 */ /* 0x000fe200078e02ff */
[----:B------:R-:W-:-:S02]  /*7f790*/  IADD3 R10, P6, R10, R26, RZ ;  /* 0x0000001a0a0a7210 */ /* 0x000fc40007fde0ff */
[----:B------:R-:W-:Y:S04]  /*7f7a0*/  STL.64 [R1+0x1858], R20 ;  /* 0x0018581401007387 */ /* 0x000fe80000100a00 */
[----:B------:R-:W-:Y:S01]  /*7f7b0*/  STL.64 [R1+0x1860], R18 ;  /* 0x0018601201007387 */ /* 0x000fe20000100a00 */
[----:B------:R-:W-:-:S03]  /*7f7c0*/  LEA.HI.X.SX32 R11, R9, R27, 0x1, P6 ;  /* 0x0000001b090b7211 */ /* 0x000fc600030f0eff */
[----:B------:R-:W-:Y:S01]  /*7f7d0*/  STL [R1+0x1880], R16 ;  /* 0x0018801001007387 */ /* 0x000fe20000100800 */
[----:B------:R-:W-:-:S03]  /*7f7e0*/  IMAD R9, R2, 0x1e6, RZ ;  /* 0x000001e602097824 */ /* 0x000fc600078e02ff */
[----:B------:R-:W-:Y:S04]  /*7f7f0*/  STL [R1+0x1868], R17 ;  /* 0x0018681101007387 */ /* 0x000fe80000100800 */
[----:B------:R0:W-:Y:S02]  /*7f800*/  STL.64 [R1+0x1870], R14 ;  /* 0x0018700e01007387 */ /* 0x0001e40000100a00 */
[-C--:B0-----:R-:W-:Y:S02]  /*7f810*/  IADD3 R14, P5, R8, R26.reuse, RZ ;  /* 0x0000001a080e7210 */ /* 0x081fe40007fbe0ff */
[----:B------:R-:W-:Y:S02]  /*7f820*/  IADD3 R8, P6, R9, R26, RZ ;  /* 0x0000001a09087210 */ /* 0x000fe40007fde0ff */
[----:B------:R-:W-:Y:S01]  /*7f830*/  LEA.HI.X.SX32 R15, R28, R27, 0x1, P5 ;  /* 0x0000001b1c0f7211 */ /* 0x000fe200028f0eff */
[C---:B------:R-:W-:Y:S01]  /*7f840*/  IMAD R28, R2.reuse, 0xf3, RZ ;  /* 0x000000f3021c7824 */ /* 0x040fe200078e02ff */
[----:B------:R-:W-:Y:S01]  /*7f850*/  STL.64 [R1+0x1878], R12 ;  /* 0x0018780c01007387 */ /* 0x000fe20000100a00 */
[----:B------:R-:W-:-:S03]  /*7f860*/  IMAD R17, R2, 0x1ea, RZ ;  /* 0x000001ea02117824 */ /* 0x000fc600078e02ff */
[----:B------:R-:W-:Y:S01]  /*7f870*/  LEA.HI.X.SX32 R9, R28, R27, 0x1, P6 ;  /* 0x0000001b1c097211 */ /* 0x000fe200030f0eff */
[----:B------:R0:W-:Y:S01]  /*7f880*/  STL.64 [R1+0x1888], R10 ;  /* 0x0018880a01007387 */ /* 0x0001e20000100a00 */
[----:B------:R-:W-:-:S03]  /*7f890*/  IMAD R25, R2, 0xf5, RZ ;  /* 0x000000f502197824 */ /* 0x000fc600078e02ff */
[----:B------:R-:W-:Y:S04]  /*7f8a0*/  STL.64 [R1+0xa50], R14 ;  /* 0x000a500e01007387 */ /* 0x000fe80000100a00 */
[----:B------:R1:W-:Y:S01]  /*7f8b0*/  STL.64 [R1+0xa48], R8 ;  /* 0x000a480801007387 */ /* 0x0003e20000100a00 */
[----:B0-----:R-:W-:Y:S01]  /*7f8c0*/  IADD3 R10, P5, R29, R26, RZ ;  /* 0x0000001a1d0a7210 */ /* 0x001fe20007fbe0ff */
[C---:B------:R-:W-:Y:S02]  /*7f8d0*/  IMAD R29, R2.reuse, 0xf4, RZ ;  /* 0x000000f4021d7824 */ /* 0x040fe400078e02ff */
[----:B------:R-:W-:-:S03]  /*7f8e0*/  IMAD R21, R2, 0x1ec, RZ ;  /* 0x000001ec02157824 */ /* 0x000fc600078e02ff */
[----:B------:R-:W-:Y:S02]  /*7f8f0*/  LEA.HI.X.SX32 R11, R29, R27, 0x1, P5 ;  /* 0x0000001b1d0b7211 */ /* 0x000fe400028f0eff */
[----:B-1----:R-:W-:Y:S01]  /*7f900*/  IADD3 R8, P6, R17, R26, RZ ;  /* 0x0000001a11087210 */ /* 0x002fe20007fde0ff */
[----:B------:R-:W-:-:S03]  /*7f910*/  IMAD R28, R2, 0x1ee, RZ ;  /* 0x000001ee021c7824 */ /* 0x000fc600078e02ff */
[----:B------:R-:W-:Y:S01]  /*7f920*/  LEA.HI.X.SX32 R9, R25, R27, 0x1, P6 ;  /* 0x0000001b19097211 */ /* 0x000fe200030f0eff */
[----:B------:R0:W-:Y:S01]  /*7f930*/  STL.64 [R1+0xa60], R10 ;  /* 0x000a600a01007387 */ /* 0x0001e20000100a00 */
[C---:B------:R-:W-:Y:S02]  /*7f940*/  IMAD R29, R2.reuse, 0xf6, RZ ;  /* 0x000000f6021d7824 */ /* 0x040fe400078e02ff */
[C---:B------:R-:W-:Y:S01]  /*7f950*/  IMAD R18, R2.reuse, 0x1f0, RZ ;  /* 0x000001f002127824 */ /* 0x040fe200078e02ff */
[----:B------:R-:W-:Y:S01]  /*7f960*/  STL [R1+0x1d78], R21 ;  /* 0x001d781501007387 */ /* 0x000fe20000100800 */
        /* <DEDUP_REMOVED lines=8> */
[-C--:B------:R-:W-:Y:S01]  /*7f9f0*/  LEA.HI.X.SX32 R9, R24, R27.reuse, 0x1, P6 ;  /* 0x0000001b18097211 */ /* 0x080fe200030f0eff */
[----:B------:R-:W-:Y:S01]  /*7fa00*/  STL [R1+0x1d5c], R28 ;  /* 0x001d5c1c01007387 */ /* 0x000fe20000100800 */
[----:B------:R-:W-:Y:S01]  /*7fa10*/  LEA.HI.X.SX32 R13, R25, R27, 0x1, P5 ;  /* 0x0000001b190d7211 */ /* 0x000fe200028f0eff */
[C---:B------:R-:W-:Y:S02]  /*7fa20*/  IMAD R25, R2.reuse, 0xf9, RZ ;  /* 0x000000f902197824 */ /* 0x040fe400078e02ff */
[----:B------:R-:W-:Y:S01]  /*7fa30*/  STL [R1+0x1d58], R18 ;  /* 0x001d581201007387 */ /* 0x000fe20000100800 */
[----:B------:R-:W-:-:S03]  /*7fa40*/  IMAD R29, R2, 0x1f4, RZ ;  /* 0x000001f4021d7824 */ /* 0x000fc600078e02ff */
[----:B------:R-:W-:Y:S04]  /*7fa50*/  STL.64 [R1+0xa70], R10 ;  /* 0x000a700a01007387 */ /* 0x000fe80000100a00 */
[----:B------:R0:W-:Y:S01]  /*7fa60*/  STL.64 [R1+0xa68], R8 ;  /* 0x000a680801007387 */ /* 0x0001e20000100a00 */
[----:B------:R-:W-:-:S03]  /*7fa70*/  IMAD R16, R2, 0x1f6, RZ ;  /* 0x000001f602107824 */ /* 0x000fc600078e02ff */
[----:B------:R-:W-:Y:S01]  /*7fa80*/  STL [R1+0x1d60], R22 ;  /* 0x001d601601007387 */ /* 0x000fe20000100800 */
[----:B0-----:R-:W-:-:S03]  /*7fa90*/  IADD3 R8, P6, R22, R26, RZ ;  /* 0x0000001a16087210 */ /* 0x001fc60007fde0ff */
[----:B------:R0:W-:Y:S01]  /*7faa0*/  STL.64 [R1+0xa80], R12 ;  /* 0x000a800c01007387 */ /* 0x0001e20000100a00 */
[----:B------:R-:W-:Y:S01]  /*7fab0*/  LEA.HI.X.SX32 R9, R25, R27, 0x1, P6 ;  /* 0x0000001b19097211 */ /* 0x000fe200030f0eff */
[----:B------:R-:W-:Y:S02]  /*7fac0*/  IMAD R25, R2, 0xfa, RZ ;  /* 0x000000fa02197824 */ /* 0x000fe400078e02ff */
[----:B------:R-:W-:Y:S01]  /*7fad0*/  STL [R1+0x1d7c], R29 ;  /* 0x001d7c1d01007387 */ /* 0x000fe20000100800 */
[----:B0-----:R-:W-:-:S03]  /*7fae0*/  IADD3 R12, P5, R29, R26, RZ ;  /* 0x0000001a1d0c7210 */ /* 0x001fc60007fbe0ff */
[----:B------:R0:W-:Y:S01]  /*7faf0*/  STL.64 [R1+0xa78], R8 ;  /* 0x000a780801007387 */ /* 0x0001e20000100a00 */
[-C--:B------:R-:W-:Y:S01]  /*7fb00*/  LEA.HI.X.SX32 R13, R25, R27.reuse, 0x1, P5 ;  /* 0x0000001b190d7211 */ /* 0x080fe200028f0eff */
[C---:B------:R-:W-:Y:S02]  /*7fb10*/  IMAD R25, R2.reuse, 0xfb, RZ ;  /* 0x000000fb02197824 */ /* 0x040fe400078e02ff */
[----:B------:R-:W-:Y:S01]  /*7fb20*/  IMAD R20, R2, 0x1f8, RZ ;  /* 0x000001f802147824 */ /* 0x000fe200078e02ff */
[----:B0-----:R-:W-:Y:S01]  /*7fb30*/  IADD3 R8, P6, R16, R26, RZ ;  /* 0x0000001a10087210 */ /* 0x001fe20007fde0ff */
[----:B------:R-:W-:Y:S03]  /*7fb40*/  STL.64 [R1+0x1d70], R16 ;  /* 0x001d701001007387 */ /* 0x000fe60000100a00 */
[----:B------:R-:W-:Y:S01]  /*7fb50*/  LEA.HI.X.SX32 R9, R25, R27, 0x1, P6 ;  /* 0x0000001b19097211 */ /* 0x000fe200030f0eff */
[----:B------:R0:W-:Y:S01]  /*7fb60*/  STL.64 [R1+0xa90], R12 ;  /* 0x000a900c01007387 */ /* 0x0001e20000100a00 */
[----:B------:R-:W-:-:S03]  /*7fb70*/  IMAD R23, R2, 0x1fa, RZ ;  /* 0x000001fa02177824 */ /* 0x000fc600078e02ff */
[----:B------:R-:W-:Y:S01]  /*7fb80*/  STL [R1+0x1d80], R20 ;  /* 0x001d801401007387 */ /* 0x000fe20000100800 */
[----:B------:R-:W-:-:S03]  /*7fb90*/  IADD3 R14, P5, R20, R26, RZ ;  /* 0x0000001a140e7210 */ /* 0x000fc60007fbe0ff */
[----:B------:R1:W-:Y:S01]  /*7fba0*/  STL.64 [R1+0xa88], R8 ;  /* 0x000a880801007387 */ /* 0x0003e20000100a00 */
[C---:B------:R-:W-:Y:S02]  /*7fbb0*/  IMAD R19, R2.reuse, 0xfd, RZ ;  /* 0x000000fd02137824 */ /* 0x040fe400078e02ff */
[C---:B------:R-:W-:Y:S01]  /*7fbc0*/  IMAD R25, R2.reuse, 0xfe, RZ ;  /* 0x000000fe02197824 */ /* 0x040fe200078e02ff */
[----:B0-----:R-:W-:Y:S01]  /*7fbd0*/  IADD3 R12, P6, R23, R26, RZ ;  /* 0x0000001a170c7210 */ /* 0x001fe20007fde0ff */
[C---:B-1----:R-:W-:Y:S02]  /*7fbe0*/  IMAD R8, R2.reuse, 0xfc, RZ ;  /* 0x000000fc02087824 */ /* 0x042fe400078e02ff */
[----:B------:R-:W-:-:S03]  /*7fbf0*/  IMAD R9, R2, 0x1fc, RZ ;  /* 0x000001fc02097824 */ /* 0x000fc600078e02ff */
[-C--:B------:R-:W-:Y:S02]  /*7fc00*/  LEA.HI.X.SX32 R15, R8, R27.reuse, 0x1, P5 ;  /* 0x0000001b080f7211 */ /* 0x080fe400028f0eff */
[----:B------:R-:W-:Y:S01]  /*7fc10*/  IADD3 R8, P5, R9, R26, RZ ;  /* 0x0000001a09087210 */ /* 0x000fe20007fbe0ff */
[----:B------:R-:W-:Y:S01]  /*7fc20*/  IMAD R24, R2, 0x1fe, RZ ;  /* 0x000001fe02187824 */ /* 0x000fe200078e02ff */
[-C--:B------:R-:W-:Y:S01]  /*7fc30*/  LEA.HI.X.SX32 R13, R19, R27.reuse, 0x1, P6 ;  /* 0x0000001b130d7211 */ /* 0x080fe200030f0eff */
[----:B------:R-:W-:Y:S01]  /*7fc40*/  STL [R1+0x1d84], R23 ;  /* 0x001d841701007387 */ /* 0x000fe20000100800 */
[----:B------:R-:W-:-:S03]  /*7fc50*/  LEA.HI.X.SX32 R9, R25, R27, 0x1, P5 ;  /* 0x0000001b19097211 */ /* 0x000fc600028f0eff */
[----:B------:R0:W-:Y:S04]  /*7fc60*/  STL.64 [R1+0xaa0], R14 ;  /* 0x000aa00e01007387 */ /* 0x0001e80000100a00 */
[----:B------:R1:W-:Y:S04]  /*7fc70*/  STL.64 [R1+0xa98], R12 ;  /* 0x000a980c01007387 */ /* 0x0003e80000100a00 */
[----:B------:R2:W-:Y:S01]  /*7fc80*/  STL.64 [R1+0xab0], R8 ;  /* 0x000ab00801007387 */ /* 0x0005e20000100a00 */
[-C--:B0-----:R-:W-:Y:S01]  /*7fc90*/  IADD3 R14, P6, R24, R26.reuse, RZ ;  /* 0x0000001a180e7210 */ /* 0x081fe20007fde0ff */
[C---:B------:R-:W-:Y:S01]  /*7fca0*/  IMAD R24, R2.reuse, 0xff, RZ ;  /* 0x000000ff02187824 */ /* 0x040fe200078e02ff */
[C---:B-1----:R-:W-:Y:S01]  /*7fcb0*/  LEA R12, P5, R2.reuse, R26, 0x9 ;  /* 0x0000001a020c7211 */ /* 0x042fe200078a48ff */
[----:B--2---:R-:W-:-:S03]  /*7fcc0*/  IMAD.SHL.U32 R8, R2, 0x100, RZ ;  /* 0x0000010002087824 */ /* 0x004fc600078e00ff */
[-C--:B------:R-:W-:Y:S01]  /*7fcd0*/  LEA.HI.X.SX32 R15, R24, R27.reuse, 0x1, P6 ;  /* 0x0000001b180f7211 */ /* 0x080fe200030f0eff */
[C---:B------:R-:W-:Y:S02]  /*7fce0*/  IMAD R25, R2.reuse, 0x202, RZ ;  /* 0x0000020202197824 */ /* 0x040fe400078e02ff */
[----:B------:R-:W-:Y:S01]  /*7fcf0*/  IMAD R9, R2, 0x204, RZ ;  /* 0x0000020402097824 */ /* 0x000fe200078e02ff */
[----:B------:R-:W-:Y:S01]  /*7fd00*/  LEA.HI.X.SX32 R13, R8, R27, 0x1, P5 ;  /* 0x0000001b080d7211 */ /* 0x000fe200028f0eff */
[----:B------:R0:W-:Y:S01]  /*7fd10*/  STL.64 [R1+0xaa8], R14 ;  /* 0x000aa80e01007387 */ /* 0x0001e20000100a00 */
[C---:B------:R-:W-:Y:S02]  /*7fd20*/  IMAD R24, R2.reuse, 0x101, RZ ;  /* 0x0000010102187824 */ /* 0x040fe400078e02ff */
[C---:B------:R-:W-:Y:S01]  /*7fd30*/  IMAD R8, R2.reuse, 0x102, RZ ;  /* 0x0000010202087824 */ /* 0x040fe200078e02ff */
[----:B------:R1:W-:Y:S01]  /*7fd40*/  STL.64 [R1+0xac0], R12 ;  /* 0x000ac00c01007387 */ /* 0x0003e20000100a00 */
[-C--:B0-----:R-:W-:Y:S01]  /*7fd50*/  IADD3 R14, P6, R25, R26.reuse, RZ ;  /* 0x0000001a190e7210 */ /* 0x081fe20007fde0ff */
[----:B------:R-:W-:Y:S01]  /*7fd60*/  IMAD R25, R2, 0x206, RZ ;  /* 0x0000020602197824 */ /* 0x000fe200078e02ff */
[----:B-1----:R-:W-:-:S02]  /*7fd70*/  IADD3 R12, P5, R9, R26, RZ ;  /* 0x0000001a090c7210 */ /* 0x002fc40007fbe0ff */
[-C--:B------:R-:W-:Y:S01]  /*7fd80*/  LEA.HI.X.SX32 R15, R24, R27.reuse, 0x1, P6 ;  /* 0x0000001b180f7211 */ /* 0x080fe200030f0eff */
[----:B------:R-:W-:Y:S01]  /*7fd90*/  IMAD R9, R2, 0x208, RZ ;  /* 0x0000020802097824 */ /* 0x000fe200078e02ff */
        /* <DEDUP_REMOVED lines=65> */
[C---:B------:R-:W-:Y:S01]  /*801b0*/  IMAD R24, R2.reuse, 0x222, RZ ;  /* 0x0000022202187824 */ /* 0x040fe200078e02ff */
[-C--:B0-----:R-:W-:Y:S02]  /*801c0*/  IADD3 R14, P6, R25, R26.reuse, RZ ;  /* 0x0000001a190e7210 */ /* 0x081fe40007fde0ff */
        /* <DEDUP_REMOVED lines=18> */
[C---:B------:R-:W-:Y:S02]  /*802f0*/  IMAD R29, R2.reuse, 0x2cc, RZ ;  /* 0x000002cc021d7824 */ /* 0x040fe400078e02ff */
[----:B------:R-:W-:Y:S01]  /*80300*/  IMAD R28, R2, 0x2d4, RZ ;  /* 0x000002d4021c7824 */ /* 0x000fe200078e02ff */
[-C--:B0-----:R-:W-:Y:S01]  /*80310*/  IADD3 R14, P6, R24, R26.reuse, RZ ;  /* 0x0000001a180e7210 */ /* 0x081fe20007fde0ff */
[C---:B------:R-:W-:Y:S01]  /*80320*/  IMAD R24, R2.reuse, 0x22a, RZ ;  /* 0x0000022a02187824 */ /* 0x040fe200078e02ff */
[----:B-1----:R-:W-:Y:S02]  /*80330*/  IADD3 R12, P5, R9, R26, RZ ;  /* 0x0000001a090c7210 */ /* 0x002fe40007fbe0ff */
[-C--:B------:R-:W-:Y:S01]  /*80340*/  LEA.HI.X.SX32 R15, R19, R27.reuse, 0x1, P6 ;  /* 0x0000001b130f7211 */ /* 0x080fe200030f0eff */
[----:B------:R-:W-:Y:S01]  /*80350*/  IMAD R9, R2, 0x22c, RZ ;  /* 0x0000022c02097824 */ /* 0x000fe200078e02ff */
[----:B------:R-:W-:Y:S01]  /*80360*/  LEA.HI.X.SX32 R13, R8, R27, 0x1, P5 ;  /* 0x0000001b080d7211 */ /* 0x000fe200028f0eff */
[----:B------:R-:W-:Y:S01]  /*80370*/  STL.64 [R1+0x1e40], R28 ;  /* 0x001e401c01007387 */ /* 0x000fe20000100a00 */
[----:B------:R-:W-:-:S03]  /*80380*/  IMAD R19, R2, 0x115, RZ ;  /* 0x0000011502137824 */ /* 0x000fc600078e02ff */
        /* <DEDUP_REMOVED lines=54> */
[----:B-1----:R-:W-:Y:S02]  /*806f0*/  IADD3 R12, P5, R8, R26, RZ ;  /* 0x0000001a080c7210 */ /* 0x002fe40007fbe0ff */
[-C--:B------:R-:W-:Y:S01]  /*80700*/  LEA.HI.X.SX32 R15, R11, R27.reuse, 0x1, P6 ;  /* 0x0000001b0b0f7211 */ /* 0x080fe200030f0eff */
[----:B------:R-:W-:Y:S01]  /*80710*/  IMAD R8, R2, 0x244, RZ ;  /* 0x0000024402087824 */ /* 0x000fe200078e02ff */
[----:B------:R-:W-:Y:S01]  /*80720*/  LEA.HI.X.SX32 R13, R24, R27, 0x1, P5 ;  /* 0x0000001b180d7211 */ /* 0x000fe200028f0eff */
[C---:B------:R-:W-:Y:S02]  /*80730*/  IMAD R19, R2.reuse, 0x242, RZ ;  /* 0x0000024202137824 */ /* 0x040fe400078e02ff */
[----:B------:R0:W-:Y:S01]  /*80740*/  STL.64 [R1+0xba0], R14 ;  /* 0x000ba00e01007387 */ /* 0x0001e20000100a00 */
[----:B------:R-:W-:-:S02]  /*80750*/  IMAD R24, R2, 0x122, RZ ;  /* 0x0000012202187824 */ /* 0x000fc400078e02ff */
[----:B------:R-:W-:Y:S01]  /*80760*/  IMAD R11, R2, 0x121, RZ ;  /* 0x00000121020b7824 */ /* 0x000fe200078e02ff */
[----:B------:R1:W-:Y:S01]  /*80770*/  STL.64 [R1+0xbb8], R12 ;  /* 0x000bb80c01007387 */ /* 0x0003e20000100a00 */
[-C--:B0-----:R-:W-:Y:S02]  /*80780*/  IADD3 R14, P6, R19, R26.reuse, RZ ;  /* 0x0000001a130e7210 */ /* 0x081fe40007fde0ff */
[-C--:B-1----:R-:W-:Y:S01]  /*80790*/  IADD3 R12, P5, R8, R26.reuse, RZ ;  /* 0x0000001a080c7210 */ /* 0x082fe20007fbe0ff */
[----:B------:R-:W-:Y:S01]  /*807a0*/  IMAD R19, R2, 0x246, RZ ;  /* 0x0000024602137824 */ /* 0x000fe200078e02ff */
[-C--:B------:R-:W-:Y:S02]  /*807b0*/  LEA.HI.X.SX32 R15, R11, R27.reuse, 0x1, P6 ;  /* 0x0000001b0b0f7211 */ /* 0x080fe400030f0eff */
[----:B------:R-:W-:Y:S01]  /*807c0*/  LEA.HI.X.SX32 R13, R24, R27, 0x1, P5 ;  /* 0x0000001b180d7211 */ /* 0x000fe200028f0eff */
[----:B------:R-:W-:Y:S01]  /*807d0*/  IMAD R8, R2, 0x248, RZ ;  /* 0x0000024802087824 */ /* 0x000fe200078e02ff */
[----:B------:R-:W-:-:S03]  /*807e0*/  IADD3 R16, P6, R19, R26, RZ ;  /* 0x0000001a13107210 */ /* 0x000fc60007fde0ff */
[----:B------:R0:W-:Y:S01]  /*807f0*/  STL.64 [R1+0xbe0], R12 ;  /* 0x000be00c01007387 */ /* 0x0001e20000100a00 */
[----:B------:R-:W-:-:S03]  /*80800*/  IMAD R19, R2, 0x124, RZ ;  /* 0x0000012402137824 */ /* 0x000fc600078e02ff */
[----:B------:R1:W-:Y:S01]  /*80810*/  STL.64 [R1+0xbe8], R14 ;  /* 0x000be80e01007387 */ /* 0x0003e20000100a00 */
[----:B------:R-:W-:Y:S01]  /*80820*/  IMAD R24, R2, 0x24c, RZ ;  /* 0x0000024c02187824 */ /* 0x000fe200078e02ff */
[----:B0-----:R-:W-:Y:S01]  /*80830*/  IADD3 R12, P5, R8, R26, RZ ;  /* 0x0000001a080c7210 */ /* 0x001fe20007fbe0ff */
[----:B-1----:R-:W-:-:S03]  /*80840*/  IMAD R14, R2, 0x123, RZ ;  /* 0x00000123020e7824 */ /* 0x002fc600078e02ff */
[-C--:B------:R-:W-:Y:S02]  /*80850*/  LEA.HI.X.SX32 R13, R19, R27.reuse, 0x1, P5 ;  /* 0x0000001b130d7211 */ /* 0x080fe400028f0eff */
[----:B------:R-:W-:Y:S01]  /*80860*/  LEA.HI.X.SX32 R17, R14, R27, 0x1, P6 ;  /* 0x0000001b0e117211 */ /* 0x000fe200030f0eff */
[C---:B------:R-:W-:Y:S02]  /*80870*/  IMAD R15, R2.reuse, 0x24a, RZ ;  /* 0x0000024a020f7824 */ /* 0x040fe400078e02ff */
[C---:B------:R-:W-:Y:S02]  /*80880*/  IMAD R19, R2.reuse, 0x126, RZ ;  /* 0x0000012602137824 */ /* 0x040fe400078e02ff */
[----:B------:R0:W-:Y:S01]  /*80890*/  STL.64 [R1+0xbf0], R16 ;  /* 0x000bf01001007387 */ /* 0x0001e20000100a00 */
[----:B------:R-:W-:-:S03]  /*808a0*/  IMAD R14, R2, 0x125, RZ ;  /* 0x00000125020e7824 */ /* 0x000fc600078e02ff */
[----:B------:R1:W-:Y:S01]  /*808b0*/  STL.64 [R1+0xc00], R12 ;  /* 0x000c000c01007387 */ /* 0x0003e20000100a00 */
[-C--:B0-----:R-:W-:Y:S01]  /*808c0*/  IADD3 R16, P6, R15, R26.reuse, RZ ;  /* 0x0000001a0f107210 */ /* 0x081fe20007fde0ff */
[----:B------:R-:W-:Y:S01]  /*808d0*/  IMAD R15, R2, 0x24e, RZ ;  /* 0x0000024e020f7824 */ /* 0x000fe200078e02ff */
[-C--:B-1----:R-:W-:Y:S01]  /*808e0*/  IADD3 R12, P5, R24, R26.reuse, RZ ;  /* 0x0000001a180c7210 */ /* 0x082fe20007fbe0ff */
[----:B------:R-:W-:Y:S01]  /*808f0*/  IMAD R24, R2, 0x250, RZ ;  /* 0x0000025002187824 */ /* 0x000fe200078e02ff */
[-C--:B------:R-:W-:Y:S02]  /*80900*/  LEA.HI.X.SX32 R17, R14, R27.reuse, 0x1, P6 ;  /* 0x0000001b0e117211 */ /* 0x080fe400030f0eff */
[----:B------:R-:W-:Y:S01]  /*80910*/  LEA.HI.X.SX32 R13, R19, R27, 0x1, P5 ;  /* 0x0000001b130d7211 */ /* 0x000fe200028f0eff */
[C---:B------:R-:W-:Y:S01]  /*80920*/  IMAD R14, R2.reuse, 0x127, RZ ;  /* 0x00000127020e7824 */ /* 0x040fe200078e02ff */
[----:B------:R-:W-:Y:S01]  /*80930*/  IADD3 R20, P6, R15, R26, RZ ;  /* 0x0000001a0f147210 */ /* 0x000fe20007fde0ff */
[----:B------:R-:W-:-:S02]  /*80940*/  IMAD R19, R2, 0x128, RZ ;  /* 0x0000012802137824 */ /* 0x000fc400078e02ff */
[----:B------:R0:W-:Y:S01]  /*80950*/  STL.64 [R1+0xc08], R12 ;  /* 0x000c080c01007387 */ /* 0x0001e20000100a00 */
[----:B------:R-:W-:Y:S01]  /*80960*/  LEA.HI.X.SX32 R21, R14, R27, 0x1, P6 ;  /* 0x0000001b0e157211 */ /* 0x000fe200030f0eff */
[C---:B------:R-:W-:Y:S02]  /*80970*/  IMAD R15, R2.reuse, 0x252, RZ ;  /* 0x00000252020f7824 */ /* 0x040fe400078e02ff */
[----:B------:R-:W-:Y:S01]  /*80980*/  STL.64 [R1+0xbf8], R16 ;  /* 0x000bf81001007387 */ /* 0x000fe20000100a00 */
[----:B------:R-:W-:Y:S01]  /*80990*/  IMAD R14, R2, 0x129, RZ ;  /* 0x00000129020e7824 */ /* 0x000fe200078e02ff */
[----:B0-----:R-:W-:Y:S01]  /*809a0*/  IADD3 R12, P5, R24, R26, RZ ;  /* 0x0000001a180c7210 */ /* 0x001fe20007fbe0ff */
[----:B------:R-:W-:-:S03]  /*809b0*/  IMAD R24, R2, 0x254, RZ ;  /* 0x0000025402187824 */ /* 0x000fc600078e02ff */
[----:B------:R-:W-:Y:S01]  /*809c0*/  LEA.HI.X.SX32 R13, R19, R27, 0x1, P5 ;  /* 0x0000001b130d7211 */ /* 0x000fe200028f0eff */
        /* <DEDUP_REMOVED lines=8> */
[----:B------:R-:W-:Y:S01]  /*80a50*/  LEA.HI.X.SX32 R13, R19, R27, 0x1, P5 ;  /* 0x0000001b130d7211 */ /* 0x000fe200028f0eff */
[C---:B------:R-:W-:Y:S02]  /*80a60*/  IMAD R11, R2.reuse, 0x12b, RZ ;  /* 0x0000012b020b7824 */ /* 0x040fe400078e02ff */
[----:B------:R0:W-:Y:S04]  /*80a70*/  STL.64 [R1+0xc20], R20 ;  /* 0x000c201401007387 */ /* 0x0001e80000100a00 */
[----:B------:R1:W-:Y:S01]  /*80a80*/  STL.64 [R1+0xc30], R12 ;  /* 0x000c300c01007387 */ /* 0x0003e20000100a00 */
[C---:B------:R-:W-:Y:S01]  /*80a90*/  IMAD R14, R2.reuse, 0x25a, RZ ;  /* 0x0000025a020e7824 */ /* 0x040fe200078e02ff */
[-C--:B0-----:R-:W-:Y:S01]  /*80aa0*/  IADD3 R20, P6, R15, R26.reuse, RZ ;  /* 0x0000001a0f147210 */ /* 0x081fe20007fde0ff */
[----:B------:R-:W-:Y:S01]  /*80ab0*/  IMAD R15, R2, 0x12c, RZ ;  /* 0x0000012c020f7824 */ /* 0x000fe200078e02ff */
[----:B-1----:R-:W-:-:S02]  /*80ac0*/  IADD3 R12, P5, R24, R26, RZ ;  /* 0x0000001a180c7210 */ /* 0x002fc40007fbe0ff */
        /* <DEDUP_REMOVED lines=12> */
[----:B------:R-:W-:-:S03]  /*80b90*/  LEA.HI.X.SX32 R13, R15, R27, 0x1, P5 ;  /* 0x0000001b0f0d7211 */ /* 0x000fc600028f0eff */
[----:B------:R0:W-:Y:S04]  /*80ba0*/  STL.64 [R1+0xe98], R20 ;  /* 0x000e981401007387 */ /* 0x0001e80000100a00 */
[----:B------:R1:W-:Y:S01]  /*80bb0*/  STL.64 [R1+0xe90], R12 ;  /* 0x000e900c01007387 */ /* 0x0003e20000100a00 */
[----:B------:R-:W-:Y:S01]  /*80bc0*/  IMAD R15, R2, 0x262, RZ ;  /* 0x00000262020f7824 */ /* 0x000fe200078e02ff */
[-C--:B0-----:R-:W-:Y:S01]  /*80bd0*/  IADD3 R20, P6, R14, R26.reuse, RZ ;  /* 0x0000001a0e147210 */ /* 0x081fe20007fde0ff */
[C---:B------:R-:W-:Y:S01]  /*80be0*/  IMAD R14, R2.reuse, 0x12f, RZ ;  /* 0x0000012f020e7824 */ /* 0x040fe200078e02ff */
[----:B-1----:R-:W-:Y:S01]  /*80bf0*/  IADD3 R12, P5, R19, R26, RZ ;  /* 0x0000001a130c7210 */ /* 0x002fe20007fbe0ff */
[----:B------:R-:W-:-:S03]  /*80c00*/  IMAD R19, R2, 0x130, RZ ;  /* 0x0000013002137824 */ /* 0x000fc600078e02ff */
[-C--:B------:R-:W-:Y:S01]  /*80c10*/  LEA.HI.X.SX32 R21, R14, R27.reuse, 0x1, P6 ;  /* 0x0000001b0e157211 */ /* 0x080fe200030f0eff */
[C---:B------:R-:W-:Y:S01]  /*80c20*/  IMAD R7, R2.reuse, 0x264, RZ ;  /* 0x0000026402077824 */ /* 0x040fe200078e02ff */
[----:B------:R-:W-:Y:S01]  /*80c30*/  LEA.HI.X.SX32 R13, R19, R27, 0x1, P5 ;  /* 0x0000001b130d7211 */ /* 0x000fe200028f0eff */
[C---:B------:R-:W-:Y:S01]  /*80c40*/  IMAD R11, R2.reuse, 0x131, RZ ;  /* 0x00000131020b7824 */ /* 0x040fe200078e02ff */
[----:B------:R-:W-:Y:S01]  /*80c50*/  IADD3 R14, P6, R15, R26, RZ ;  /* 0x0000001a0f0e7210 */ /* 0x000fe20007fde0ff */
[----:B------:R-:W-:Y:S01]  /*80c60*/  STL.64 [R1+0xe88], R20 ;  /* 0x000e881401007387 */ /* 0x000fe20000100a00 */
[----:B------:R-:W-:-:S03]  /*80c70*/  IMAD R19, R2, 0x132, RZ ;  /* 0x0000013202137824 */ /* 0x000fc600078e02ff */
[----:B------:R0:W-:Y:S01]  /*80c80*/  STL.64 [R1+0xe80], R12 ;  /* 0x000e800c01007387 */ /* 0x0001e20000100a00 */
[-C--:B------:R-:W-:Y:S01]  /*80c90*/  LEA.HI.X.SX32 R15, R11, R27.reuse, 0x1, P6 ;  /* 0x0000001b0b0f7211 */ /* 0x080fe200030f0eff */
[C---:B------:R-:W-:Y:S02]  /*80ca0*/  IMAD R6, R2.reuse, 0x266, RZ ;  /* 0x0000026602067824 */ /* 0x040fe400078e02ff */
[C---:B------:R-:W-:Y:S01]  /*80cb0*/  IMAD R5, R2.reuse, 0x268, RZ ;  /* 0x0000026802057824 */ /* 0x040fe200078e02ff */
[-C--:B0-----:R-:W-:Y:S01]  /*80cc0*/  IADD3 R12, P5, R7, R26.reuse, RZ ;  /* 0x0000001a070c7210 */ /* 0x081fe20007fbe0ff */
[----:B------:R0:W-:Y:S03]  /*80cd0*/  STL.64 [R1+0xe78], R14 ;  /* 0x000e780e01007387 */ /* 0x0001e60000100a00 */
[----:B------:R-:W-:Y:S01]  /*80ce0*/  LEA.HI.X.SX32 R13, R19, R27, 0x1, P5 ;  /* 0x0000001b130d7211 */ /* 0x000fe200028f0eff */
[----:B------:R-:W-:Y:S01]  /*80cf0*/  IMAD R19, R2, 0x134, RZ ;  /* 0x0000013402137824 */ /* 0x000fe200078e02ff */
[----:B------:R-:W-:-:S03]  /*80d00*/  IADD3 R6, P6, R6, R26, RZ ;  /* 0x0000001a06067210 */ /* 0x000fc60007fde0ff */
[----:B------:R1:W-:Y:S01]  /*80d10*/  STL.64 [R1+0xe70], R12 ;  /* 0x000e700c01007387 */ /* 0x0003e20000100a00 */
[C---:B0-----:R-:W-:Y:S02]  /*80d20*/  IMAD R14, R2.reuse, 0x133, RZ ;  /* 0x00000133020e7824 */ /* 0x041fe400078e02ff */
[----:B------:R-:W-:-:S03]  /*80d30*/  IMAD R4, R2, 0x26a, RZ ;  /* 0x0000026a02047824 */ /* 0x000fc600078e02ff */
[----:B------:R-:W-:Y:S02]  /*80d40*/  LEA.HI.X.SX32 R7, R14, R27, 0x1, P6 ;  /* 0x0000001b0e077211 */ /* 0x000fe400030f0eff */
[----:B-1----:R-:W-:-:S04]  /*80d50*/  IADD3 R12, P5, R5, R26, RZ ;  /* 0x0000001a050c7210 */ /* 0x002fc80007fbe0ff */
[----:B------:R-:W-:Y:S01]  /*80d60*/  LEA.HI.X.SX32 R13, R19, R27, 0x1, P5 ;  /* 0x0000001b130d7211 */ /* 0x000fe200028f0eff */
[----:B------:R0:W-:Y:S01]  /*80d70*/  STL.64 [R1+0xe68], R6 ;  /* 0x000e680601007387 */ /* 0x0001e20000100a00 */
[----:B------:R-:W-:-:S03]  /*80d80*/  IMAD R3, R2, 0x26c, RZ ;  /* 0x0000026c02037824 */ /* 0x000fc600078e02ff */
[----:B------:R1:W-:Y:S01]  /*80d90*/  STL.64 [R1+0xe60], R12 ;  /* 0x000e600c01007387 */ /* 0x0003e20000100a00 */
[----:B------:R-:W-:Y:S01]  /*80da0*/  IMAD R14, R2, 0x136, RZ ;  /* 0x00000136020e7824 */ /* 0x000fe200078e02ff */
[-C--:B0-----:R-:W-:Y:S01]  /*80db0*/  IADD3 R6, P6, R4, R26.reuse, RZ ;  /* 0x0000001a04067210 */ /* 0x081fe20007fde0ff */
[C---:B-1----:R-:W-:Y:S02]  /*80dc0*/  IMAD R12, R2.reuse, 0x135, RZ ;  /* 0x00000135020c7824 */ /* 0x042fe400078e02ff */
[----:B------:R-:W-:Y:S01]  /*80dd0*/  IMAD R13, R2, 0x26e, RZ ;  /* 0x0000026e020d7824 */ /* 0x000fe200078e02ff */
[-C--:B------:R-:W-:Y:S02]  /*80de0*/  IADD3 R4, P5, R3, R26.reuse, RZ ;  /* 0x0000001a03047210 */ /* 0x080fe40007fbe0ff */
[-C--:B------:R-:W-:Y:S01]  /*80df0*/  LEA.HI.X.SX32 R7, R12, R27.reuse, 0x1, P6 ;  /* 0x0000001b0c077211 */ /* 0x080fe200030f0eff */
[C---:B------:R-:W-:Y:S01]  /*80e00*/  IMAD R12, R2.reuse, 0x137, RZ ;  /* 0x00000137020c7824 */ /* 0x040fe200078e02ff */
[----:B------:R-:W-:Y:S01]  /*80e10*/  IADD3 R28, P6, R13, R26, RZ ;  /* 0x0000001a0d1c7210 */ /* 0x000fe20007fde0ff */
[----:B------:R-:W-:Y:S01]  /*80e20*/  IMAD R19, R2, 0x270, RZ ;  /* 0x0000027002137824 */ /* 0x000fe200078e02ff */
[-C--:B------:R-:W-:Y:S01]  /*80e30*/  LEA.HI.X.SX32 R5, R14, R27.reuse, 0x1, P5 ;  /* 0x0000001b0e057211 */ /* 0x080fe200028f0eff */
[----:B------:R0:W-:Y:S01]  /*80e40*/  STL.64 [R1+0xe58], R6 ;  /* 0x000e580601007387 */ /* 0x0001e20000100a00 */
[----:B------:R-:W-:Y:S01]  /*80e50*/  IMAD R14, R2, 0x138, RZ ;  /* 0x00000138020e7824 */ /* 0x000fe200078e02ff */
[----:B------:R-:W-:Y:S01]  /*80e60*/  LEA.HI.X.SX32 R29, R12, R27, 0x1, P6 ;  /* 0x0000001b0c1d7211 */ /* 0x000fe200030f0eff */
[C---:B------:R-:W-:Y:S01]  /*80e70*/  IMAD R13, R2.reuse, 0x272, RZ ;  /* 0x00000272020d7824 */ /* 0x040fe200078e02ff */
[----:B------:R1:W-:Y:S01]  /*80e80*/  STL.64 [R1+0xe50], R4 ;  /* 0x000e500401007387 */ /* 0x0003e20000100a00 */
[----:B------:R-:W-:-:S03]  /*80e90*/  IMAD R12, R2, 0x139, RZ ;  /* 0x00000139020c7824 */ /* 0x000fc600078e02ff */
[----:B------:R2:W-:Y:S01]  /*80ea0*/  STL.64 [R1+0xe48], R28 ;  /* 0x000e481c01007387 */ /* 0x0005e20000100a00 */
[----:B0-----:R-:W-:Y:S01]  /*80eb0*/  IADD3 R6, P5, R19, R26, RZ ;  /* 0x0000001a13067210 */ /* 0x001fe20007fbe0ff */
[----:B------:R-:W-:-:S03]  /*80ec0*/  IMAD R19, R2, 0x274, RZ ;  /* 0x0000027402137824 */ /* 0x000fc600078e02ff */
[-C--:B------:R-:W-:Y:S01]  /*80ed0*/  LEA.HI.X.SX32 R7, R14, R27.reuse, 0x1, P5 ;  /* 0x0000001b0e077211 */ /* 0x080fe200028f0eff */
[C---:B-1----:R-:W-:Y:S01]  /*80ee0*/  IMAD R4, R2.reuse, 0x2f8, RZ ;  /* 0x000002f802047824 */ /* 0x042fe200078e02ff */
[----:B--2---:R-:W-:Y:S01]  /*80ef0*/  IADD3 R28, P6, R13, R26, RZ ;  /* 0x0000001a0d1c7210 */ /* 0x004fe20007fde0ff */
[C---:B------:R-:W-:Y:S02]  /*80f00*/  IMAD R5, R2.reuse, 0x2fa, RZ ;  /* 0x000002fa02057824 */ /* 0x040fe400078e02ff */
        /* <DEDUP_REMOVED lines=10> */
[C---:B------:R-:W-:Y:S01]  /*80fb0*/  IMAD R14, R2.reuse, 0x13c, RZ ;  /* 0x0000013c020e7824 */ /* 0x040fe200078e02ff */
[-C--:B-1----:R-:W-:Y:S02]  /*80fc0*/  IADD3 R4, P5, R19, R26.reuse, RZ ;  /* 0x0000001a13047210 */ /* 0x082fe40007fbe0ff */
[----:B--2---:R-:W-:Y:S01]  /*80fd0*/  IADD3 R28, P6, R13, R26, RZ ;  /* 0x0000001a0d1c7210 */ /* 0x004fe20007fde0ff */
[----:B------:R-:W-:Y:S01]  /*80fe0*/  IMAD R19, R2, 0x27c, RZ ;  /* 0x0000027c02137824 */ /* 0x000fe200078e02ff */
[-C--:B------:R-:W-:Y:S02]  /*80ff0*/  LEA.HI.X.SX32 R5, R14, R27.reuse, 0x1, P5 ;  /* 0x0000001b0e057211 */ /* 0x080fe400028f0eff */
[----:B------:R-:W-:Y:S01]  /*81000*/  LEA.HI.X.SX32 R29, R12, R27, 0x1, P6 ;  /* 0x0000001b0c1d7211 */ /* 0x000fe200030f0eff */
[----:B------:R0:W-:Y:S01]  /*81010*/  STL.64 [R1+0xe30], R6 ;  /* 0x000e300601007387 */ /* 0x0001e20000100a00 */
[----:B------:R-:W-:-:S02]  /*81020*/  IMAD R13, R2, 0x27a, RZ ;  /* 0x0000027a020d7824 */ /* 0x000fc400078e02ff */
[C---:B------:R-:W-:Y:S01]  /*81030*/  IMAD R14, R2.reuse, 0x13e, RZ ;  /* 0x0000013e020e7824 */ /* 0x040fe200078e02ff */
[----:B------:R1:W-:Y:S01]  /*81040*/  STL.64 [R1+0xe28], R28 ;  /* 0x000e281c01007387 */ /* 0x0003e20000100a00 */
[----:B------:R-:W-:-:S03]  /*81050*/  IMAD R12, R2, 0x13d, RZ ;  /* 0x0000013d020c7824 */ /* 0x000fc600078e02ff */
[----:B------:R2:W-:Y:S01]  /*81060*/  STL.64 [R1+0xe20], R4 ;  /* 0x000e200401007387 */ /* 0x0005e20000100a00 */
[C---:B0-----:R-:W-:Y:S02]  /*81070*/  IMAD R6, R2.reuse, 0x2fc, RZ ;  /* 0x000002fc02067824 */ /* 0x041fe400078e02ff */
[C---:B------:R-:W-:Y:S01]  /*81080*/  IMAD R7, R2.reuse, 0x2fe, RZ ;  /* 0x000002fe02077824 */ /* 0x040fe200078e02ff */
[-C--:B-1----:R-:W-:Y:S01]  /*81090*/  IADD3 R28, P6, R13, R26.reuse, RZ ;  /* 0x0000001a0d1c7210 */ /* 0x082fe20007fde0ff */
[C---:B------:R-:W-:Y:S01]  /*810a0*/  IMAD R13, R2.reuse, 0x27e, RZ ;  /* 0x0000027e020d7824 */ /* 0x040fe200078e02ff */
[----:B--2---:R-:W-:Y:S01]  /*810b0*/  IADD3 R4, P5, R19, R26, RZ ;  /* 0x0000001a13047210 */ /* 0x004fe20007fbe0ff */
[----:B------:R-:W-:-:S03]  /*810c0*/  IMAD R19, R2, 0x280, RZ ;  /* 0x0000028002137824 */ /* 0x000fc600078e02ff */
[-C--:B------:R-:W-:Y:S01]  /*810d0*/  LEA.HI.X.SX32 R5, R14, R27.reuse, 0x1, P5 ;  /* 0x0000001b0e057211 */ /* 0x080fe200028f0eff */
[----:B------:R0:W-:Y:S01]  /*810e0*/  STL.64 [R1+0x1e30], R6 ;  /* 0x001e300601007387 */ /* 0x0001e20000100a00 */
[----:B------:R-:W-:Y:S01]  /*810f0*/  LEA.HI.X.SX32 R29, R12, R27, 0x1, P6 ;  /* 0x0000001b0c1d7211 */ /* 0x000fe200030f0eff */
[C---:B------:R-:W-:Y:S02]  /*81100*/  IMAD R11, R2.reuse, 0x13f, RZ ;  /* 0x0000013f020b7824 */ /* 0x040fe400078e02ff */
[----:B------:R1:W-:Y:S01]  /*81110*/  STL.64 [R1+0xe10], R4 ;  /* 0x000e100401007387 */ /* 0x0003e20000100a00 */
[C---:B------:R-:W-:Y:S02]  /*81120*/  IMAD R14, R2.reuse, 0x140, RZ ;  /* 0x00000140020e7824 */ /* 0x040fe400078e02ff */
[----:B------:R-:W-:Y:S01]  /*81130*/  IMAD R12, R2, 0x282, RZ ;  /* 0x00000282020c7824 */ /* 0x000fe200078e02ff */
[-C--:B0-----:R-:W-:Y:S02]  /*81140*/  IADD3 R6, P6, R13, R26.reuse, RZ ;  /* 0x0000001a0d067210 */ /* 0x081fe40007fde0ff */
[----:B-1----:R-:W-:-:S02]  /*81150*/  IADD3 R4, P5, R19, R26, RZ ;  /* 0x0000001a13047210 */ /* 0x002fc40007fbe0ff */
        /* <DEDUP_REMOVED lines=100> */
[-C--:B0-----:R-:W-:Y:S01]  /*817a0*/  IADD3 R6, P6, R29, R26.reuse, RZ ;  /* 0x0000001a1d067210 */ /* 0x081fe20007fde0ff */
[----:B------:R-:W-:Y:S01]  /*817b0*/  IMAD R29, R2, 0x154, RZ ;  /* 0x00000154021d7824 */ /* 0x000fe200078e02ff */
[----:B-1----:R-:W-:-:S02]  /*817c0*/  IADD3 R4, P5, R11, R26, RZ ;  /* 0x0000001a0b047210 */ /* 0x002fc40007fbe0ff */
[-C--:B------:R-:W-:Y:S01]  /*817d0*/  LEA.HI.X.SX32 R7, R21, R27.reuse, 0x1, P6 ;  /* 0x0000001b15077211 */ /* 0x080fe200030f0eff */
[C---:B------:R-:W-:Y:S01]  /*817e0*/  IMAD R11, R2.reuse, 0x2ac, RZ ;  /* 0x000002ac020b7824 */ /* 0x040fe200078e02ff */
[-C--:B------:R-:W-:Y:S01]  /*817f0*/  LEA.HI.X.SX32 R5, R29, R27.reuse, 0x1, P5 ;  /* 0x0000001b1d057211 */ /* 0x080fe200028f0eff */
[C---:B------:R-:W-:Y:S02]  /*81800*/  IMAD R28, R2.reuse, 0x2aa, RZ ;  /* 0x000002aa021c7824 */ /* 0x040fe400078e02ff */
[----:B------:R0:W-:Y:S01]  /*81810*/  STL.64 [R1+0xd68], R6 ;  /* 0x000d680601007387 */ /* 0x0001e20000100a00 */
[C---:B------:R-:W-:Y:S02]  /*81820*/  IMAD R29, R2.reuse, 0x156, RZ ;  /* 0x00000156021d7824 */ /* 0x040fe400078e02ff */
[----:B------:R-:W-:Y:S01]  /*81830*/  IMAD R21, R2, 0x155, RZ ;  /* 0x0000015502157824 */ /* 0x000fe200078e02ff */
[----:B------:R1:W-:Y:S01]  /*81840*/  STL.64 [R1+0xd60], R4 ;  /* 0x000d600401007387 */ /* 0x0003e20000100a00 */
[-C--:B0-----:R-:W-:Y:S01]  /*81850*/  IADD3 R6, P6, R28, R26.reuse, RZ ;  /* 0x0000001a1c067210 */ /* 0x081fe20007fde0ff */
[C---:B------:R-:W-:Y:S01]  /*81860*/  IMAD R28, R2.reuse, 0x2ae, RZ ;  /* 0x000002ae021c7824 */ /* 0x040fe200078e02ff */
[----:B-1----:R-:W-:Y:S01]  /*81870*/  IADD3 R4, P5, R11, R26, RZ ;  /* 0x0000001a0b047210 */ /* 0x002fe20007fbe0ff */
[----:B------:R-:W-:Y:S01]  /*81880*/  IMAD R11, R2, 0x2b0, RZ ;  /* 0x000002b0020b7824 */ /* 0x000fe200078e02ff */
[----:B------:R-:W-:-:S02]  /*81890*/  LEA.HI.X.SX32 R7, R21, R27, 0x1, P6 ;  /* 0x0000001b15077211 */ /* 0x000fc400030f0eff */
[----:B------:R-:W-:Y:S02]  /*818a0*/  LEA.HI.X.SX32 R5, R29, R27, 0x1, P5 ;  /* 0x0000001b1d057211 */ /* 0x000fe400028f0eff */
[-C--:B------:R-:W-:Y:S01]  /*818b0*/  IADD3 R20, P6, R28, R26.reuse, RZ ;  /* 0x0000001a1c147210 */ /* 0x080fe20007fde0ff */
[C---:B------:R-:W-:Y:S02]  /*818c0*/  IMAD R28, R2.reuse, 0x158, RZ ;  /* 0x00000158021c7824 */ /* 0x040fe400078e02ff */
[----:B------:R0:W-:Y:S04]  /*818d0*/  STL.64 [R1+0xd50], R4 ;  /* 0x000d500401007387 */ /* 0x0001e80000100a00 */
[----:B------:R1:W-:Y:S01]  /*818e0*/  STL.64 [R1+0xd58], R6 ;  /* 0x000d580601007387 */ /* 0x0003e20000100a00 */
[C---:B------:R-:W-:Y:S01]  /*818f0*/  IMAD R29, R2.reuse, 0x2b4, RZ ;  /* 0x000002b4021d7824 */ /* 0x040fe200078e02ff */
[----:B0-----:R-:W-:Y:S01]  /*81900*/  IADD3 R4, P5, R11, R26, RZ ;  /* 0x0000001a0b047210 */ /* 0x001fe20007fbe0ff */
[----:B-1----:R-:W-:-:S03]  /*81910*/  IMAD R6, R2, 0x157, RZ ;  /* 0x0000015702067824 */ /* 0x002fc600078e02ff */
[-C--:B------:R-:W-:Y:S01]  /*81920*/  LEA.HI.X.SX32 R5, R28, R27.reuse, 0x1, P5 ;  /* 0x0000001b1c057211 */ /* 0x080fe200028f0eff */
[----:B------:R-:W-:Y:S01]  /*81930*/  IMAD R7, R2, 0x2b2, RZ ;  /* 0x000002b202077824 */ /* 0x000fe200078e02ff */
[----:B------:R-:W-:-:S03]  /*81940*/  LEA.HI.X.SX32 R21, R6, R27, 0x1, P6 ;  /* 0x0000001b06157211 */ /* 0x000fc600030f0eff */
[----:B------:R0:W-:Y:S01]  /*81950*/  STL.64 [R1+0xd40], R4 ;  /* 0x000d400401007387 */ /* 0x0001e20000100a00 */
[----:B------:R-:W-:-:S03]  /*81960*/  IADD3 R6, P6, R7, R26, RZ ;  /* 0x0000001a07067210 */ /* 0x000fc60007fde0ff */
[----:B------:R1:W-:Y:S01]  /*81970*/  STL.64 [R1+0xd48], R20 ;  /* 0x000d481401007387 */ /* 0x0003e20000100a00 */
[----:B0-----:R-:W-:Y:S01]  /*81980*/  IADD3 R4, P5, R29, R26, RZ ;  /* 0x0000001a1d047210 */ /* 0x001fe20007fbe0ff */
[C---:B------:R-:W-:Y:S02]  /*81990*/  IMAD R29, R2.reuse, 0x15a, RZ ;  /* 0x0000015a021d7824 */ /* 0x040fe400078e02ff */
[----:B-1----:R-:W-:-:S03]  /*819a0*/  IMAD R21, R2, 0x159, RZ ;  /* 0x0000015902157824 */ /* 0x002fc600078e02ff */
[-C--:B------:R-:W-:Y:S01]  /*819b0*/  LEA.HI.X.SX32 R5, R29, R27.reuse, 0x1, P5 ;  /* 0x0000001b1d057211 */ /* 0x080fe200028f0eff */
[C---:B------:R-:W-:Y:S01]  /*819c0*/  IMAD R28, R2.reuse, 0x2b6, RZ ;  /* 0x000002b6021c7824 */ /* 0x040fe200078e02ff */
[----:B------:R-:W-:Y:S01]  /*819d0*/  LEA.HI.X.SX32 R7, R21, R27, 0x1, P6 ;  /* 0x0000001b15077211 */ /* 0x000fe200030f0eff */
[----:B------:R-:W-:Y:S02]  /*819e0*/  IMAD R10, R2, 0x2b8, RZ ;  /* 0x000002b8020a7824 */ /* 0x000fe400078e02ff */
[----:B------:R0:W-:Y:S01]  /*819f0*/  STL.64 [R1+0xd30], R4 ;  /* 0x000d300401007387 */ /* 0x0001e20000100a00 */
[-C--:B------:R-:W-:Y:S01]  /*81a00*/  IADD3 R20, P6, R28, R26.reuse, RZ ;  /* 0x0000001a1c147210 */ /* 0x080fe20007fde0ff */
[C---:B------:R-:W-:Y:S02]  /*81a10*/  IMAD R28, R2.reuse, 0x15c, RZ ;  /* 0x0000015c021c7824 */ /* 0x040fe400078e02ff */
[----:B------:R1:W-:Y:S01]  /*81a20*/  STL.64 [R1+0xd38], R6 ;  /* 0x000d380601007387 */ /* 0x0003e20000100a00 */
[----:B------:R-:W-:Y:S01]  /*81a30*/  IMAD R29, R2, 0x2bc, RZ ;  /* 0x000002bc021d7824 */ /* 0x000fe200078e02ff */
[----:B0-----:R-:W-:Y:S01]  /*81a40*/  IADD3 R4, P5, R10, R26, RZ ;  /* 0x0000001a0a047210 */ /* 0x001fe20007fbe0ff */
[----:B-1----:R-:W-:-:S03]  /*81a50*/  IMAD R6, R2, 0x15b, RZ ;  /* 0x0000015b02067824 */ /* 0x002fc600078e02ff */
[-C--:B------:R-:W-:Y:S01]  /*81a60*/  LEA.HI.X.SX32 R5, R28, R27.reuse, 0x1, P5 ;  /* 0x0000001b1c057211 */ /* 0x080fe200028f0eff */
[----:B------:R-:W-:Y:S01]  /*81a70*/  IMAD R7, R2, 0x2ba, RZ ;  /* 0x000002ba02077824 */ /* 0x000fe200078e02ff */
[----:B------:R-:W-:Y:S01]  /*81a80*/  LEA.HI.X.SX32 R21, R6, R27, 0x1, P6 ;  /* 0x0000001b06157211 */ /* 0x000fe200030f0eff */
[C---:B------:R-:W-:Y:S02]  /*81a90*/  IMAD R6, R2.reuse, 0x15d, RZ ;  /* 0x0000015d02067824 */ /* 0x040fe400078e02ff */
[----:B------:R-:W-:Y:S02]  /*81aa0*/  IMAD R28, R2, 0x15e, RZ ;  /* 0x0000015e021c7824 */ /* 0x000fe400078e02ff */
[----:B------:R0:W-:Y:S04]  /*81ab0*/  STL.64 [R1+0xd28], R20 ;  /* 0x000d281401007387 */ /* 0x0001e80000100a00 */
[----:B------:R1:W-:Y:S01]  /*81ac0*/  STL.64 [R1+0xd20], R4 ;  /* 0x000d200401007387 */ /* 0x0003e20000100a00 */
[----:B0-----:R-:W-:-:S02]  /*81ad0*/  IADD3 R20, P6, R7, R26, RZ ;  /* 0x0000001a07147210 */ /* 0x001fc40007fde0ff */
[-C--:B-1----:R-:W-:Y:S02]  /*81ae0*/  IADD3 R4, P5, R29, R26.reuse, RZ ;  /* 0x0000001a1d047210 */ /* 0x082fe40007fbe0ff */
[-C--:B------:R-:W-:Y:S02]  /*81af0*/  LEA.HI.X.SX32 R21, R6, R27.reuse, 0x1, P6 ;  /* 0x0000001b06157211 */ /* 0x080fe400030f0eff */
[----:B------:R-:W-:Y:S01]  /*81b00*/  LEA.HI.X.SX32 R5, R28, R27, 0x1, P5 ;  /* 0x0000001b1c057211 */ /* 0x000fe200028f0eff */
[C---:B------:R-:W-:Y:S02]  /*81b10*/  IMAD R29, R2.reuse, 0x2c0, RZ ;  /* 0x000002c0021d7824 */ /* 0x040fe400078e02ff */
[C---:B------:R-:W-:Y:S01]  /*81b20*/  IMAD R7, R2.reuse, 0x2be, RZ ;  /* 0x000002be02077824 */ /* 0x040fe200078e02ff */
[----:B------:R0:W-:Y:S01]  /*81b30*/  STL.64 [R1+0xd18], R20 ;  /* 0x000d181401007387 */ /* 0x0001e20000100a00 */
[----:B------:R-:W-:Y:S01]  /*81b40*/  IMAD R28, R2, 0x15f, RZ ;  /* 0x0000015f021c7824 */ /* 0x000fe200078e02ff */
[----:B------:R-:W-:-:S02]  /*81b50*/  IADD3 R6, P5, R29, R26, RZ ;  /* 0x0000001a1d067210 */ /* 0x000fc40007fbe0ff */
[----:B------:R1:W-:Y:S01]  /*81b60*/  STL.64 [R1+0xd10], R4 ;  /* 0x000d100401007387 */ /* 0x0003e20000100a00 */
[C---:B------:R-:W-:Y:S01]  /*81b70*/  IMAD R29, R2.reuse, 0x2c2, RZ ;  /* 0x000002c2021d7824 */ /* 0x040fe200078e02ff */
[----:B0-----:R-:W-:Y:S01]  /*81b80*/  IADD3 R20, P6, R7, R26, RZ ;  /* 0x0000001a07147210 */ /* 0x001fe20007fde0ff */
[----:B-1----:R-:W-:-:S03]  /*81b90*/  IMAD R4, R2, 0x160, RZ ;  /* 0x0000016002047824 */ /* 0x002fc600078e02ff */
[-C--:B------:R-:W-:Y:S02]  /*81ba0*/  LEA.HI.X.SX32 R21, R28, R27.reuse, 0x1, P6 ;  /* 0x0000001b1c157211 */ /* 0x080fe400030f0eff */
[----:B------:R-:W-:Y:S02]  /*81bb0*/  LEA.HI.X.SX32 R7, R4, R27, 0x1, P5 ;  /* 0x0000001b04077211 */ /* 0x000fe400028f0eff */
[----:B------:R-:W-:-:S03]  /*81bc0*/  IADD3 R28, P6, R29, R26, RZ ;  /* 0x0000001a1d1c7210 */ /* 0x000fc60007fde0ff */
[----:B------:R-:W-:Y:S04]  /*81bd0*/  STL.64 [R1+0xd00], R6 ;  /* 0x000d000601007387 */ /* 0x000fe80000100a00 */
[----:B------:R0:W-:Y:S02]  /*81be0*/  STL.64 [R1+0xd08], R20 ;  /* 0x000d081401007387 */ /* 0x0001e40000100a00 */
[----:B0-----:R-:W-:-:S05]  /*81bf0*/  IMAD R20, R2, 0x161, RZ ;  /* 0x0000016102147824 */ /* 0x001fca00078e02ff */
[----:B------:R-:W-:-:S05]  /*81c00*/  LEA.HI.X.SX32 R29, R20, R27, 0x1, P6 ;  /* 0x0000001b141d7211 */ /* 0x000fca00030f0eff */
[----:B------:R0:W-:Y:S04]  /*81c10*/  STL.64 [R1+0xcf8], R28 ;  /* 0x000cf81c01007387 */ /* 0x0001e80000100a00 */
[----:B0-----:R-:W2:Y:S01]  /*81c20*/  LDL.LU.64 R28, [R1+0x1e40] ;  /* 0x001e4000011c7983 */ /* 0x001ea20000300a00 */
[C---:B------:R-:W-:Y:S02]  /*81c30*/  IMAD R5, R2.reuse, 0x2c4, RZ ;  /* 0x000002c402057824 */ /* 0x040fe400078e02ff */
[----:B------:R-:W-:-:S03]  /*81c40*/  IMAD R4, R2, 0x162, RZ ;  /* 0x0000016202047824 */ /* 0x000fc600078e02ff */
[----:B------:R-:W-:Y:S01]  /*81c50*/  IADD3 R6, P5, R5, R26, RZ ;  /* 0x0000001a05067210 */ /* 0x000fe20007fbe0ff */
[----:B------:R-:W-:-:S03]  /*81c60*/  IMAD R21, R2, 0x2c6, RZ ;  /* 0x000002c602157824 */ /* 0x000fc600078e02ff */
[-C--:B------:R-:W-:Y:S01]  /*81c70*/  LEA.HI.X.SX32 R7, R4, R27.reuse, 0x1, P5 ;  /* 0x0000001b04077211 */ /* 0x080fe200028f0eff */
[C---:B------:R-:W-:Y:S01]  /*81c80*/  IMAD R5, R2.reuse, 0x2c8, RZ ;  /* 0x000002c802057824 */ /* 0x040fe200078e02ff */
[-C--:B------:R-:W-:Y:S01]  /*81c90*/  IADD3 R20, P6, R21, R26.reuse, RZ ;  /* 0x0000001a15147210 */ /* 0x080fe20007fde0ff */
[C---:B------:R-:W-:Y:S02]  /*81ca0*/  IMAD R21, R2.reuse, 0x163, RZ ;  /* 0x0000016302157824 */ /* 0x040fe400078e02ff */
[----:B------:R0:W-:Y:S01]  /*81cb0*/  STL.64 [R1+0xcf0], R6 ;  /* 0x000cf00601007387 */ /* 0x0001e20000100a00 */
[----:B------:R-:W-:Y:S02]  /*81cc0*/  IADD3 R4, P5, R5, R26, RZ ;  /* 0x0000001a05047210 */ /* 0x000fe40007fbe0ff */
[----:B------:R-:W-:Y:S01]  /*81cd0*/  LEA.HI.X.SX32 R21, R21, R27, 0x1, P6 ;  /* 0x0000001b15157211 */ /* 0x000fe200030f0eff */
[C---:B0-----:R-:W-:Y:S02]  /*81ce0*/  IMAD R7, R2.reuse, 0x164, RZ ;  /* 0x0000016402077824 */ /* 0x041fe400078e02ff */
[----:B------:R-:W-:-:S03]  /*81cf0*/  IMAD R6, R2, 0x2ca, RZ ;  /* 0x000002ca02067824 */ /* 0x000fc600078e02ff */
[----:B------:R-:W-:Y:S01]  /*81d00*/  LEA.HI.X.SX32 R5, R7, R27, 0x1, P5 ;  /* 0x0000001b07057211 */ /* 0x000fe200028f0eff */
[----:B------:R0:W-:Y:S04]  /*81d10*/  STL.64 [R1+0xce8], R20 ;  /* 0x000ce81401007387 */ /* 0x0001e80000100a00 */
[----:B------:R-:W-:Y:S01]  /*81d20*/  STL.64 [R1+0xce0], R4 ;  /* 0x000ce00401007387 */ /* 0x000fe20000100a00 */
[----:B------:R-:W-:Y:S01]  /*81d30*/  IMAD R7, R2, 0x2ce, RZ ;  /* 0x000002ce02077824 */ /* 0x000fe200078e02ff */
[----:B0-----:R-:W-:Y:S01]  /*81d40*/  IADD3 R20, P6, R6, R26, RZ ;  /* 0x0000001a06147210 */ /* 0x001fe20007fde0ff */
[C---:B------:R-:W-:Y:S02]  /*81d50*/  IMAD R6, R2.reuse, 0x165, RZ ;  /* 0x0000016502067824 */ /* 0x040fe400078e02ff */
[----:B------:R-:W-:-:S03]  /*81d60*/  IMAD R25, R2, 0x2d0, RZ ;  /* 0x000002d002197824 */ /* 0x000fc600078e02ff */
[----:B------:R-:W-:Y:S01]  /*81d70*/  LEA.HI.X.SX32 R21, R6, R27, 0x1, P6 ;  /* 0x0000001b06157211 */ /* 0x000fe200030f0eff */
[----:B------:R-:W-:-:S04]  /*81d80*/  IMAD R6, R2, 0x167, RZ ;  /* 0x0000016702067824 */ /* 0x000fc800078e02ff */
[----:B------:R0:W-:Y:S02]  /*81d90*/  STL.64 [R1+0xcd8], R20 ;  /* 0x000cd81401007387 */ /* 0x0001e40000100a00 */
[----:B0-----:R-:W-:Y:S01]  /*81da0*/  IADD3 R20, P6, R7, R26, RZ ;  /* 0x0000001a07147210 */ /* 0x001fe20007fde0ff */
[----:B------:R-:W-:-:S03]  /*81db0*/  IMAD R7, R2, 0x2d2, RZ ;  /* 0x000002d202077824 */ /* 0x000fc600078e02ff */
[----:B------:R-:W-:Y:S01]  /*81dc0*/  LEA.HI.X.SX32 R21, R6, R27, 0x1, P6 ;  /* 0x0000001b06157211 */ /* 0x000fe200030f0eff */
[C---:B------:R-:W-:Y:S02]  /*81dd0*/  IMAD R6, R2.reuse, 0x169, RZ ;  /* 0x0000016902067824 */ /* 0x040fe400078e02ff */
[C---:B------:R-:W-:Y:S02]  /*81de0*/  IMAD R23, R2.reuse, 0x2d8, RZ ;  /* 0x000002d802177824 */ /* 0x040fe400078e02ff */
[C---:B------:R-:W-:Y:S02]  /*81df0*/  IMAD R9, R2.reuse, 0x2dc, RZ ;  /* 0x000002dc02097824 */ /* 0x040fe400078e02ff */
[C---:B------:R-:W-:Y:S02]  /*81e00*/  IMAD R22, R2.reuse, 0x2e0, RZ ;  /* 0x000002e002167824 */ /* 0x040fe400078e02ff */
[C---:B------:R-:W-:Y:S02]  /*81e10*/  IMAD R8, R2.reuse, 0x2e4, RZ ;  /* 0x000002e402087824 */ /* 0x040fe400078e02ff */
[----:B------:R-:W-:-:S02]  /*81e20*/  IMAD R16, R2, 0x2e8, RZ ;  /* 0x000002e802107824 */ /* 0x000fc400078e02ff */
[C---:B------:R-:W-:Y:S01]  /*81e30*/  IMAD R24, R2.reuse, 0x2ec, RZ ;  /* 0x000002ec02187824 */ /* 0x040fe200078e02ff */
[----:B--2---:R-:W-:Y:S01]  /*81e40*/  IADD3 R4, P5, R29, R26, RZ ;  /* 0x0000001a1d047210 */ /* 0x004fe20007fbe0ff */
[----:B------:R-:W-:-:S05]  /*81e50*/  IMAD R29, R2, 0x166, RZ ;  /* 0x00000166021d7824 */ /* 0x000fca00078e02ff */
[----:B------:R-:W-:Y:S01]  /*81e60*/  LEA.HI.X.SX32 R5, R29, R27, 0x1, P5 ;  /* 0x0000001b1d057211 */ /* 0x000fe200028f0eff */
[----:B------:R-:W-:-:S04]  /*81e70*/  IMAD R29, R2, 0x168, RZ ;  /* 0x00000168021d7824 */ /* 0x000fc800078e02ff */
[----:B------:R0:W-:Y:S04]  /*81e80*/  STL.64 [R1+0xcd0], R4 ;  /* 0x000cd00401007387 */ /* 0x0001e80000100a00 */
[----:B------:R1:W-:Y:S01]  /*81e90*/  STL.64 [R1+0xcc8], R20 ;  /* 0x000cc81401007387 */ /* 0x0003e20000100a00 */
[----:B0-----:R-:W-:-:S04]  /*81ea0*/  IADD3 R4, P5, R25, R26, RZ ;  /* 0x0000001a19047210 */ /* 0x001fc80007fbe0ff */
[----:B------:R-:W-:Y:S02]  /*81eb0*/  LEA.HI.X.SX32 R5, R29, R27, 0x1, P5 ;  /* 0x0000001b1d057211 */ /* 0x000fe400028f0eff */
[----:B-1----:R-:W-:-:S03]  /*81ec0*/  IADD3 R20, P6, R7, R26, RZ ;  /* 0x0000001a07147210 */ /* 0x002fc60007fde0ff */
[----:B------:R0:W-:Y:S01]  /*81ed0*/  STL.64 [R1+0xcc0], R4 ;  /* 0x000cc00401007387 */ /* 0x0001e20000100a00 */
[-C--:B------:R-:W-:Y:S01]  /*81ee0*/  LEA.HI.X.SX32 R21, R6, R27.reuse, 0x1, P6 ;  /* 0x0000001b06157211 */ /* 0x080fe200030f0eff */
[----:B------:R-:W-:Y:S01]  /*81ef0*/  IMAD R7, R2, 0x2d6, RZ ;  /* 0x000002d602077824 */ /* 0x000fe200078e02ff */
[----:B0-----:R-:W-:Y:S01]  /*81f00*/  IADD3 R4, P5, R28, R26, RZ ;  /* 0x0000001a1c047210 */ /* 0x001fe20007fbe0ff */
[C---:B------:R-:W-:Y:S02]  /*81f10*/  IMAD R28, R2.reuse, 0x16a, RZ ;  /* 0x0000016a021c7824 */ /* 0x040fe400078e02ff */
[----:B------:R0:W-:Y:S01]  /*81f20*/  STL.64 [R1+0xcb8], R20 ;  /* 0x000cb81401007387 */ /* 0x0001e20000100a00 */
[----:B------:R-:W-:Y:S02]  /*81f30*/  IMAD R6, R2, 0x16b, RZ ;  /* 0x0000016b02067824 */ /* 0x000fe400078e02ff */
[----:B------:R-:W-:Y:S01]  /*81f40*/  LEA.HI.X.SX32 R5, R28, R27, 0x1, P5 ;  /* 0x0000001b1c057211 */ /* 0x000fe200028f0eff */
[----:B------:R-:W-:-:S04]  /*81f50*/  IMAD R28, R2, 0x16c, RZ ;  /* 0x0000016c021c7824 */ /* 0x000fc800078e02ff */
[----:B------:R1:W-:Y:S01]  /*81f60*/  STL.64 [R1+0xcb0], R4 ;  /* 0x000cb00401007387 */ /* 0x0003e20000100a00 */
[----:B0-----:R-:W-:Y:S01]  /*81f70*/  IADD3 R20, P6, R7, R26, RZ ;  /* 0x0000001a07147210 */ /* 0x001fe20007fde0ff */
[----:B------:R-:W-:-:S03]  /*81f80*/  IMAD R7, R2, 0x2da, RZ ;  /* 0x000002da02077824 */ /* 0x000fc600078e02ff */
[----:B------:R-:W-:Y:S02]  /*81f90*/  LEA.HI.X.SX32 R21, R6, R27, 0x1, P6 ;  /* 0x0000001b06157211 */ /* 0x000fe400030f0eff */
[----:B-1----:R-:W-:-:S03]  /*81fa0*/  IADD3 R4, P5, R23, R26, RZ ;  /* 0x0000001a17047210 */ /* 0x002fc60007fbe0ff */
[----:B------:R0:W-:Y:S01]  /*81fb0*/  STL.64 [R1+0xca8], R20 ;  /* 0x000ca81401007387 */ /* 0x0001e20000100a00 */
[----:B------:R-:W-:Y:S01]  /*81fc0*/  LEA.HI.X.SX32 R5, R28, R27, 0x1, P5 ;  /* 0x0000001b1c057211 */ /* 0x000fe200028f0eff */
[C---:B------:R-:W-:Y:S02]  /*81fd0*/  IMAD R6, R2.reuse, 0x16d, RZ ;  /* 0x0000016d02067824 */ /* 0x040fe400078e02ff */
[C---:B------:R-:W-:Y:S02]  /*81fe0*/  IMAD R28, R2.reuse, 0x16e, RZ ;  /* 0x0000016e021c7824 */ /* 0x040fe400078e02ff */
        /* <DEDUP_REMOVED lines=13> */
[----:B-1----:R-:W-:Y:S01]  /*820c0*/  IADD3 R4, P5, R22, R26, RZ ;  /* 0x0000001a16047210 */ /* 0x002fe20007fbe0ff */
[----:B------:R-:W-:-:S03]  /*820d0*/  IMAD R22, R2, 0x330, RZ ;  /* 0x0000033002167824 */ /* 0x000fc600078e02ff */
[-C--:B------:R-:W-:Y:S02]  /*820e0*/  LEA.HI.X.SX32 R5, R28, R27.reuse, 0x1, P5 ;  /* 0x0000001b1c057211 */ /* 0x080fe400028f0eff */
[----:B------:R-:W-:Y:S01]  /*820f0*/  STL [R1+0x1e14], R22 ;  /* 0x001e141601007387 */ /* 0x000fe20000100800 */
[-C--:B------:R-:W-:Y:S01]  /*82100*/  IADD3 R6, P6, R7, R26.reuse, RZ ;  /* 0x0000001a07067210 */ /* 0x080fe20007fde0ff */
[C---:B------:R-:W-:Y:S02]  /*82110*/  IMAD R7, R2.reuse, 0x171, RZ ;  /* 0x0000017102077824 */ /* 0x040fe400078e02ff */
[----:B------:R0:W-:Y:S01]  /*82120*/  STL.64 [R1+0xc88], R20 ;  /* 0x000c881401007387 */ /* 0x0001e20000100a00 */
[C---:B------:R-:W-:Y:S02]  /*82130*/  IMAD R28, R2.reuse, 0x172, RZ ;  /* 0x00000172021c7824 */ /* 0x040fe400078e02ff */
[C---:B------:R-:W-:Y:S01]  /*82140*/  IMAD R9, R2.reuse, 0x32e, RZ ;  /* 0x0000032e02097824 */ /* 0x040fe200078e02ff */
[----:B------:R-:W-:Y:S01]  /*82150*/  LEA.HI.X.SX32 R7, R7, R27, 0x1, P6 ;  /* 0x0000001b07077211 */ /* 0x000fe200030f0eff */
[----:B0-----:R-:W2:Y:S04]  /*82160*/  LDL.LU.64 R20, [R1+0x1e38] ;  /* 0x001e380001147983 */ /* 0x001ea80000300a00 */
[----:B------:R0:W-:Y:S01]  /*82170*/  STL.64 [R1+0xc80], R4 ;  /* 0x000c800401007387 */ /* 0x0001e20000100a00 */
[----:B------:R-:W-:Y:S01]  /*82180*/  IMAD R22, R2, 0x2e6, RZ ;  /* 0x000002e602167824 */ /* 0x000fe200078e02ff */
[----:B0-----:R-:W-:Y:S01]  /*82190*/  IADD3 R4, P5, R8, R26, RZ ;  /* 0x0000001a08047210 */ /* 0x001fe20007fbe0ff */
[----:B------:R-:W-:-:S03]  /*821a0*/  IMAD R8, R2, 0x332, RZ ;  /* 0x0000033202087824 */ /* 0x000fc600078e02ff */
[----:B------:R-:W-:Y:S02]  /*821b0*/  LEA.HI.X.SX32 R5, R28, R27, 0x1, P5 ;  /* 0x0000001b1c057211 */ /* 0x000fe400028f0eff */
[----:B------:R0:W-:Y:S01]  /*821c0*/  STL [R1+0x1e10], R8 ;  /* 0x001e100801007387 */ /* 0x0001e20000100800 */
[----:B------:R-:W-:-:S03]  /*821d0*/  IMAD R28, R2, 0x174, RZ ;  /* 0x00000174021c7824 */ /* 0x000fc600078e02ff */
[----:B------:R1:W-:Y:S04]  /*821e0*/  STL [R1+0x1e18], R9 ;  /* 0x001e180901007387 */ /* 0x0003e80000100800 */
[----:B------:R3:W-:Y:S01]  /*821f0*/  STL.64 [R1+0xc78], R6 ;  /* 0x000c780601007387 */ /* 0x0007e20000100a00 */
[-C--:B0-----:R-:W-:Y:S01]  /*82200*/  IADD3 R8, P6, R22, R26.reuse, RZ ;  /* 0x0000001a16087210 */ /* 0x081fe20007fde0ff */
[C---:B-1----:R-:W-:Y:S02]  /*82210*/  IMAD R9, R2.reuse, 0x173, RZ ;  /* 0x0000017302097824 */ /* 0x042fe400078e02ff */
[----:B---3--:R-:W3:Y:S04]  /*82220*/  LDL.LU.64 R6, [R1+0x1e30] ;  /* 0x001e300001067983 */ /* 0x008ee80000300a00 */
[----:B------:R0:W-:Y:S01]  /*82230*/  STL.64 [R1+0xc70], R4 ;  /* 0x000c700401007387 */ /* 0x0001e20000100a00 */
[----:B------:R-:W-:Y:S01]  /*82240*/  LEA.HI.X.SX32 R9, R9, R27, 0x1, P6 ;  /* 0x0000001b09097211 */ /* 0x000fe200030f0eff */
[----:B------:R-:W-:Y:S01]  /*82250*/  IMAD R22, R2, 0x2ea, RZ ;  /* 0x000002ea02167824 */ /* 0x000fe200078e02ff */
[----:B0-----:R-:W-:-:S04]  /*82260*/  IADD3 R4, P5, R16, R26, RZ ;  /* 0x0000001a10047210 */ /* 0x001fc80007fbe0ff */
[----:B------:R-:W-:Y:S01]  /*82270*/  LEA.HI.X.SX32 R5, R28, R27, 0x1, P5 ;  /* 0x0000001b1c057211 */ /* 0x000fe200028f0eff */
[----:B------:R0:W-:Y:S04]  /*82280*/  STL.64 [R1+0xc68], R8 ;  /* 0x000c680801007387 */ /* 0x0001e80000100a00 */
[----:B------:R1:W-:Y:S01]  /*82290*/  STL.64 [R1+0xc60], R4 ;  /* 0x000c600401007387 */ /* 0x0003e20000100a00 */
[C---:B------:R-:W-:Y:S02]  /*822a0*/  IMAD R29, R2.reuse, 0x32a, RZ ;  /* 0x0000032a021d7824 */ /* 0x040fe400078e02ff */
[C---:B------:R-:W-:Y:S02]  /*822b0*/  IMAD R28, R2.reuse, 0x336, RZ ;  /* 0x00000336021c7824 */ /* 0x040fe400078e02ff */
[----:B0-----:R-:W-:Y:S01]  /*822c0*/  IMAD R9, R2, 0x175, RZ ;  /* 0x0000017502097824 */ /* 0x001fe200078e02ff */
[----:B------:R-:W-:-:S02]  /*822d0*/  IADD3 R8, P6, R22, R26, RZ ;  /* 0x0000001a16087210 */ /* 0x000fc40007fde0ff */
[----:B-1----:R-:W-:Y:S01]  /*822e0*/  IADD3 R4, P5, R24, R26, RZ ;  /* 0x0000001a18047210 */ /* 0x002fe20007fbe0ff */
[----:B------:R-:W-:Y:S01]  /*822f0*/  IMAD R24, R2, 0x176, RZ ;  /* 0x0000017602187824 */ /* 0x000fe200078e02ff */
[-C--:B------:R-:W-:Y:S01]  /*82300*/  LEA.HI.X.SX32 R9, R9, R27.reuse, 0x1, P6 ;  /* 0x0000001b09097211 */ /* 0x080fe200030f0eff */
[----:B------:R-:W-:Y:S03]  /*82310*/  STL.64 [R1+0x1e20], R28 ;  /* 0x001e201c01007387 */ /* 0x000fe60000100a00 */
[----:B------:R-:W-:Y:S01]  /*82320*/  LEA.HI.X.SX32 R5, R24, R27, 0x1, P5 ;  /* 0x0000001b18057211 */ /* 0x000fe200028f0eff */
[----:B------:R-:W-:Y:S04]  /*82330*/  STL.64 [R1+0xc58], R8 ;  /* 0x000c580801007387 */ /* 0x000fe80000100a00 */
[----:B------:R0:W-:Y:S04]  /*82340*/  STL.64 [R1+0xc50], R4 ;  /* 0x000c500401007387 */ /* 0x0001e80000100a00 */
[----:B0-----:R-:W4:Y:S01]  /*82350*/  LDL.LU.64 R4, [R1+0x1e28] ;  /* 0x001e280001047983 */ /* 0x001f220000300a00 */
[----:B------:R-:W-:-:S02]  /*82360*/  IMAD R22, R2, 0x2ee, RZ ;  /* 0x000002ee02167824 */ /* 0x000fc400078e02ff */
[----:B------:R-:W-:-:S03]  /*82370*/  IMAD R18, R2, 0x2f0, RZ ;  /* 0x000002f002127824 */ /* 0x000fc600078e02ff */
[-C--:B------:R-:W-:Y:S01]  /*82380*/  IADD3 R8, P6, R22, R26.reuse, RZ ;  /* 0x0000001a16087210 */ /* 0x080fe20007fde0ff */
[----:B------:R-:W-:Y:S01]  /*82390*/  IMAD R22, R2, 0x177, RZ ;  /* 0x0000017702167824 */ /* 0x000fe200078e02ff */
[----:B------:R-:W-:Y:S01]  /*823a0*/  IADD3 R28, P5, R18, R26, RZ ;  /* 0x0000001a121c7210 */ /* 0x000fe20007fbe0ff */
[----:B------:R-:W-:-:S03]  /*823b0*/  IMAD R24, R2, 0x178, RZ ;  /* 0x0000017802187824 */ /* 0x000fc600078e02ff */
[-C--:B------:R-:W-:Y:S01]  /*823c0*/  LEA.HI.X.SX32 R9, R22, R27.reuse, 0x1, P6 ;  /* 0x0000001b16097211 */ /* 0x080fe200030f0eff */
[----:B------:R-:W-:Y:S01]  /*823d0*/  IMAD R15, R2, 0x2f4, RZ ;  /* 0x000002f4020f7824 */ /* 0x000fe200078e02ff */
[----:B------:R-:W-:-:S03]  /*823e0*/  LEA.HI.X.SX32 R29, R24, R27, 0x1, P5 ;  /* 0x0000001b181d7211 */ /* 0x000fc600028f0eff */
[----:B------:R-:W-:Y:S04]  /*823f0*/  STL.64 [R1+0xc48], R8 ;  /* 0x000c480801007387 */ /* 0x000fe80000100a00 */
[----:B------:R0:W-:Y:S01]  /*82400*/  STL.64 [R1+0xc40], R28 ;  /* 0x000c401c01007387 */ /* 0x0001e20000100a00 */
[C---:B------:R-:W-:Y:S01]  /*82410*/  IMAD R3, R2.reuse, 0x2f6, RZ ;  /* 0x000002f602037824 */ /* 0x040fe200078e02ff */
[----:B0-----:R-:W-:Y:S01]  /*82420*/  IADD3 R28, P5, R15, R26, RZ ;  /* 0x0000001a0f1c7210 */ /* 0x001fe20007fbe0ff */
[----:B------:R-:W-:-:S05]  /*82430*/  IMAD R15, R2, 0x17a, RZ ;  /* 0x0000017a020f7824 */ /* 0x000fca00078e02ff */
[----:B------:R-:W-:Y:S01]  /*82440*/  LEA.HI.X.SX32 R29, R15, R27, 0x1, P5 ;  /* 0x0000001b0f1d7211 */ /* 0x000fe200028f0eff */
[C---:B------:R-:W-:Y:S02]  /*82450*/  IMAD R22, R2.reuse, 0x17b, RZ ;  /* 0x0000017b02167824 */ /* 0x040fe400078e02ff */
[C---:B------:R-:W-:Y:S02]  /*82460*/  IMAD R13, R2.reuse, 0x300, RZ ;  /* 0x00000300020d7824 */ /* 0x040fe400078e02ff */
[C---:B------:R-:W-:Y:S02]  /*82470*/  IMAD R12, R2.reuse, 0x308, RZ ;  /* 0x00000308020c7824 */ /* 0x040fe400078e02ff */
[C---:B------:R-:W-:Y:S02]  /*82480*/  IMAD R19, R2.reuse, 0x30c, RZ ;  /* 0x0000030c02137824 */ /* 0x040fe400078e02ff */
[C---:B------:R-:W-:Y:S02]  /*82490*/  IMAD R14, R2.reuse, 0x310, RZ ;  /* 0x00000310020e7824 */ /* 0x040fe400078e02ff */
[----:B------:R-:W-:-:S02]  /*824a0*/  IMAD R17, R2, 0x314, RZ ;  /* 0x0000031402117824 */ /* 0x000fc400078e02ff */
[C---:B------:R-:W-:Y:S02]  /*824b0*/  IMAD R11, R2.reuse, 0x318, RZ ;  /* 0x00000318020b7824 */ /* 0x040fe400078e02ff */
        /* <DEDUP_REMOVED lines=8> */
[----:B------:R-:W-:Y:S01]  /*82540*/  LEA.HI.X.SX32 R9, R22, R27, 0x1, P6 ;  /* 0x0000001b16097211 */ /* 0x000fe200030f0eff */
[----:B------:R-:W-:-:S04]  /*82550*/  IMAD R22, R2, 0x17e, RZ ;  /* 0x0000017e02167824 */ /* 0x000fc800078e02ff */
[----:B------:R0:W-:Y:S01]  /*82560*/  STL.64 [R1+0xea0], R8 ;  /* 0x000ea00801007387 */ /* 0x0001e20000100a00 */
[----:B----4-:R-:W-:-:S04]  /*82570*/  IADD3 R28, P5, R4, R26, RZ ;  /* 0x0000001a041c7210 */ /* 0x010fc80007fbe0ff */
[----:B------:R-:W-:Y:S02]  /*82580*/  LEA.HI.X.SX32 R29, R21, R27, 0x1, P5 ;  /* 0x0000001b151d7211 */ /* 0x000fe400028f0eff */
[----:B---3--:R-:W-:-:S03]  /*82590*/  IADD3 R4, P5, R6, R26, RZ ;  /* 0x0000001a06047210 */ /* 0x008fc60007fbe0ff */
[----:B------:R1:W-:Y:S01]  /*825a0*/  STL.64 [R1+0xeb8], R28 ;  /* 0x000eb81c01007387 */ /* 0x0003e20000100a00 */
[----:B0-----:R-:W-:Y:S02]  /*825b0*/  IADD3 R8, P6, R5, R26, RZ ;  /* 0x0000001a05087210 */ /* 0x001fe40007fde0ff */
[----:B------:R-:W-:Y:S01]  /*825c0*/  LEA.HI.X.SX32 R5, R22, R27, 0x1, P5 ;  /* 0x0000001b16057211 */ /* 0x000fe200028f0eff */
[----:B-1----:R-:W-:-:S04]  /*825d0*/  IMAD R29, R2, 0x17d, RZ ;  /* 0x0000017d021d7824 */ /* 0x002fc800078e02ff */
[----:B------:R0:W-:Y:S01]  /*825e0*/  STL.64 [R1+0xec8], R4 ;  /* 0x000ec80401007387 */ /* 0x0001e20000100a00 */
[----:B------:R-:W-:Y:S02]  /*825f0*/  LEA.HI.X.SX32 R9, R29, R27, 0x1, P6 ;  /* 0x0000001b1d097211 */ /* 0x000fe400030f0eff */
[----:B------:R-:W-:-:S03]  /*82600*/  IADD3 R6, P6, R7, R26, RZ ;  /* 0x0000001a07067210 */ /* 0x000fc60007fde0ff */
[----:B------:R1:W-:Y:S01]  /*82610*/  STL.64 [R1+0xed0], R8 ;  /* 0x000ed00801007387 */ /* 0x0003e20000100a00 */
[C---:B------:R-:W-:Y:S01]  /*82620*/  IMAD R22, R2.reuse, 0x180, RZ ;  /* 0x0000018002167824 */ /* 0x040fe200078e02ff */
[----:B0-----:R-:W-:Y:S01]  /*82630*/  IADD3 R4, P5, R13, R26, RZ ;  /* 0x0000001a0d047210 */ /* 0x001fe20007fbe0ff */
[C---:B-1----:R-:W-:Y:S02]  /*82640*/  IMAD R9, R2.reuse, 0x17f, RZ ;  /* 0x0000017f02097824 */ /* 0x042fe400078e02ff */
[----:B------:R-:W-:-:S03]  /*82650*/  IMAD R8, R2, 0x302, RZ ;  /* 0x0000030202087824 */ /* 0x000fc600078e02ff */
        /* <DEDUP_REMOVED lines=64> */
[-C--:B------:R-:W-:Y:S02]  /*82a60*/  LEA.HI.X.SX32 R7, R29, R27.reuse, 0x1, P6 ;  /* 0x0000001b1d077211 */ /* 0x080fe400030f0eff */
[----:B------:R-:W-:Y:S02]  /*82a70*/  IADD3 R28, P6, R9, R26, RZ ;  /* 0x0000001a091c7210 */ /* 0x000fe40007fde0ff */
[-C--:B------:R-:W-:Y:S01]  /*82a80*/  LEA.HI.X.SX32 R5, R8, R27.reuse, 0x1, P5 ;  /* 0x0000001b08057211 */ /* 0x080fe200028f0eff */
[C---:B------:R-:W-:Y:S01]  /*82a90*/  IMAD R9, R2.reuse, 0x322, RZ ;  /* 0x0000032202097824 */ /* 0x040fe200078e02ff */
[----:B------:R-:W-:Y:S01]  /*82aa0*/  LEA.HI.X.SX32 R29, R3, R27, 0x1, P6 ;  /* 0x0000001b031d7211 */ /* 0x000fe200030f0eff */
[C---:B------:R-:W-:Y:S01]  /*82ab0*/  IMAD R22, R2.reuse, 0x320, RZ ;  /* 0x0000032002167824 */ /* 0x040fe200078e02ff */
[----:B------:R0:W-:Y:S01]  /*82ac0*/  STL.64 [R1+0xf50], R6 ;  /* 0x000f500601007387 */ /* 0x0001e20000100a00 */
[----:B------:R-:W-:-:S03]  /*82ad0*/  IMAD R8, R2, 0x190, RZ ;  /* 0x0000019002087824 */ /* 0x000fc600078e02ff */
[----:B------:R-:W-:Y:S04]  /*82ae0*/  STL.64 [R1+0xf48], R4 ;  /* 0x000f480401007387 */ /* 0x000fe80000100a00 */
[----:B------:R1:W-:Y:S01]  /*82af0*/  STL.64 [R1+0xf40], R28 ;  /* 0x000f401c01007387 */ /* 0x0003e20000100a00 */
[-C--:B0-----:R-:W-:Y:S02]  /*82b00*/  IADD3 R6, P5, R22, R26.reuse, RZ ;  /* 0x0000001a16067210 */ /* 0x081fe40007fbe0ff */
[----:B-1----:R-:W-:Y:S01]  /*82b10*/  IADD3 R28, P6, R9, R26, RZ ;  /* 0x0000001a091c7210 */ /* 0x002fe20007fde0ff */
[----:B------:R-:W-:Y:S01]  /*82b20*/  IMAD R9, R2, 0x191, RZ ;  /* 0x0000019102097824 */ /* 0x000fe200078e02ff */
[----:B------:R-:W-:-:S04]  /*82b30*/  LEA.HI.X.SX32 R7, R8, R27, 0x1, P5 ;  /* 0x0000001b08077211 */ /* 0x000fc800028f0eff */
[----:B------:R-:W-:Y:S01]  /*82b40*/  LEA.HI.X.SX32 R29, R9, R27, 0x1, P6 ;  /* 0x0000001b091d7211 */ /* 0x000fe200030f0eff */
[----:B------:R-:W-:Y:S04]  /*82b50*/  STL.64 [R1+0xf58], R6 ;  /* 0x000f580601007387 */ /* 0x000fe80000100a00 */
[----:B------:R0:W-:Y:S04]  /*82b60*/  STL.64 [R1+0xf70], R28 ;  /* 0x000f701c01007387 */ /* 0x0001e80000100a00 */
[----:B0-----:R-:W2:Y:S01]  /*82b70*/  LDL.LU.64 R28, [R1+0x1e20] ;  /* 0x001e2000011c7983 */ /* 0x001ea20000300a00 */
[----:B------:R-:W-:-:S02]  /*82b80*/  IMAD R22, R2, 0x324, RZ ;  /* 0x0000032402167824 */ /* 0x000fc400078e02ff */
[----:B------:R-:W-:-:S03]  /*82b90*/  IMAD R8, R2, 0x326, RZ ;  /* 0x0000032602087824 */ /* 0x000fc600078e02ff */
[-C--:B------:R-:W-:Y:S01]  /*82ba0*/  IADD3 R6, P5, R22, R26.reuse, RZ ;  /* 0x0000001a16067210 */ /* 0x080fe20007fbe0ff */
[----:B------:R-:W-:Y:S01]  /*82bb0*/  IMAD R22, R2, 0x192, RZ ;  /* 0x0000019202167824 */ /* 0x000fe200078e02ff */
[----:B------:R-:W-:-:S04]  /*82bc0*/  IADD3 R8, P6, R8, R26, RZ ;  /* 0x0000001a08087210 */ /* 0x000fc80007fde0ff */
[----:B------:R-:W-:Y:S01]  /*82bd0*/  LEA.HI.X.SX32 R7, R22, R27, 0x1, P5 ;  /* 0x0000001b16077211 */ /* 0x000fe200028f0eff */
[C---:B------:R-:W-:Y:S02]  /*82be0*/  IMAD R22, R2.reuse, 0x193, RZ ;  /* 0x0000019302167824 */ /* 0x040fe400078e02ff */
[----:B------:R-:W-:-:S03]  /*82bf0*/  IMAD R25, R2, 0x328, RZ ;  /* 0x0000032802197824 */ /* 0x000fc600078e02ff */
[----:B------:R-:W-:Y:S01]  /*82c00*/  LEA.HI.X.SX32 R9, R22, R27, 0x1, P6 ;  /* 0x0000001b16097211 */ /* 0x000fe200030f0eff */
[----:B------:R0:W-:Y:S04]  /*82c10*/  STL.64 [R1+0xf68], R6 ;  /* 0x000f680601007387 */ /* 0x0001e80000100a00 */
[----:B------:R2:W-:Y:S01]  /*82c20*/  STL.64 [R1+0xf60], R8 ;  /* 0x000f600801007387 */ /* 0x0005e20000100a00 */
[----:B0-----:R-:W-:Y:S01]  /*82c30*/  IADD3 R6, P5, R25, R26, RZ ;  /* 0x0000001a19067210 */ /* 0x001fe20007fbe0ff */
[----:B------:R-:W-:-:S05]  /*82c40*/  IMAD R25, R2, 0x194, RZ ;  /* 0x0000019402197824 */ /* 0x000fca00078e02ff */
[----:B------:R-:W-:-:S05]  /*82c50*/  LEA.HI.X.SX32 R7, R25, R27, 0x1, P5 ;  /* 0x0000001b19077211 */ /* 0x000fca00028f0eff */
[----:B------:R-:W-:Y:S01]  /*82c60*/  STL.64 [R1+0xf78], R6 ;  /* 0x000f780601007387 */ /* 0x000fe20000100a00 */
[----:B--2---:R-:W-:Y:S01]  /*82c70*/  IADD3 R8, P6, R29, R26, RZ ;  /* 0x0000001a1d087210 */ /* 0x004fe20007fde0ff */
[----:B------:R-:W-:-:S05]  /*82c80*/  IMAD R29, R2, 0x195, RZ ;  /* 0x00000195021d7824 */ /* 0x000fca00078e02ff */
[----:B------:R-:W-:-:S05]  /*82c90*/  LEA.HI.X.SX32 R9, R29, R27, 0x1, P6 ;  /* 0x0000001b1d097211 */ /* 0x000fca00030f0eff */
[----:B------:R0:W-:Y:S04]  /*82ca0*/  STL.64 [R1+0xf90], R8 ;  /* 0x000f900801007387 */ /* 0x0001e80000100a00 */
[----:B0-----:R-:W2:Y:S01]  /*82cb0*/  LDL.LU R9, [R1+0x1e18] ;  /* 0x001e180001097983 */ /* 0x001ea20000300800 */
[C---:B------:R-:W-:Y:S02]  /*82cc0*/  IMAD R23, R2.reuse, 0x32c, RZ ;  /* 0x0000032c02177824 */ /* 0x040fe400078e02ff */
[C---:B------:R-:W-:Y:S02]  /*82cd0*/  IMAD R25, R2.reuse, 0x196, RZ ;  /* 0x0000019602197824 */ /* 0x040fe400078e02ff */
[----:B------:R-:W-:Y:S01]  /*82ce0*/  IMAD R29, R2, 0x197, RZ ;  /* 0x00000197021d7824 */ /* 0x000fe200078e02ff */
[----:B------:R-:W-:-:S04]  /*82cf0*/  IADD3 R22, P5, R23, R26, RZ ;  /* 0x0000001a17167210 */ /* 0x000fc80007fbe0ff */
[----:B------:R-:W-:-:S05]  /*82d00*/  LEA.HI.X.SX32 R23, R25, R27, 0x1, P5 ;  /* 0x0000001b19177211 */ /* 0x000fca00028f0eff */
[----:B------:R0:W-:Y:S04]  /*82d10*/  STL.64 [R1+0xf88], R22 ;  /* 0x000f881601007387 */ /* 0x0001e80000100a00 */
[----:B0-----:R-:W3:Y:S01]  /*82d20*/  LDL.LU R22, [R1+0x1e14] ;  /* 0x001e140001167983 */ /* 0x001ee20000300800 */
[----:B--2---:R-:W-:-:S04]  /*82d30*/  IADD3 R8, P6, R9, R26, RZ ;  /* 0x0000001a09087210 */ /* 0x004fc80007fde0ff */
[----:B------:R-:W-:-:S05]  /*82d40*/  LEA.HI.X.SX32 R9, R29, R27, 0x1, P6 ;  /* 0x0000001b1d097211 */ /* 0x000fca00030f0eff */
[----:B------:R0:W-:Y:S04]  /*82d50*/  STL.64 [R1+0xf80], R8 ;  /* 0x000f800801007387 */ /* 0x0001e80000100a00 */
[----:B0-----:R-:W2:Y:S01]  /*82d60*/  LDL.LU R8, [R1+0x1e10] ;  /* 0x001e100001087983 */ /* 0x001ea20000300800 */
[C---:B------:R-:W-:Y:S02]  /*82d70*/  IMAD R25, R2.reuse, 0x198, RZ ;  /* 0x0000019802197824 */ /* 0x040fe400078e02ff */
[----:B------:R-:W-:Y:S01]  /*82d80*/  IMAD R29, R2, 0x199, RZ ;  /* 0x00000199021d7824 */ /* 0x000fe200078e02ff */
[----:B---3--:R-:W-:-:S04]  /*82d90*/  IADD3 R22, P5, R22, R26, RZ ;  /* 0x0000001a16167210 */ /* 0x008fc80007fbe0ff */
[----:B------:R-:W-:-:S05]  /*82da0*/  LEA.HI.X.SX32 R23, R25, R27, 0x1, P5 ;  /* 0x0000001b19177211 */ /* 0x000fca00028f0eff */
[----:B------:R0:W-:Y:S01]  /*82db0*/  STL.64 [R1+0xf98], R22 ;  /* 0x000f981601007387 */ /* 0x0001e20000100a00 */
[C---:B------:R-:W-:Y:S02]  /*82dc0*/  IMAD R16, R2.reuse, 0x334, RZ ;  /* 0x0000033402107824 */ /* 0x040fe400078e02ff */
[C---:B------:R-:W-:Y:S02]  /*82dd0*/  IMAD R25, R2.reuse, 0x19a, RZ ;  /* 0x0000019a02197824 */ /* 0x040fe400078e02ff */
[----:B------:R-:W-:Y:S01]  /*82de0*/  IMAD R18, R2, 0x338, RZ ;  /* 0x0000033802127824 */ /* 0x000fe200078e02ff */
[----:B0-----:R-:W-:-:S04]  /*82df0*/  IADD3 R22, P5, R16, R26, RZ ;  /* 0x0000001a10167210 */ /* 0x001fc80007fbe0ff */
[----:B------:R-:W-:Y:S01]  /*82e00*/  LEA.HI.X.SX32 R23, R25, R27, 0x1, P5 ;  /* 0x0000001b19177211 */ /* 0x000fe200028f0eff */
[C---:B------:R-:W-:Y:S02]  /*82e10*/  IMAD R25, R2.reuse, 0x19c, RZ ;  /* 0x0000019c02197824 */ /* 0x040fe400078e02ff */
[C---:B------:R-:W-:Y:S02]  /*82e20*/  IMAD R24, R2.reuse, 0x33a, RZ ;  /* 0x0000033a02187824 */ /* 0x040fe400078e02ff */
[----:B------:R-:W-:Y:S01]  /*82e30*/  IMAD R15, R2, 0x33c, RZ ;  /* 0x0000033c020f7824 */ /* 0x000fe200078e02ff */
[----:B--2---:R-:W-:-:S04]  /*82e40*/  IADD3 R8, P6, R8, R26, RZ ;  /* 0x0000001a08087210 */ /* 0x004fc80007fde0ff */
[----:B------:R-:W-:-:S05]  /*82e50*/  LEA.HI.X.SX32 R9, R29, R27, 0x1, P6 ;  /* 0x0000001b1d097211 */ /* 0x000fca00030f0eff */
[----:B------:R0:W-:Y:S04]  /*82e60*/  STL.64 [R1+0xfb0], R8 ;  /* 0x000fb00801007387 */ /* 0x0001e80000100a00 */
[----:B0-----:R-:W2:Y:S01]  /*82e70*/  LDL.LU.64 R8, [R1+0x1e08] ;  /* 0x001e080001087983 */ /* 0x001ea20000300a00 */
[----:B------:R-:W-:Y:S01]  /*82e80*/  IMAD R29, R2, 0x19b, RZ ;  /* 0x0000019b021d7824 */ /* 0x000fe200078e02ff */
[----:B------:R-:W-:Y:S02]  /*82e90*/  IADD3 R28, P6, R28, R26, RZ ;  /* 0x0000001a1c1c7210 */ /* 0x000fe40007fde0ff */
[----:B------:R0:W-:Y:S02]  /*82ea0*/  STL.64 [R1+0xfa8], R22 ;  /* 0x000fa81601007387 */ /* 0x0001e40000100a00 */
[----:B------:R-:W-:-:S02]  /*82eb0*/  LEA.HI.X.SX32 R29, R29, R27, 0x1, P6 ;  /* 0x0000001b1d1d7211 */ /* 0x000fc400030f0eff */
[----:B0-----:R-:W-:-:S03]  /*82ec0*/  IADD3 R22, P5, R18, R26, RZ ;  /* 0x0000001a12167210 */ /* 0x001fc60007fbe0ff */
[----:B------:R0:W-:Y:S01]  /*82ed0*/  STL.64 [R1+0xfa0], R28 ;  /* 0x000fa01c01007387 */ /* 0x0001e20000100a00 */
[----:B------:R-:W-:Y:S01]  /*82ee0*/  LEA.HI.X.SX32 R23, R25, R27, 0x1, P5 ;  /* 0x0000001b19177211 */ /* 0x000fe200028f0eff */
[----:B------:R-:W-:-:S04]  /*82ef0*/  IMAD R25, R2, 0x19e, RZ ;  /* 0x0000019e02197824 */ /* 0x000fc800078e02ff */
[----:B------:R1:W-:Y:S01]  /*82f00*/  STL.64 [R1+0xfb8], R22 ;  /* 0x000fb81601007387 */ /* 0x0003e20000100a00 */
[-C--:B0-----:R-:W-:Y:S01]  /*82f10*/  IADD3 R28, P6, R24, R26.reuse, RZ ;  /* 0x0000001a181c7210 */ /* 0x081fe20007fde0ff */
[C---:B------:R-:W-:Y:S02]  /*82f20*/  IMAD R24, R2.reuse, 0x19d, RZ ;  /* 0x0000019d02187824 */ /* 0x040fe400078e02ff */
        /* <DEDUP_REMOVED lines=11> */
[-C--:B-1----:R-:W-:Y:S02]  /*82fe0*/  IADD3 R22, P5, R13, R26.reuse, RZ ;  /* 0x0000001a0d167210 */ /* 0x082fe40007fbe0ff */
[-C--:B------:R-:W-:Y:S01]  /*82ff0*/  LEA.HI.X.SX32 R29, R24, R27.reuse, 0x1, P6 ;  /* 0x0000001b181d7211 */ /* 0x080fe200030f0eff */
[C---:B------:R-:W-:Y:S01]  /*83000*/  IMAD R12, R2.reuse, 0x344, RZ ;  /* 0x00000344020c7824 */ /* 0x040fe200078e02ff */
[----:B------:R-:W-:Y:S01]  /*83010*/  LEA.HI.X.SX32 R23, R25, R27, 0x1, P5 ;  /* 0x0000001b19177211 */ /* 0x000fe200028f0eff */
[----:B------:R-:W-:Y:S01]  /*83020*/  IMAD R24, R2, 0x1a1, RZ ;  /* 0x000001a102187824 */ /* 0x000fe200078e02ff */
[----:B------:R-:W-:Y:S01]  /*83030*/  IADD3 R20, P6, R20, R26, RZ ;  /* 0x0000001a14147210 */ /* 0x000fe20007fde0ff */
[----:B------:R-:W-:Y:S01]  /*83040*/  STL.64 [R1+0xfc0], R28 ;  /* 0x000fc01c01007387 */ /* 0x000fe20000100a00 */
[----:B------:R-:W-:-:S02]  /*83050*/  IMAD R25, R2, 0x1a2, RZ ;  /* 0x000001a202197824 */ /* 0x000fc400078e02ff */
[----:B------:R-:W-:Y:S01]  /*83060*/  LEA.HI.X.SX32 R21, R24, R27, 0x1, P6 ;  /* 0x0000001b18157211 */ /* 0x000fe200030f0eff */
[----:B------:R0:W-:Y:S01]  /*83070*/  STL.64 [R1+0xfd8], R22 ;  /* 0x000fd81601007387 */ /* 0x0001e20000100a00 */
[----:B------:R-:W-:-:S03]  /*83080*/  IMAD R19, R2, 0x346, RZ ;  /* 0x0000034602137824 */ /* 0x000fc600078e02ff */
[----:B------:R1:W-:Y:S01]  /*83090*/  STL.64 [R1+0xff0], R20 ;  /* 0x000ff01401007387 */ /* 0x0003e20000100a00 */
[----:B0-----:R-:W-:-:S04]  /*830a0*/  IADD3 R22, P5, R12, R26, RZ ;  /* 0x0000001a0c167210 */ /* 0x001fc80007fbe0ff */
[-C--:B------:R-:W-:Y:S01]  /*830b0*/  LEA.HI.X.SX32 R23, R25, R27.reuse, 0x1, P5 ;  /* 0x0000001b19177211 */ /* 0x080fe200028f0eff */
[C---:B------:R-:W-:Y:S01]  /*830c0*/  IMAD R25, R2.reuse, 0x1a3, RZ ;  /* 0x000001a302197824 */ /* 0x040fe200078e02ff */
[-C--:B-1----:R-:W-:Y:S01]  /*830d0*/  IADD3 R20, P6, R19, R26.reuse, RZ ;  /* 0x0000001a13147210 */ /* 0x082fe20007fde0ff */
[C---:B------:R-:W-:Y:S02]  /*830e0*/  IMAD R14, R2.reuse, 0x348, RZ ;  /* 0x00000348020e7824 */ /* 0x040fe400078e02ff */
[C---:B------:R-:W-:Y:S01]  /*830f0*/  IMAD R17, R2.reuse, 0x34a, RZ ;  /* 0x0000034a02117824 */ /* 0x040fe200078e02ff */
[----:B------:R-:W-:Y:S01]  /*83100*/  LEA.HI.X.SX32 R21, R25, R27, 0x1, P6 ;  /* 0x0000001b19157211 */ /* 0x000fe200030f0eff */
[----:B------:R0:W-:Y:S01]  /*83110*/  STL.64 [R1+0xfe8], R22 ;  /* 0x000fe81601007387 */ /* 0x0001e20000100a00 */
[C---:B------:R-:W-:Y:S02]  /*83120*/  IMAD R24, R2.reuse, 0x1a4, RZ ;  /* 0x000001a402187824 */ /* 0x040fe400078e02ff */
[C---:B------:R-:W-:Y:S01]  /*83130*/  IMAD R25, R2.reuse, 0x1a5, RZ ;  /* 0x000001a502197824 */ /* 0x040fe200078e02ff */
[----:B------:R1:W-:Y:S01]  /*83140*/  STL.64 [R1+0xfe0], R20 ;  /* 0x000fe01401007387 */ /* 0x0003e20000100a00 */
[----:B------:R-:W-:Y:S01]  /*83150*/  IMAD R11, R2, 0x34c, RZ ;  /* 0x0000034c020b7824 */ /* 0x000fe200078e02ff */
[----:B0-----:R-:W-:-:S02]  /*83160*/  IADD3 R22, P5, R14, R26, RZ ;  /* 0x0000001a0e167210 */ /* 0x001fc40007fbe0ff */
[-C--:B-1----:R-:W-:Y:S02]  /*83170*/  IADD3 R20, P6, R17, R26.reuse, RZ ;  /* 0x0000001a11147210 */ /* 0x082fe40007fde0ff */
[-C--:B------:R-:W-:Y:S01]  /*83180*/  LEA.HI.X.SX32 R23, R24, R27.reuse, 0x1, P5 ;  /* 0x0000001b18177211 */ /* 0x080fe200028f0eff */
[C---:B------:R-:W-:Y:S01]  /*83190*/  IMAD R10, R2.reuse, 0x34e, RZ ;  /* 0x0000034e020a7824 */ /* 0x040fe200078e02ff */
[----:B------:R-:W-:Y:S01]  /*831a0*/  LEA.HI.X.SX32 R21, R25, R27, 0x1, P6 ;  /* 0x0000001b19157211 */ /* 0x000fe200030f0eff */
[C---:B------:R-:W-:Y:S02]  /*831b0*/  IMAD R24, R2.reuse, 0x1a7, RZ ;  /* 0x000001a702187824 */ /* 0x040fe400078e02ff */
[----:B------:R0:W-:Y:S04]  /*831c0*/  STL.64 [R1+0xff8], R22 ;  /* 0x000ff81601007387 */ /* 0x0001e80000100a00 */
[----:B------:R1:W-:Y:S01]  /*831d0*/  STL.64 [R1+0x1010], R20 ;  /* 0x0010101401007387 */ /* 0x0003e20000100a00 */
[----:B------:R-:W-:Y:S01]  /*831e0*/  IMAD R5, R2, 0x350, RZ ;  /* 0x0000035002057824 */ /* 0x000fe200078e02ff */
[----:B0-----:R-:W-:-:S02]  /*831f0*/  IADD3 R22, P5, R11, R26, RZ ;  /* 0x0000001a0b167210 */ /* 0x001fc40007fbe0ff */
[----:B-1----:R-:W-:Y:S01]  /*83200*/  IADD3 R20, P6, R10, R26, RZ ;  /* 0x0000001a0a147210 */ /* 0x002fe20007fde0ff */
        /* <DEDUP_REMOVED lines=10> */
[C---:B------:R-:W-:Y:S02]  /*832b0*/  IMAD R13, R2.reuse, 0x360, RZ ;  /* 0x00000360020d7824 */ /* 0x040fe400078e02ff */
[C---:B------:R-:W-:Y:S02]  /*832c0*/  IMAD R12, R2.reuse, 0x362, RZ ;  /* 0x00000362020c7824 */ /* 0x040fe400078e02ff */
[C---:B------:R-:W-:Y:S02]  /*832d0*/  IMAD R14, R2.reuse, 0x364, RZ ;  /* 0x00000364020e7824 */ /* 0x040fe400078e02ff */
[----:B------:R-:W-:Y:S01]  /*832e0*/  IMAD R11, R2, 0x366, RZ ;  /* 0x00000366020b7824 */ /* 0x000fe200078e02ff */
[----:B--2---:R-:W-:-:S05]  /*832f0*/  LEA.HI.X.SX32 R23, R8, R27, 0x1, P5 ;  /* 0x0000001b08177211 */ /* 0x004fca00028f0eff */
[----:B------:R0:W-:Y:S04]  /*83300*/  STL.64 [R1+0x1008], R22 ;  /* 0x0010081601007387 */ /* 0x0001e80000100a00 */
[----:B------:R1:W-:Y:S01]  /*83310*/  STL.64 [R1+0x1000], R20 ;  /* 0x0010001401007387 */ /* 0x0003e20000100a00 */
[-C--:B0-----:R-:W-:Y:S02]  /*83320*/  IADD3 R22, P5, R5, R26.reuse, RZ ;  /* 0x0000001a05167210 */ /* 0x081fe40007fbe0ff */
[----:B-1----:R-:W-:Y:S02]  /*83330*/  IADD3 R20, P6, R3, R26, RZ ;  /* 0x0000001a03147210 */ /* 0x002fe40007fde0ff */
[-C--:B------:R-:W-:Y:S01]  /*83340*/  LEA.HI.X.SX32 R23, R25, R27.reuse, 0x1, P5 ;  /* 0x0000001b19177211 */ /* 0x080fe200028f0eff */
[----:B------:R-:W-:Y:S01]  /*83350*/  IMAD R25, R2, 0x1aa, RZ ;  /* 0x000001aa02197824 */ /* 0x000fe200078e02ff */
[----:B------:R-:W-:-:S02]  /*83360*/  LEA.HI.X.SX32 R21, R24, R27, 0x1, P6 ;  /* 0x0000001b18157211 */ /* 0x000fc400030f0eff */
[----:B------:R-:W-:Y:S01]  /*83370*/  IADD3 R4, P5, R4, R26, RZ ;  /* 0x0000001a04047210 */ /* 0x000fe20007fbe0ff */
[----:B------:R-:W-:Y:S01]  /*83380*/  STL.64 [R1+0x1018], R22 ;  /* 0x0010181601007387 */ /* 0x000fe20000100a00 */
[C---:B------:R-:W-:Y:S02]  /*83390*/  IMAD R24, R2.reuse, 0x1ab, RZ ;  /* 0x000001ab02187824 */ /* 0x040fe400078e02ff */
[----:B------:R-:W-:Y:S01]  /*833a0*/  LEA.HI.X.SX32 R5, R25, R27, 0x1, P5 ;  /* 0x0000001b19057211 */ /* 0x000fe200028f0eff */
[----:B------:R0:W-:Y:S01]  /*833b0*/  STL.64 [R1+0x1030], R20 ;  /* 0x0010301401007387 */ /* 0x0001e20000100a00 */
[----:B------:R-:W-:-:S03]  /*833c0*/  IMAD R25, R2, 0x1ac, RZ ;  /* 0x000001ac02197824 */ /* 0x000fc600078e02ff */
[----:B------:R-:W-:Y:S01]  /*833d0*/  STL.64 [R1+0x1028], R4 ;  /* 0x0010280401007387 */ /* 0x000fe20000100a00 */
[-C--:B0-----:R-:W-:Y:S02]  /*833e0*/  IADD3 R20, P6, R6, R26.reuse, RZ ;  /* 0x0000001a06147210 */ /* 0x081fe40007fde0ff */
[-C--:B------:R-:W-:Y:S02]  /*833f0*/  IADD3 R6, P5, R7, R26.reuse, RZ ;  /* 0x0000001a07067210 */ /* 0x080fe40007fbe0ff */
[-C--:B------:R-:W-:Y:S01]  /*83400*/  LEA.HI.X.SX32 R21, R24, R27.reuse, 0x1, P6 ;  /* 0x0000001b18157211 */ /* 0x080fe200030f0eff */
[----:B------:R-:W-:Y:S01]  /*83410*/  IMAD R24, R2, 0x1ad, RZ ;  /* 0x000001ad02187824 */ /* 0x000fe200078e02ff */
[----:B------:R-:W-:Y:S02]  /*83420*/  LEA.HI.X.SX32 R7, R25, R27, 0x1, P5 ;  /* 0x0000001b19077211 */ /* 0x000fe400028f0eff */
[----:B------:R-:W-:Y:S01]  /*83430*/  IADD3 R16, P6, R16, R26, RZ ;  /* 0x0000001a10107210 */ /* 0x000fe20007fde0ff */
[----:B------:R-:W-:Y:S01]  /*83440*/  STL.64 [R1+0x1020], R20 ;  /* 0x0010201401007387 */ /* 0x000fe20000100a00 */
[----:B------:R-:W-:-:S02]  /*83450*/  IMAD R25, R2, 0x1ae, RZ ;  /* 0x000001ae02197824 */ /* 0x000fc400078e02ff */
[----:B------:R-:W-:Y:S01]  /*83460*/  LEA.HI.X.SX32 R17, R24, R27, 0x1, P6 ;  /* 0x0000001b18117211 */ /* 0x000fe200030f0eff */
[----:B------:R0:W-:Y:S04]  /*83470*/  STL.64 [R1+0x1038], R6 ;  /* 0x0010380601007387 */ /* 0x0001e80000100a00 */
[----:B------:R1:W-:Y:S01]  /*83480*/  STL.64 [R1+0x1050], R16 ;  /* 0x0010501001007387 */ /* 0x0003e20000100a00 */
[----:B0-----:R-:W-:-:S04]  /*83490*/  IADD3 R6, P5, R18, R26, RZ ;  /* 0x0000001a12067210 */ /* 0x001fc80007fbe0ff */
[-C--:B------:R-:W-:Y:S01]  /*834a0*/  LEA.HI.X.SX32 R7, R25, R27.reuse, 0x1, P5 ;  /* 0x0000001b19077211 */ /* 0x080fe200028f0eff */
[C---:B------:R-:W-:Y:S01]  /*834b0*/  IMAD R25, R2.reuse, 0x1af, RZ ;  /* 0x000001af02197824 */ /* 0x040fe200078e02ff */
[-C--:B-1----:R-:W-:Y:S01]  /*834c0*/  IADD3 R16, P6, R15, R26.reuse, RZ ;  /* 0x0000001a0f107210 */ /* 0x082fe20007fde0ff */
[C---:B------:R-:W-:Y:S02]  /*834d0*/  IMAD R24, R2.reuse, 0x1b0, RZ ;  /* 0x000001b002187824 */ /* 0x040fe400078e02ff */
[----:B------:R0:W-:Y:S01]  /*834e0*/  STL.64 [R1+0x1048], R6 ;  /* 0x0010480601007387 */ /* 0x0001e20000100a00 */
[----:B------:R-:W-:Y:S01]  /*834f0*/  LEA.HI.X.SX32 R17, R25, R27, 0x1, P6 ;  /* 0x0000001b19117211 */ /* 0x000fe200030f0eff */
[----:B------:R-:W-:Y:S01]  /*83500*/  IMAD R25, R2, 0x1b1, RZ ;  /* 0x000001b102197824 */ /* 0x000fe200078e02ff */
[-C--:B------:R-:W-:Y:S01]  /*83510*/  IADD3 R12, P6, R12, R26.reuse, RZ ;  /* 0x0000001a0c0c7210 */ /* 0x080fe20007fde0ff */
[----:B------:R-:W-:Y:S01]  /*83520*/  IMAD R8, R2, 0x368, RZ ;  /* 0x0000036802087824 */ /* 0x000fe200078e02ff */
[----:B0-----:R-:W-:-:S02]  /*83530*/  IADD3 R6, P5, R13, R26, RZ ;  /* 0x0000001a0d067210 */ /* 0x001fc40007fbe0ff */
[-C--:B------:R-:W-:Y:S02]  /*83540*/  LEA.HI.X.SX32 R13, R25, R27.reuse, 0x1, P6 ;  /* 0x0000001b190d7211 */ /* 0x080fe400030f0eff */
[-C--:B------:R-:W-:Y:S01]  /*83550*/  LEA.HI.X.SX32 R7, R24, R27.reuse, 0x1, P5 ;  /* 0x0000001b18077211 */ /* 0x080fe200028f0eff */
[----:B------:R-:W-:Y:S01]  /*83560*/  STL.64 [R1+0x1040], R16 ;  /* 0x0010401001007387 */ /* 0x000fe20000100a00 */
[-C--:B------:R-:W-:Y:S01]  /*83570*/  IADD3 R14, P5, R14, R26.reuse, RZ ;  /* 0x0000001a0e0e7210 */ /* 0x080fe20007fbe0ff */
[C---:B------:R-:W-:Y:S02]  /*83580*/  IMAD R25, R2.reuse, 0x1b3, RZ ;  /* 0x000001b302197824 */ /* 0x040fe400078e02ff */
[----:B------:R-:W-:Y:S01]  /*83590*/  STL.64 [R1+0x1058], R6 ;  /* 0x0010580601007387 */ /* 0x000fe20000100a00 */
[----:B------:R-:W-:Y:S01]  /*835a0*/  LEA.HI.X.SX32 R15, R9, R27, 0x1, P5 ;  /* 0x0000001b090f7211 */ /* 0x000fe200028f0eff */
[----:B------:R-:W-:Y:S02]  /*835b0*/  IMAD R24, R2, 0x1b4, RZ ;  /* 0x000001b402187824 */ /* 0x000fe400078e02ff */
[----:B------:R0:W-:Y:S01]  /*835c0*/  STL.64 [R1+0x1070], R12 ;  /* 0x0010700c01007387 */ /* 0x0001e20000100a00 */
[----:B------:R-:W-:-:S04]  /*835d0*/  IADD3 R8, P5, R8, R26, RZ ;  /* 0x0000001a08087210 */ /* 0x000fc80007fbe0ff */
[----:B------:R-:W-:Y:S02]  /*835e0*/  LEA.HI.X.SX32 R9, R24, R27, 0x1, P5 ;  /* 0x0000001b18097211 */ /* 0x000fe400028f0eff */
[----:B0-----:R-:W-:-:S04]  /*835f0*/  IADD3 R12, P6, R11, R26, RZ ;  /* 0x0000001a0b0c7210 */ /* 0x001fc80007fde0ff */
[----:B------:R-:W-:Y:S01]  /*83600*/  LEA.HI.X.SX32 R13, R25, R27, 0x1, P6 ;  /* 0x0000001b190d7211 */ /* 0x000fe200030f0eff */
[----:B------:R-:W-:Y:S04]  /*83610*/  STL.64 [R1+0x1068], R14 ;  /* 0x0010680e01007387 */ /* 0x000fe80000100a00 */
[----:B------:R-:W-:Y:S04]  /*83620*/  STL.64 [R1+0x1060], R12 ;  /* 0x0010600c01007387 */ /* 0x000fe80000100a00 */
[----:B------:R0:W-:Y:S04]  /*83630*/  STL.64 [R1+0x1078], R8 ;  /* 0x0010780801007387 */ /* 0x0001e80000100a00 */
[----:B------:R-:W2:Y:S01]  /*83640*/  LDL.LU R24, [R1+0x1080] ;  /* 0x0010800001187983 */ /* 0x000ea20000300800 */
[----:B------:R-:W-:-:S02]  /*83650*/  IMAD R10, R2, 0x36a, RZ ;  /* 0x0000036a020a7824 */ /* 0x000fc400078e02ff */
[C---:B------:R-:W-:Y:S01]  /*83660*/  IMAD R25, R2.reuse, 0x1b5, RZ ;  /* 0x000001b502197824 */ /* 0x040fe200078e02ff */
[----:B------:R-:W3:Y:S01]  /*83670*/  LDL.LU R28, [R1+0x258] ;  /* 0x00025800011c7983 */ /* 0x000ee20000300800 */
[----:B------:R-:W-:Y:S01]  /*83680*/  IMAD R5, R2, 0x36c, RZ ;  /* 0x0000036c02057824 */ /* 0x000fe200078e02ff */
[----:B------:R-:W-:-:S04]  /*83690*/  IADD3 R10, P6, R10, R26, RZ ;  /* 0x0000001a0a0a7210 */ /* 0x000fc80007fde0ff */
[----:B------:R-:W-:Y:S01]  /*836a0*/  LEA.HI.X.SX32 R11, R25, R27, 0x1, P6 ;  /* 0x0000001b190b7211 */ /* 0x000fe200030f0eff */
[C---:B------:R-:W-:Y:S01]  /*836b0*/  IMAD R25, R2.reuse, 0x1b6, RZ ;  /* 0x000001b602197824 */ /* 0x040fe200078e02ff */
[----:B0-----:R-:W-:Y:S01]  /*836c0*/  IADD3 R8, P5, R5, R26, RZ ;  /* 0x0000001a05087210 */ /* 0x001fe20007fbe0ff */
[----:B------:R-:W-:-:S03]  /*836d0*/  IMAD R4, R2, 0x370, RZ ;  /* 0x0000037002047824 */ /* 0x000fc600078e02ff */
[----:B------:R-:W-:Y:S01]  /*836e0*/  LEA.HI.X.SX32 R9, R25, R27, 0x1, P5 ;  /* 0x0000001b19097211 */ /* 0x000fe200028f0eff */
[C---:B------:R-:W-:Y:S01]  /*836f0*/  IMAD R3, R2.reuse, 0x36e, RZ ;  /* 0x0000036e02037824 */ /* 0x040fe200078e02ff */
[----:B------:R0:W-:Y:S01]  /*83700*/  STL.64 [R1+0x1098], R10 ;  /* 0x0010980a01007387 */ /* 0x0001e20000100a00 */
[C---:B------:R-:W-:Y:S02]  /*83710*/  IMAD R25, R2.reuse, 0x1b8, RZ ;  /* 0x000001b802197824 */ /* 0x040fe400078e02ff */
[C---:B------:R-:W-:Y:S01]  /*83720*/  IMAD R19, R2.reuse, 0x1b7, RZ ;  /* 0x000001b702137824 */ /* 0x040fe200078e02ff */
[----:B------:R1:W-:Y:S01]  /*83730*/  STL.64 [R1+0x1090], R8 ;  /* 0x0010900801007387 */ /* 0x0003e20000100a00 */
[----:B------:R-:W-:Y:S01]  /*83740*/  IMAD R7, R2, 0x372, RZ ;  /* 0x0000037202077824 */ /* 0x000fe200078e02ff */
[-C--:B0-----:R-:W-:Y:S02]  /*83750*/  IADD3 R10, P6, R3, R26.reuse, RZ ;  /* 0x0000001a030a7210 */ /* 0x081fe40007fde0ff */
[----:B-1----:R-:W-:-:S02]  /*83760*/  IADD3 R8, P5, R4, R26, RZ ;  /* 0x0000001a04087210 */ /* 0x002fc40007fbe0ff */
[-C--:B------:R-:W-:Y:S02]  /*83770*/  LEA.HI.X.SX32 R11, R19, R27.reuse, 0x1, P6 ;  /* 0x0000001b130b7211 */ /* 0x080fe400030f0eff */
[-C--:B------:R-:W-:Y:S01]  /*83780*/  LEA.HI.X.SX32 R9, R25, R27.reuse, 0x1, P5 ;  /* 0x0000001b19097211 */ /* 0x080fe200028f0eff */
[C---:B------:R-:W-:Y:S01]  /*83790*/  IMAD R25, R2.reuse, 0x1b9, RZ ;  /* 0x000001b902197824 */ /* 0x040fe200078e02ff */
[----:B------:R-:W-:Y:S01]  /*837a0*/  IADD3 R12, P6, R7, R26, RZ ;  /* 0x0000001a070c7210 */ /* 0x000fe20007fde0ff */
[C---:B------:R-:W-:Y:S02]  /*837b0*/  IMAD R6, R2.reuse, 0x374, RZ ;  /* 0x0000037402067824 */ /* 0x040fe400078e02ff */
[----:B------:R0:W-:Y:S01]  /*837c0*/  STL.64 [R1+0x10b0], R8 ;  /* 0x0010b00801007387 */ /* 0x0001e20000100a00 */
[----:B------:R-:W-:Y:S01]  /*837d0*/  LEA.HI.X.SX32 R13, R25, R27, 0x1, P6 ;  /* 0x0000001b190d7211 */ /* 0x000fe200030f0eff */
[C---:B------:R-:W-:Y:S02]  /*837e0*/  IMAD R19, R2.reuse, 0x1ba, RZ ;  /* 0x000001ba02137824 */ /* 0x040fe400078e02ff */
[----:B------:R1:W-:Y:S01]  /*837f0*/  STL.64 [R1+0x1088], R10 ;  /* 0x0010880a01007387 */ /* 0x0003e20000100a00 */
[----:B------:R-:W-:-:S03]  /*83800*/  IMAD R5, R2, 0x376, RZ ;  /* 0x0000037602057824 */ /* 0x000fc600078e02ff */
[----:B0-----:R-:W3:Y:S04]  /*83810*/  LDL.LU R9, [R1+0x1084] ;  /* 0x0010840001097983 */ /* 0x001ee80000300800 */
[----:B------:R-:W4:Y:S01]  /*83820*/  LDL.LU R14, [R1+0x10a0] ;  /* 0x0010a000010e7983 */ /* 0x000f220000300800 */
[----:B-1----:R-:W-:-:S03]  /*83830*/  IADD3 R10, P5, R6, R26, RZ ;  /* 0x0000001a060a7210 */ /* 0x002fc60007fbe0ff */
[----:B------:R-:W4:Y:S01]  /*83840*/  LDL.LU R18, [R1+0x10a4] ;  /* 0x0010a40001127983 */ /* 0x000f220000300800 */
[----:B------:R-:W-:-:S03]  /*83850*/  LEA.HI.X.SX32 R11, R19, R27, 0x1, P5 ;  /* 0x0000001b130b7211 */ /* 0x000fc600028f0eff */
[----:B------:R-:W4:Y:S01]  /*83860*/  LDL.LU R8, [R1+0x10a8] ;  /* 0x0010a80001087983 */ /* 0x000f220000300800 */
[----:B------:R-:W-:-:S03]  /*83870*/  IMAD R3, R2, 0x378, RZ ;  /* 0x0000037802037824 */ /* 0x000fc600078e02ff */
[----:B------:R0:W-:Y:S01]  /*83880*/  STL.64 [R1+0x10f8], R12 ;  /* 0x0010f80c01007387 */ /* 0x0001e20000100a00 */
[C---:B------:R-:W-:Y:S01]  /*83890*/  IMAD R15, R2.reuse, 0x1bb, RZ ;  /* 0x000001bb020f7824 */ /* 0x040fe200078e02ff */
[----:B------:R-:W-:Y:S01]  /*838a0*/  IADD3 R6, P6, R5, R26, RZ ;  /* 0x0000001a05067210 */ /* 0x000fe20007fde0ff */
[----:B------:R-:W-:Y:S01]  /*838b0*/  IMAD R19, R2, 0x1bc, RZ ;  /* 0x000001bc02137824 */ /* 0x000fe200078e02ff */
[----:B0-----:R-:W4:Y:S04]  /*838c0*/  LDL.LU R13, [R1+0x10ac] ;  /* 0x0010ac00010d7983 */ /* 0x001f280000300800 */
[----:B------:R-:W4:Y:S04]  /*838d0*/  LDL.LU R12, [R1+0x10b8] ;  /* 0x0010b800010c7983 */ /* 0x000f280000300800 */
[----:B------:R-:W4:Y:S04]  /*838e0*/  LDL.LU R22, [R1+0x10bc] ;  /* 0x0010bc0001167983 */ /* 0x000f280000300800 */
[----:B------:R-:W4:Y:S01]  /*838f0*/  LDL.LU R25, [R1+0x750] ;  /* 0x0007500001197983 */ /* 0x000f220000300800 */
[----:B------:R-:W-:-:S03]  /*83900*/  LEA.HI.X.SX32 R7, R15, R27, 0x1, P6 ;  /* 0x0000001b0f077211 */ /* 0x000fc600030f0eff */
[----:B------:R-:W4:Y:S04]  /*83910*/  LDL.LU R17, [R1+0x10c0] ;  /* 0x0010c00001117983 */ /* 0x000f280000300800 */
[----:B------:R0:W-:Y:S04]  /*83920*/  STL.64 [R1+0x10f0], R10 ;  /* 0x0010f00a01007387 */ /* 0x0001e80000100a00 */
[----:B------:R-:W-:Y:S04]  /*83930*/  STL.64 [R1+0x10e8], R6 ;  /* 0x0010e80601007387 */ /* 0x000fe80000100a00 */
[----:B------:R-:W4:Y:S01]  /*83940*/  LDL.LU R20, [R1+0x114c] ;  /* 0x00114c0001147983 */ /* 0x000f220000300800 */
[----:B0-----:R-:W-:-:S03]  /*83950*/  IADD3 R10, P5, R3, R26, RZ ;  /* 0x0000001a030a7210 */ /* 0x001fc60007fbe0ff */
[----:B------:R-:W4:Y:S01]  /*83960*/  LDL.LU R29, [R1+0x1170] ;  /* 0x00117000011d7983 */ /* 0x000f220000300800 */
[----:B------:R-:W-:-:S05]  /*83970*/  LEA.HI.X.SX32 R11, R19, R27, 0x1, P5 ;  /* 0x0000001b130b7211 */ /* 0x000fca00028f0eff */
[----:B------:R0:W-:Y:S04]  /*83980*/  STL.64 [R1+0x1110], R10 ;  /* 0x0011100a01007387 */ /* 0x0001e80000100a00 */
[----:B0-----:R-:W4:Y:S04]  /*83990*/  LDL.LU R11, [R1+0x11a8] ;  /* 0x0011a800010b7983 */ /* 0x001f280000300800 */
[----:B------:R-:W4:Y:S04]  /*839a0*/  LDL.LU R21, [R1+0x11ac] ;  /* 0x0011ac0001157983 */ /* 0x000f280000300800 */
[----:B------:R-:W4:Y:S04]  /*839b0*/  LDL.LU R10, [R1+0x1174] ;  /* 0x00117400010a7983 */ /* 0x000f280000300800 */
[----:B------:R-:W4:Y:S04]  /*839c0*/  LDL.LU R15, [R1+0x1178] ;  /* 0x00117800010f7983 */ /* 0x000f280000300800 */
[----:B------:R-:W4:Y:S01]  /*839d0*/  LDL.LU R19, [R1+0x117c] ;  /* 0x00117c0001137983 */ /* 0x000f220000300800 */
[----:B--2---:R-:W-:-:S03]  /*839e0*/  FSETP.NEU.AND P5, PT, R24, RZ, PT ;  /* 0x000000ff1800720b */ /* 0x004fc60003fad000 */
[----:B------:R-:W2:Y:S01]  /*839f0*/  LDL.LU R24, [R1+0x119c] ;  /* 0x00119c0001187983 */ /* 0x000ea20000300800 */
[C---:B------:R-:W-:Y:S02]  /*83a00*/  IMAD R4, R2.reuse, 0x37a, RZ ;  /* 0x0000037a02047824 */ /* 0x040fe400078e02ff */
[----:B------:R-:W-:-:S03]  /*83a10*/  IMAD R16, R2, 0x1bd, RZ ;  /* 0x000001bd02107824 */ /* 0x000fc600078e02ff */
[----:B------:R-:W-:Y:S01]  /*83a20*/  IADD3 R6, P6, R4, R26, RZ ;  /* 0x0000001a04067210 */ /* 0x000fe20007fde0ff */
[----:B------:R-:W-:-:S03]  /*83a30*/  IMAD R3, R2, 0x37c, RZ ;  /* 0x0000037c02037824 */ /* 0x000fc600078e02ff */
[----:B------:R-:W-:Y:S01]  /*83a40*/  LEA.HI.X.SX32 R7, R16, R27, 0x1, P6 ;  /* 0x0000001b10077211 */ /* 0x000fe200030f0eff */
[----:B------:R-:W-:-:S04]  /*83a50*/  IMAD R4, R2, 0x37e, RZ ;  /* 0x0000037e02047824 */ /* 0x000fc800078e02ff */
[----:B------:R0:W-:Y:S02]  /*83a60*/  STL.64 [R1+0x1158], R6 ;  /* 0x0011580601007387 */ /* 0x0001e40000100a00 */
[----:B0-----:R-:W-:Y:S01]  /*83a70*/  IADD3 R6, P6, R3, R26, RZ ;  /* 0x0000001a03067210 */ /* 0x001fe20007fde0ff */
[C---:B---3--:R-:W-:Y:S02]  /*83a80*/  FMUL R9, R28.reuse, R9 ;  /* 0x000000091c097220 */ /* 0x048fe40000400000 */
[C---:B----4-:R-:W-:Y:S02]  /*83a90*/  FMUL R14, R28.reuse, R14 ;  /* 0x0000000e1c0e7220 */ /* 0x050fe40000400000 */
[C---:B------:R-:W-:Y:S02]  /*83aa0*/  FMUL R18, R28.reuse, R18 ;  /* 0x000000121c127220 */ /* 0x040fe40000400000 */
[C---:B------:R-:W-:Y:S01]  /*83ab0*/  FMUL R8, R28.reuse, R8 ;  /* 0x000000081c087220 */ /* 0x040fe20000400000 */
[----:B------:R-:W-:Y:S04]  /*83ac0*/  STL [R1+0x1d88], R14 ;  /* 0x001d880e01007387 */ /* 0x000fe80000100800 */
[----:B------:R-:W-:Y:S04]  /*83ad0*/  STL [R1+0x1d8c], R18 ;  /* 0x001d8c1201007387 */ /* 0x000fe80000100800 */
[----:B------:R0:W-:Y:S01]  /*83ae0*/  STL.64 [R1+0x1d68], R8 ;  /* 0x001d680801007387 */ /* 0x0001e20000100a00 */
[----:B------:R-:W-:-:S02]  /*83af0*/  FMUL R13, R28, R13 ;  /* 0x0000000d1c0d7220 */ /* 0x000fc40000400000 */
[C---:B------:R-:W-:Y:S02]  /*83b00*/  FMUL R12, R28.reuse, R12 ;  /* 0x0000000c1c0c7220 */ /* 0x040fe40000400000 */
[----:B------:R-:W-:-:S03]  /*83b10*/  FMUL R22, R28, R22 ;  /* 0x000000161c167220 */ /* 0x000fc60000400000 */
[----:B------:R-:W-:Y:S01]  /*83b20*/  STL.64 [R1+0x1d90], R12 ;  /* 0x001d900c01007387 */ /* 0x000fe20000100a00 */
[----:B0-----:R-:W-:Y:S02]  /*83b30*/  IMAD R9, R2, 0x1bf, RZ ;  /* 0x000001bf02097824 */ /* 0x001fe400078e02ff */
[----:B------:R-:W-:Y:S02]  /*83b40*/  FMUL R28, R28, R17 ;  /* 0x000000111c1c7220 */ /* 0x000fe40000400000 */
[----:B------:R-:W-:Y:S01]  /*83b50*/  IMAD R17, R2, 0x1be, RZ ;  /* 0x000001be02117824 */ /* 0x000fe200078e02ff */
[----:B------:R0:W-:Y:S04]  /*83b60*/  STL [R1+0x1d98], R13 ;  /* 0x001d980d01007387 */ /* 0x0001e80000100800 */
[----:B------:R-:W-:-:S02]  /*83b70*/  LEA.HI.X.SX32 R7, R17, R27, 0x1, P6 ;  /* 0x0000001b11077211 */ /* 0x000fc400030f0eff */
[----:B------:R-:W-:Y:S01]  /*83b80*/  IADD3 R16, P6, R4, R26, RZ ;  /* 0x0000001a04107210 */ /* 0x000fe20007fde0ff */
[----:B------:R1:W-:Y:S01]  /*83b90*/  STL [R1+0x1d9c], R22 ;  /* 0x001d9c1601007387 */ /* 0x0003e20000100800 */
[----:B------:R-:W-:Y:S02]  /*83ba0*/  IMAD R8, R2, 0x380, RZ ;  /* 0x0000038002087824 */ /* 0x000fe400078e02ff */
[----:B------:R-:W-:Y:S01]  /*83bb0*/  LEA.HI.X.SX32 R17, R9, R27, 0x1, P6 ;  /* 0x0000001b09117211 */ /* 0x000fe200030f0eff */
[----:B------:R-:W-:Y:S04]  /*83bc0*/  STL [R1+0x1da0], R28 ;  /* 0x001da01c01007387 */ /* 0x000fe80000100800 */
[----:B------:R3:W-:Y:S01]  /*83bd0*/  STL.64 [R1+0x1150], R6 ;  /* 0x0011500601007387 */ /* 0x0007e20000100a00 */
[----:B------:R-:W-:-:S02]  /*83be0*/  FMUL R14, R25, R20 ;  /* 0x00000014190e7220 */ /* 0x000fc40000400000 */
[C---:B0-----:R-:W-:Y:S01]  /*83bf0*/  FMUL R13, R25.reuse, R29 ;  /* 0x0000001d190d7220 */ /* 0x041fe20000400000 */
[----:B-1----:R-:W-:Y:S01]  /*83c00*/  IADD3 R22, P6, R8, R26, RZ ;  /* 0x0000001a08167210 */ /* 0x002fe20007fde0ff */
[C---:B---3--:R-:W-:Y:S02]  /*83c10*/  FMUL R6, R25.reuse, R11 ;  /* 0x0000000b19067220 */ /* 0x048fe40000400000 */
[----:B------:R-:W3:Y:S01]  /*83c20*/  LDL.LU R11, [R1+0x25c] ;  /* 0x00025c00010b7983 */ /* 0x000ee20000300800 */
[C---:B------:R-:W-:Y:S02]  /*83c30*/  FMUL R4, R25.reuse, R21 ;  /* 0x0000001519047220 */ /* 0x040fe40000400000 */
[C---:B------:R-:W-:Y:S02]  /*83c40*/  FMUL R12, R25.reuse, R10 ;  /* 0x0000000a190c7220 */ /* 0x040fe40000400000 */
[----:B------:R-:W3:Y:S01]  /*83c50*/  LDL.LU R10, [R1+0x10c4] ;  /* 0x0010c400010a7983 */ /* 0x000ee20000300800 */
[----:B------:R-:W-:-:S03]  /*83c60*/  FMUL R7, R25, R15 ;  /* 0x0000000f19077220 */ /* 0x000fc60000400000 */
[----:B------:R-:W4:Y:S01]  /*83c70*/  LDL.LU R21, [R1+0x10c8] ;  /* 0x0010c80001157983 */ /* 0x000f220000300800 */
[----:B------:R-:W-:-:S03]  /*83c80*/  FMUL R3, R25, R19 ;  /* 0x0000001319037220 */ /* 0x000fc60000400000 */
[----:B------:R0:W-:Y:S04]  /*83c90*/  STL.64 [R1+0x1148], R16 ;  /* 0x0011481001007387 */ /* 0x0001e80000100a00 */
[----:B0-----:R-:W4:Y:S04]  /*83ca0*/  LDL.LU R17, [R1+0x10cc] ;  /* 0x0010cc0001117983 */ /* 0x001f280000300800 */
[----:B------:R-:W4:Y:S04]  /*83cb0*/  LDL.LU R15, [R1+0x10d0] ;  /* 0x0010d000010f7983 */ /* 0x000f280000300800 */
[----:B------:R-:W4:Y:S01]  /*83cc0*/  LDL.LU R19, [R1+0x10d4] ;  /* 0x0010d40001137983 */ /* 0x000f220000300800 */
[----:B--2---:R-:W-:-:S02]  /*83cd0*/  FMUL R5, R25, R24 ;  /* 0x0000001819057220 */ /* 0x004fc40000400000 */
[----:B------:R-:W-:Y:S01]  /*83ce0*/  IMAD R25, R2, 0x1c0, RZ ;  /* 0x000001c002197824 */ /* 0x000fe200078e02ff */
[----:B------:R-:W2:Y:S04]  /*83cf0*/  LDL.LU R24, [R1+0x10d8] ;  /* 0x0010d80001187983 */ /* 0x000ea80000300800 */
[----:B------:R-:W-:-:S05]  /*83d00*/  LEA.HI.X.SX32 R23, R25, R27, 0x1, P6 ;  /* 0x0000001b19177211 */ /* 0x000fca00030f0eff */
[----:B------:R0:W-:Y:S04]  /*83d10*/  STL.64 [R1+0x1178], R22 ;  /* 0x0011781601007387 */ /* 0x0001e80000100a00 */
[----:B------:R-:W2:Y:S04]  /*83d20*/  LDL.LU R18, [R1+0x10dc] ;  /* 0x0010dc0001127983 */ /* 0x000ea80000300800 */
[----:B------:R-:W2:Y:S01]  /*83d30*/  LDL.LU R16, [R1+0x10e0] ;  /* 0x0010e00001107983 */ /* 0x000ea20000300800 */
[----:B------:R-:W-:Y:S01]  /*83d40*/  F2FP.BF16.PACK_AB R4, R6, R4 ;  /* 0x000000040604723e */ /* 0x000fe200000010ff */
[----:B------:R-:W-:-:S02]  /*83d50*/  IMAD R6, R2, 0x382, RZ ;  /* 0x0000038202067824 */ /* 0x000fc400078e02ff */
[C---:B------:R-:W-:Y:S02]  /*83d60*/  IMAD R9, R2.reuse, 0x1c1, RZ ;  /* 0x000001c102097824 */ /* 0x040fe400078e02ff */
[----:B------:R-:W-:Y:S01]  /*83d70*/  IMAD R8, R2, 0x384, RZ ;  /* 0x0000038402087824 */ /* 0x000fe200078e02ff */
[----:B0-----:R-:W-:Y:S01]  /*83d80*/  IADD3 R22, P6, R6, R26, RZ ;  /* 0x0000001a06167210 */ /* 0x001fe20007fde0ff */
[----:B------:R-:W-:-:S03]  /*83d90*/  IMAD R25, R2, 0x1c2, RZ ;  /* 0x000001c202197824 */ /* 0x000fc600078e02ff */
[----:B------:R-:W-:Y:S02]  /*83da0*/  LEA.HI.X.SX32 R23, R9, R27, 0x1, P6 ;  /* 0x0000001b09177211 */ /* 0x000fe400030f0eff */
[----:B------:R-:W-:Y:S02]  /*83db0*/  IADD3 R8, P6, R8, R26, RZ ;  /* 0x0000001a08087210 */ /* 0x000fe40007fde0ff */
[----:B------:R-:W-:Y:S01]  /*83dc0*/  F2FP.BF16.PACK_AB R5, R3, R5 ;  /* 0x000000050305723e */ /* 0x000fe200000010ff */
[----:B------:R-:W-:Y:S01]  /*83dd0*/  IMAD R3, R2, 0x386, RZ ;  /* 0x0000038602037824 */ /* 0x000fe200078e02ff */
[----:B------:R-:W-:Y:S02]  /*83de0*/  F2FP.BF16.PACK_AB R6, R12, R7 ;  /* 0x000000070c06723e */ /* 0x000fe400000010ff */
[----:B------:R-:W-:Y:S01]  /*83df0*/  LEA.HI.X.SX32 R9, R25, R27, 0x1, P6 ;  /* 0x0000001b19097211 */ /* 0x000fe200030f0eff */
[----:B------:R-:W2:Y:S01]  /*83e00*/  LDL.LU R12, [R1+0x268] ;  /* 0x00026800010c7983 */ /* 0x000ea20000300800 */
[----:B------:R-:W-:-:S03]  /*83e10*/  F2FP.BF16.PACK_AB R7, R14, R13 ;  /* 0x0000000d0e07723e */ /* 0x000fc600000010ff */
[----:B------:R-:W-:Y:S01]  /*83e20*/  STL.64 [R1+0x11d8], R22 ;  /* 0x0011d81601007387 */ /* 0x000fe20000100a00 */
[----:B------:R-:W-:-:S03]  /*83e30*/  IMAD R14, R2, 0x1c3, RZ ;  /* 0x000001c3020e7824 */ /* 0x000fc600078e02ff */
[----:B------:R-:W2:Y:S04]  /*83e40*/  LDL.LU R13, [R1+0x10e4] ;  /* 0x0010e400010d7983 */ /* 0x000ea80000300800 */
[----:B------:R-:W2:Y:S04]  /*83e50*/  LDL.LU R25, [R1+0x1100] ;  /* 0x0011000001197983 */ /* 0x000ea80000300800 */
[----:B------:R0:W-:Y:S02]  /*83e60*/  STL.64 [R1+0x11d0], R8 ;  /* 0x0011d00801007387 */ /* 0x0001e40000100a00 */
[----:B0-----:R-:W-:-:S04]  /*83e70*/  IADD3 R8, P6, R3, R26, RZ ;  /* 0x0000001a03087210 */ /* 0x001fc80007fde0ff */
[----:B------:R-:W-:-:S05]  /*83e80*/  LEA.HI.X.SX32 R9, R14, R27, 0x1, P6 ;  /* 0x0000001b0e097211 */ /* 0x000fca00030f0eff */
[----:B------:R-:W-:Y:S01]  /*83e90*/  STL.64 [R1+0x11c8], R8 ;  /* 0x0011c80801007387 */ /* 0x000fe20000100a00 */
[----:B---3--:R-:W-:-:S03]  /*83ea0*/  FMUL R29, R11, R10 ;  /* 0x0000000a0b1d7220 */ /* 0x008fc60000400000 */
[----:B------:R-:W3:Y:S01]  /*83eb0*/  LDL.LU R10, [R1+0x1104] ;  /* 0x00110400010a7983 */ /* 0x000ee20000300800 */
[----:B----4-:R-:W-:-:S03]  /*83ec0*/  FMUL R21, R11, R21 ;  /* 0x000000150b157220 */ /* 0x010fc60000400000 */
[----:B------:R-:W-:Y:S04]  /*83ed0*/  STL [R1+0x1da4], R29 ;  /* 0x001da41d01007387 */ /* 0x000fe80000100800 */
[----:B------:R-:W-:Y:S01]  /*83ee0*/  STL [R1+0x1da8], R21 ;  /* 0x001da81501007387 */ /* 0x000fe20000100800 */
[C---:B------:R-:W-:Y:S02]  /*83ef0*/  FMUL R20, R11.reuse, R17 ;  /* 0x000000110b147220 */ /* 0x040fe40000400000 */
[----:B------:R-:W-:-:S03]  /*83f00*/  FMUL R17, R11, R15 ;  /* 0x0000000f0b117220 */ /* 0x000fc60000400000 */
[----:B------:R-:W-:Y:S01]  /*83f10*/  STL [R1+0x1dac], R20 ;  /* 0x001dac1401007387 */ /* 0x000fe20000100800 */
[----:B------:R-:W-:-:S03]  /*83f20*/  FMUL R14, R11, R19 ;  /* 0x000000130b0e7220 */ /* 0x000fc60000400000 */
[----:B------:R0:W-:Y:S04]  /*83f30*/  STL [R1+0x1db0], R17 ;  /* 0x001db01101007387 */ /* 0x0001e80000100800 */
[----:B------:R-:W4:Y:S04]  /*83f40*/  LDL.LU R15, [R1+0x110c] ;  /* 0x00110c00010f7983 */ /* 0x000f280000300800 */
[----:B------:R-:W-:Y:S04]  /*83f50*/  STL [R1+0x1dc4], R14 ;  /* 0x001dc40e01007387 */ /* 0x000fe80000100800 */
[----:B------:R-:W4:Y:S01]  /*83f60*/  LDL.LU R19, [R1+0x111c] ;  /* 0x00111c0001137983 */ /* 0x000f220000300800 */
[----:B--2---:R-:W-:-:S03]  /*83f70*/  FMUL R23, R11, R24 ;  /* 0x000000180b177220 */ /* 0x004fc60000400000 */
[----:B------:R-:W2:Y:S01]  /*83f80*/  LDL.LU R24, [R1+0x1124] ;  /* 0x0011240001187983 */ /* 0x000ea20000300800 */
[C---:B------:R-:W-:Y:S02]  /*83f90*/  FMUL R18, R11.reuse, R18 ;  /* 0x000000120b127220 */ /* 0x040fe40000400000 */
[----:B------:R-:W-:-:S03]  /*83fa0*/  FMUL R16, R11, R16 ;  /* 0x000000100b107220 */ /* 0x000fc60000400000 */
[----:B------:R1:W-:Y:S04]  /*83fb0*/  STL [R1+0x1dc8], R18 ;  /* 0x001dc81201007387 */ /* 0x0003e80000100800 */
[----:B------:R1:W-:Y:S04]  /*83fc0*/  STL [R1+0x1dcc], R16 ;  /* 0x001dcc1001007387 */ /* 0x0003e80000100800 */
[----:B0-----:R-:W2:Y:S01]  /*83fd0*/  LDL.LU R17, [R1+0x112c] ;  /* 0x00112c0001117983 */ /* 0x001ea20000300800 */
[C---:B------:R-:W-:Y:S02]  /*83fe0*/  IMAD R3, R2.reuse, 0x388, RZ ;  /* 0x0000038802037824 */ /* 0x040fe400078e02ff */
[----:B------:R-:W-:-:S03]  /*83ff0*/  IMAD R11, R2, 0x1c4, RZ ;  /* 0x000001c4020b7824 */ /* 0x000fc600078e02ff */
[----:B------:R-:W-:-:S04]  /*84000*/  IADD3 R8, P6, R3, R26, RZ ;  /* 0x0000001a03087210 */ /* 0x000fc80007fde0ff */
[----:B------:R-:W-:Y:S02]  /*84010*/  LEA.HI.X.SX32 R9, R11, R27, 0x1, P6 ;  /* 0x0000001b0b097211 */ /* 0x000fe400030f0eff */
[----:B------:R-:W2:Y:S04]  /*84020*/  LDL.LU R11, [R1+0x26c] ;  /* 0x00026c00010b7983 */ /* 0x000ea80000300800 */
[----:B------:R-:W-:Y:S01]  /*84030*/  STL.64 [R1+0x1170], R8 ;  /* 0x0011700801007387 */ /* 0x000fe20000100a00 */
[----:B------:R-:W-:-:S03]  /*84040*/  FMUL R28, R12, R13 ;  /* 0x0000000d0c1c7220 */ /* 0x000fc60000400000 */
[----:B------:R-:W2:Y:S01]  /*84050*/  LDL.LU R3, [R1+0x1134] ;  /* 0x0011340001037983 */ /* 0x000ea20000300800 */
[----:B------:R-:W-:-:S03]  /*84060*/  FMUL R22, R12, R25 ;  /* 0x000000190c167220 */ /* 0x000fc60000400000 */
[----:B------:R-:W-:Y:S04]  /*84070*/  STL [R1+0x1dd0], R28 ;  /* 0x001dd01c01007387 */ /* 0x000fe80000100800 */
[----:B-1----:R-:W2:Y:S04]  /*84080*/  LDL.LU R18, [R1+0x1108] ;  /* 0x0011080001127983 */ /* 0x002ea80000300800 */
[----:B------:R-:W2:Y:S04]  /*84090*/  LDL.LU R25, [R1+0x278] ;  /* 0x0002780001197983 */ /* 0x000ea80000300800 */
[----:B------:R-:W-:Y:S04]  /*840a0*/  STL.64 [R1+0x1db8], R22 ;  /* 0x001db81601007387 */ /* 0x000fe80000100a00 */
[----:B------:R0:W-:Y:S04]  /*840b0*/  STL [R1+0x1dc0], R23 ;  /* 0x001dc01701007387 */ /* 0x0001e80000100800 */
[----:B------:R-:W2:Y:S04]  /*840c0*/  LDL.LU R14, [R1+0x1118] ;  /* 0x00111800010e7983 */ /* 0x000ea80000300800 */
[----:B------:R-:W2:Y:S04]  /*840d0*/  LDL.LU R16, [R1+0x1120] ;  /* 0x0011200001107983 */ /* 0x000ea80000300800 */
[----:B0-----:R-:W2:Y:S04]  /*840e0*/  LDL.LU R23, [R1+0x1128] ;  /* 0x0011280001177983 */ /* 0x001ea80000300800 */
[----:B------:R-:W2:Y:S04]  /*840f0*/  LDL.LU R28, [R1+0x1138] ;  /* 0x00113800011c7983 */ /* 0x000ea80000300800 */
[----:B------:R-:W2:Y:S04]  /*84100*/  LDL.LU R22, [R1+0x113c] ;  /* 0x00113c0001167983 */ /* 0x000ea80000300800 */
[----:B------:R0:W-:Y:S02]  /*84110*/  STS.128 [R0+0xc80], R4 ;  /* 0x000c800400007388 */ /* 0x0001e40000000c00 */
[----:B0-----:R-:W-:-:S05]  /*84120*/  IMAD R5, R2, 0x38a, RZ ;  /* 0x0000038a02057824 */ /* 0x001fca00078e02ff */
[----:B------:R-:W-:Y:S01]  /*84130*/  IADD3 R8, P6, R5, R26, RZ ;  /* 0x0000001a05087210 */ /* 0x000fe20007fde0ff */
[C---:B---3--:R-:W-:Y:S02]  /*84140*/  FMUL R29, R12.reuse, R10 ;  /* 0x0000000a0c1d7220 */ /* 0x048fe40000400000 */
[----:B------:R-:W3:Y:S04]  /*84150*/  LDL.LU R10, [R1+0x1140] ;  /* 0x00114000010a7983 */ /* 0x000ee80000300800 */
[----:B------:R0:W-:Y:S04]  /*84160*/  STL [R1+0x1dd4], R29 ;  /* 0x001dd41d01007387 */ /* 0x0001e80000100800 */
[----:B0-----:R-:W3:Y:S01]  /*84170*/  LDL.LU R29, [R1+0x1130] ;  /* 0x00113000011d7983 */ /* 0x001ee20000300800 */
[----:B----4-:R-:W-:-:S05]  /*84180*/  FMUL R13, R12, R15 ;  /* 0x0000000f0c0d7220 */ /* 0x010fca0000400000 */
[----:B------:R-:W-:Y:S01]  /*84190*/  STL [R1+0x1dd8], R13 ;  /* 0x001dd80d01007387 */ /* 0x000fe20000100800 */
[----:B------:R-:W-:-:S03]  /*841a0*/  FMUL R20, R12, R19 ;  /* 0x000000130c147220 */ /* 0x000fc60000400000 */
[----:B------:R-:W4:Y:S04]  /*841b0*/  LDL.LU R15, [R1+0x118c] ;  /* 0x00118c00010f7983 */ /* 0x000f280000300800 */
[----:B------:R-:W4:Y:S04]  /*841c0*/  LDL.LU R19, [R1+0x1164] ;  /* 0x0011640001137983 */ /* 0x000f280000300800 */
[----:B------:R-:W4:Y:S04]  /*841d0*/  LDL.LU R7, [R1+0x1168] ;  /* 0x0011680001077983 */ /* 0x000f280000300800 */
[----:B------:R-:W4:Y:S01]  /*841e0*/  LDL.LU R5, [R1+0x116c] ;  /* 0x00116c0001057983 */ /* 0x000f220000300800 */
[----:B--2---:R-:W-:-:S03]  /*841f0*/  FMUL R21, R12, R24 ;  /* 0x000000180c157220 */ /* 0x004fc60000400000 */
[----:B------:R-:W2:Y:S04]  /*84200*/  LDL.LU R24, [R1+0x1180] ;  /* 0x0011800001187983 */ /* 0x000ea80000300800 */
[----:B------:R0:W-:Y:S04]  /*84210*/  STL.64 [R1+0x1de0], R20 ;  /* 0x001de01401007387 */ /* 0x0001e80000100a00 */
[----:B0-----:R-:W2:Y:S01]  /*84220*/  LDL.LU R20, [R1+0x1184] ;  /* 0x0011840001147983 */ /* 0x001ea20000300800 */
[----:B------:R-:W-:-:S03]  /*84230*/  FMUL R17, R12, R17 ;  /* 0x000000110c117220 */ /* 0x000fc60000400000 */
[----:B------:R0:W-:Y:S04]  /*84240*/  STL [R1+0x1de8], R21 ;  /* 0x001de81501007387 */ /* 0x0001e80000100800 */
[----:B0-----:R-:W2:Y:S04]  /*84250*/  LDL.LU R21, [R1+0x1160] ;  /* 0x0011600001157983 */ /* 0x001ea80000300800 */
[----:B------:R0:W-:Y:S04]  /*84260*/  STL [R1+0x1dec], R17 ;  /* 0x001dec1101007387 */ /* 0x0001e80000100800 */
[----:B0-----:R-:W2:Y:S01]  /*84270*/  LDL.LU R17, [R1+0x1144] ;  /* 0x0011440001117983 */ /* 0x001ea20000300800 */
[----:B------:R-:W-:-:S02]  /*84280*/  IMAD R6, R2, 0x1c5, RZ ;  /* 0x000001c502067824 */ /* 0x000fc400078e02ff */
[----:B------:R-:W-:Y:S02]  /*84290*/  FMUL R12, R12, R3 ;  /* 0x000000030c0c7220 */ /* 0x000fe40000400000 */
[----:B------:R-:W-:Y:S01]  /*842a0*/  IMAD R4, R2, 0x38c, RZ ;  /* 0x0000038c02047824 */ /* 0x000fe200078e02ff */
[----:B------:R-:W-:Y:S02]  /*842b0*/  LEA.HI.X.SX32 R9, R6, R27, 0x1, P6 ;  /* 0x0000001b06097211 */ /* 0x000fe400030f0eff */
[----:B------:R0:W-:Y:S01]  /*842c0*/  STL [R1+0x1df0], R12 ;  /* 0x001df00c01007387 */ /* 0x0001e20000100800 */
[----:B------:R-:W-:-:S03]  /*842d0*/  FMUL R18, R11, R18 ;  /* 0x000000120b127220 */ /* 0x000fc60000400000 */
[----:B------:R1:W-:Y:S01]  /*842e0*/  STL.64 [R1+0x11c0], R8 ;  /* 0x0011c00801007387 */ /* 0x0003e20000100a00 */
[----:B0-----:R-:W-:Y:S01]  /*842f0*/  IMAD R12, R2, 0x1c6, RZ ;  /* 0x000001c6020c7824 */ /* 0x001fe200078e02ff */
[----:B-1----:R-:W-:Y:S01]  /*84300*/  IADD3 R8, P6, R4, R26, RZ ;  /* 0x0000001a04087210 */ /* 0x002fe20007fde0ff */
[----:B------:R-:W-:Y:S02]  /*84310*/  IMAD R3, R2, 0x38e, RZ ;  /* 0x0000038e02037824 */ /* 0x000fe400078e02ff */
[C---:B------:R-:W-:Y:S01]  /*84320*/  FMUL R23, R11.reuse, R23 ;  /* 0x000000170b177220 */ /* 0x040fe20000400000 */
[----:B------:R-:W-:Y:S01]  /*84330*/  LEA.HI.X.SX32 R9, R12, R27, 0x1, P6 ;  /* 0x0000001b0c097211 */ /* 0x000fe200030f0eff */
[C---:B------:R-:W-:Y:S02]  /*84340*/  FMUL R28, R11.reuse, R28 ;  /* 0x0000001c0b1c7220 */ /* 0x040fe40000400000 */
[C---:B------:R-:W-:Y:S01]  /*84350*/  FMUL R13, R11.reuse, R22 ;  /* 0x000000160b0d7220 */ /* 0x040fe20000400000 */
[----:B------:R-:W-:Y:S01]  /*84360*/  STL [R1+0x1df4], R18 ;  /* 0x001df41201007387 */ /* 0x000fe20000100800 */
[----:B------:R-:W-:-:S02]  /*84370*/  FMUL R14, R11, R14 ;  /* 0x0000000e0b0e7220 */ /* 0x000fc40000400000 */
[C---:B------:R-:W-:Y:S02]  /*84380*/  FMUL R16, R11.reuse, R16 ;  /* 0x000000100b107220 */ /* 0x040fe40000400000 */
[C---:B---3--:R-:W-:Y:S02]  /*84390*/  FMUL R22, R11.reuse, R10 ;  /* 0x0000000a0b167220 */ /* 0x048fe40000400000 */
[C---:B------:R-:W-:Y:S02]  /*843a0*/  IMAD R10, R2.reuse, 0x1c7, RZ ;  /* 0x000001c7020a7824 */ /* 0x040fe400078e02ff */
[----:B------:R-:W-:Y:S02]  /*843b0*/  FMUL R29, R11, R29 ;  /* 0x0000001d0b1d7220 */ /* 0x000fe40000400000 */
[----:B------:R-:W-:-:S03]  /*843c0*/  IMAD R11, R2, 0x390, RZ ;  /* 0x00000390020b7824 */ /* 0x000fc600078e02ff */
[----:B------:R-:W-:Y:S04]  /*843d0*/  STL.64 [R1+0x1df8], R28 ;  /* 0x001df81c01007387 */ /* 0x000fe80000100a00 */
[----:B------:R-:W-:Y:S04]  /*843e0*/  STL.64 [R1+0x1e00], R22 ;  /* 0x001e001601007387 */ /* 0x000fe80000100a00 */
[----:B------:R0:W-:Y:S02]  /*843f0*/  STL.64 [R1+0x11b8], R8 ;  /* 0x0011b80801007387 */ /* 0x0001e40000100a00 */
[----:B0-----:R-:W-:Y:S01]  /*84400*/  IADD3 R8, P6, R3, R26, RZ ;  /* 0x0000001a03087210 */ /* 0x001fe20007fde0ff */
[----:B----4-:R-:W-:-:S02]  /*84410*/  FMUL R4, R25, R15 ;  /* 0x0000000f19047220 */ /* 0x010fc40000400000 */
[C---:B------:R-:W-:Y:S01]  /*84420*/  FMUL R19, R25.reuse, R19 ;  /* 0x0000001319137220 */ /* 0x040fe20000400000 */
[----:B------:R-:W-:Y:S01]  /*84430*/  LEA.HI.X.SX32 R9, R10, R27, 0x1, P6 ;  /* 0x0000001b0a097211 */ /* 0x000fe200030f0eff */
[----:B------:R-:W3:Y:S01]  /*84440*/  LDL.LU R15, [R1+0x27c] ;  /* 0x00027c00010f7983 */ /* 0x000ee20000300800 */
[----:B------:R-:W-:Y:S01]  /*84450*/  FMUL R7, R25, R7 ;  /* 0x0000000719077220 */ /* 0x000fe20000400000 */
[----:B------:R-:W-:Y:S02]  /*84460*/  IADD3 R22, P6, R11, R26, RZ ;  /* 0x0000001a0b167210 */ /* 0x000fe40007fde0ff */
[----:B------:R-:W3:Y:S01]  /*84470*/  LDL.LU R12, [R1+0x1188] ;  /* 0x00118800010c7983 */ /* 0x000ee20000300800 */
[C---:B------:R-:W-:Y:S02]  /*84480*/  FMUL R3, R25.reuse, R5 ;  /* 0x0000000519037220 */ /* 0x040fe40000400000 */
[----:B------:R-:W-:Y:S02]  /*84490*/  IMAD R11, R2, 0x1c9, RZ ;  /* 0x000001c9020b7824 */ /* 0x000fe400078e02ff */
[----:B--2---:R-:W-:-:S02]  /*844a0*/  FMUL R5, R25, R24 ;  /* 0x0000001819057220 */ /* 0x004fc40000400000 */
[----:B------:R-:W-:Y:S02]  /*844b0*/  IMAD R24, R2, 0x394, RZ ;  /* 0x0000039402187824 */ /* 0x000fe400078e02ff */
[----:B------:R-:W-:-:S05]  /*844c0*/  FMUL R6, R25, R20 ;  /* 0x0000001419067220 */ /* 0x000fca0000400000 */
[----:B------:R-:W-:Y:S01]  /*844d0*/  F2FP.BF16.PACK_AB R4, R6, R4 ;  /* 0x000000040604723e */ /* 0x000fe200000010ff */
[C---:B------:R-:W-:Y:S02]  /*844e0*/  IMAD R6, R2.reuse, 0x392, RZ ;  /* 0x0000039202067824 */ /* 0x040fe400078e02ff */
[C---:B------:R-:W-:Y:S02]  /*844f0*/  FMUL R28, R25.reuse, R21 ;  /* 0x00000015191c7220 */ /* 0x040fe40000400000 */
[----:B------:R-:W-:Y:S02]  /*84500*/  FMUL R29, R25, R17 ;  /* 0x00000011191d7220 */ /* 0x000fe40000400000 */
[----:B------:R-:W-:Y:S01]  /*84510*/  IMAD R25, R2, 0x1c8, RZ ;  /* 0x000001c802197824 */ /* 0x000fe200078e02ff */
[----:B------:R-:W2:Y:S04]  /*84520*/  LDL.LU R17, [R1+0x1190] ;  /* 0x0011900001117983 */ /* 0x000ea80000300800 */
[----:B------:R-:W4:Y:S01]  /*84530*/  LDL.LU R18, [R1+0x1194] ;  /* 0x0011940001127983 */ /* 0x000f220000300800 */
[----:B------:R-:W-:-:S03]  /*84540*/  LEA.HI.X.SX32 R23, R25, R27, 0x1, P6 ;  /* 0x0000001b19177211 */ /* 0x000fc600030f0eff */
[----:B------:R0:W-:Y:S04]  /*84550*/  STL.64 [R1+0x11b0], R8 ;  /* 0x0011b00801007387 */ /* 0x0001e80000100a00 */
[----:B------:R-:W4:Y:S04]  /*84560*/  LDL.LU R21, [R1+0x11a0] ;  /* 0x0011a00001157983 */ /* 0x000f280000300800 */
[----:B0-----:R-:W4:Y:S04]  /*84570*/  LDL.LU R8, [R1+0x11a4] ;  /* 0x0011a40001087983 */ /* 0x001f280000300800 */
[----:B------:R-:W4:Y:S04]  /*84580*/  LDL.LU R9, [R1+0x11e0] ;  /* 0x0011e00001097983 */ /* 0x000f280000300800 */
[----:B------:R-:W4:Y:S04]  /*84590*/  LDL.LU R10, [R1+0x11e4] ;  /* 0x0011e400010a7983 */ /* 0x000f280000300800 */
[----:B------:R0:W-:Y:S01]  /*845a0*/  STL.64 [R1+0x11f8], R22 ;  /* 0x0011f81601007387 */ /* 0x0001e20000100a00 */
[----:B------:R-:W-:Y:S01]  /*845b0*/  IMAD R20, R2, 0x1ca, RZ ;  /* 0x000001ca02147824 */ /* 0x000fe200078e02ff */
[----:B------:R-:W-:-:S02]  /*845c0*/  F2FP.BF16.PACK_AB R5, R3, R5 ;  /* 0x000000050305723e */ /* 0x000fc400000010ff */
[----:B0-----:R-:W-:-:S04]  /*845d0*/  IADD3 R22, P6, R6, R26, RZ ;  /* 0x0000001a06167210 */ /* 0x001fc80007fde0ff */
[----:B------:R-:W-:Y:S02]  /*845e0*/  LEA.HI.X.SX32 R23, R11, R27, 0x1, P6 ;  /* 0x0000001b0b177211 */ /* 0x000fe400030f0eff */
[----:B------:R-:W-:Y:S02]  /*845f0*/  IADD3 R24, P6, R24, R26, RZ ;  /* 0x0000001a18187210 */ /* 0x000fe40007fde0ff */
[----:B------:R-:W-:Y:S01]  /*84600*/  F2FP.BF16.PACK_AB R6, R19, R7 ;  /* 0x000000071306723e */ /* 0x000fe200000010ff */
[----:B------:R0:W-:Y:S01]  /*84610*/  STL.64 [R1+0x1238], R22 ;  /* 0x0012381601007387 */ /* 0x0001e20000100a00 */
[----:B------:R-:W-:Y:S02]  /*84620*/  F2FP.BF16.PACK_AB R7, R29, R28 ;  /* 0x0000001c1d07723e */ /* 0x000fe400000010ff */
[----:B------:R-:W-:-:S03]  /*84630*/  LEA.HI.X.SX32 R25, R20, R27, 0x1, P6 ;  /* 0x0000001b14197211 */ /* 0x000fc600030f0eff */
[----:B------:R1:W-:Y:S04]  /*84640*/  STS.128 [R0+0xd00], R4 ;  /* 0x000d000400007388 */ /* 0x0003e80000000c00 */
[----:B0-----:R-:W4:Y:S04]  /*84650*/  LDL.LU.64 R22, [R1+0x1e00] ;  /* 0x001e000001167983 */ /* 0x001f280000300a00 */
[----:B------:R-:W4:Y:S04]  /*84660*/  LDL.LU R11, [R1+0xbdc] ;  /* 0x000bdc00010b7983 */ /* 0x000f280000300800 */
[----:B------:R-:W4:Y:S04]  /*84670*/  LDL.LU R19, [R1+0x11e8] ;  /* 0x0011e80001137983 */ /* 0x000f280000300800 */
[----:B------:R0:W-:Y:S04]  /*84680*/  STL.64 [R1+0x1230], R24 ;  /* 0x0012301801007387 */ /* 0x0001e80000100a00 */
[----:B-1----:R-:W4:Y:S01]  /*84690*/  LDL.LU R7, [R1+0x1198] ;  /* 0x0011980001077983 */ /* 0x002f220000300800 */
[----:B------:R-:W-:-:S02]  /*846a0*/  IMAD R3, R2, 0x396, RZ ;  /* 0x0000039602037824 */ /* 0x000fc400078e02ff */
[----:B------:R-:W-:-:S03]  /*846b0*/  IMAD R28, R2, 0x1cb, RZ ;  /* 0x000001cb021c7824 */ /* 0x000fc600078e02ff */
[----:B0-----:R-:W-:-:S04]  /*846c0*/  IADD3 R24, P6, R3, R26, RZ ;  /* 0x0000001a03187210 */ /* 0x001fc80007fde0ff */
[----:B------:R-:W-:-:S05]  /*846d0*/  LEA.HI.X.SX32 R25, R28, R27, 0x1, P6 ;  /* 0x0000001b1c197211 */ /* 0x000fca00030f0eff */
[----:B------:R0:W-:Y:S04]  /*846e0*/  STL.64 [R1+0x1228], R24 ;  /* 0x0012281801007387 */ /* 0x0001e80000100a00 */
[----:B0-----:R-:W4:Y:S04]  /*846f0*/  LDL.LU R24, [R1+0xbd8] ;  /* 0x000bd80001187983 */ /* 0x001f280000300800 */
[----:B------:R-:W4:Y:S01]  /*84700*/  LDL.LU R25, [R1+0x1200] ;  /* 0x0012000001197983 */ /* 0x000f220000300800 */
[----:B------:R-:W-:-:S05]  /*84710*/  IMAD R3, R2, 0x398, RZ ;  /* 0x0000039802037824 */ /* 0x000fca00078e02ff */
[----:B------:R-:W-:Y:S01]  /*84720*/  IADD3 R28, P6, R3, R26, RZ ;  /* 0x0000001a031c7210 */ /* 0x000fe20007fde0ff */
[C---:B---3--:R-:W-:Y:S02]  /*84730*/  FMUL R12, R15.reuse, R12 ;  /* 0x0000000c0f0c7220 */ /* 0x048fe40000400000 */
[C---:B--2---:R-:W-:Y:S02]  /*84740*/  FMUL R17, R15.reuse, R17 ;  /* 0x000000110f117220 */ /* 0x044fe40000400000 */
[C---:B----4-:R-:W-:Y:S02]  /*84750*/  FMUL R18, R15.reuse, R18 ;  /* 0x000000120f127220 */ /* 0x050fe40000400000 */
[C---:B------:R-:W-:Y:S02]  /*84760*/  FMUL R6, R15.reuse, R21 ;  /* 0x000000150f067220 */ /* 0x040fe40000400000 */
[C---:B------:R-:W-:Y:S02]  /*84770*/  FMUL R5, R15.reuse, R8 ;  /* 0x000000080f057220 */ /* 0x040fe40000400000 */
[----:B------:R-:W-:-:S02]  /*84780*/  FMUL R3, R15, R9 ;  /* 0x000000090f037220 */ /* 0x000fc40000400000 */
[C---:B------:R-:W-:Y:S02]  /*84790*/  FMUL R4, R15.reuse, R10 ;  /* 0x0000000a0f047220 */ /* 0x040fe40000400000 */
[----:B------:R-:W2:Y:S01]  /*847a0*/  LDL.LU R10, [R1+0xbd4] ;  /* 0x000bd400010a7983 */ /* 0x000ea20000300800 */
[----:B------:R-:W-:-:S03]  /*847b0*/  FMUL R7, R15, R7 ;  /* 0x000000070f077220 */ /* 0x000fc60000400000 */
[----:B------:R-:W2:Y:S01]  /*847c0*/  LDL.LU R15, [R1+0x1204] ;  /* 0x00120400010f7983 */ /* 0x000ea20000300800 */
[C---:B------:R-:W-:Y:S02]  /*847d0*/  IMAD R21, R2.reuse, 0x1cc, RZ ;  /* 0x000001cc02157824 */ /* 0x040fe400078e02ff */
[C---:B------:R-:W-:Y:S02]  /*847e0*/  IMAD R20, R2.reuse, 0x39a, RZ ;  /* 0x0000039a02147824 */ /* 0x040fe400078e02ff */
[----:B------:R-:W-:Y:S01]  /*847f0*/  IMAD R9, R2, 0x1cd, RZ ;  /* 0x000001cd02097824 */ /* 0x000fe200078e02ff */
[----:B------:R-:W-:Y:S02]  /*84800*/  LEA.HI.X.SX32 R29, R21, R27, 0x1, P6 ;  /* 0x0000001b151d7211 */ /* 0x000fe400030f0eff */
[----:B------:R-:W-:Y:S01]  /*84810*/  IADD3 R20, P6, R20, R26, RZ ;  /* 0x0000001a14147210 */ /* 0x000fe20007fde0ff */
[----:B------:R-:W-:-:S03]  /*84820*/  IMAD R8, R2, 0x39c, RZ ;  /* 0x0000039c02087824 */ /* 0x000fc600078e02ff */
[----:B------:R-:W-:Y:S01]  /*84830*/  LEA.HI.X.SX32 R21, R9, R27, 0x1, P6 ;  /* 0x0000001b09157211 */ /* 0x000fe200030f0eff */
[----:B------:R0:W-:Y:S01]  /*84840*/  STL.64 [R1+0x11f0], R28 ;  /* 0x0011f01c01007387 */ /* 0x0001e20000100a00 */
[----:B------:R-:W-:Y:S01]  /*84850*/  F2FP.BF16.PACK_AB R4, R3, R4 ;  /* 0x000000040304723e */ /* 0x000fe200000010ff */
[C---:B------:R-:W-:Y:S02]  /*84860*/  IMAD R3, R2.reuse, 0x39e, RZ ;  /* 0x0000039e02037824 */ /* 0x040fe400078e02ff */
[----:B0-----:R-:W3:Y:S04]  /*84870*/  LDL.LU.64 R28, [R1+0x1df8] ;  /* 0x001df800011c7983 */ /* 0x001ee80000300a00 */
[----:B------:R0:W-:Y:S01]  /*84880*/  STL.64 [R1+0x1220], R20 ;  /* 0x0012201401007387 */ /* 0x0001e20000100a00 */
[----:B------:R-:W-:-:S02]  /*84890*/  IMAD R9, R2, 0x1cf, RZ ;  /* 0x000001cf02097824 */ /* 0x000fc400078e02ff */
[----:B0-----:R-:W-:Y:S01]  /*848a0*/  IMAD R21, R2, 0x1ce, RZ ;  /* 0x000001ce02157824 */ /* 0x001fe200078e02ff */
[----:B------:R-:W-:Y:S01]  /*848b0*/  IADD3 R20, P6, R8, R26, RZ ;  /* 0x0000001a08147210 */ /* 0x000fe20007fde0ff */
[----:B------:R-:W-:Y:S02]  /*848c0*/  FFMA R8, R19, 0.69314718246459960938, R11 ;  /* 0x3f31721813087823 */ /* 0x000fe4000000000b */
[----:B------:R-:W4:Y:S01]  /*848d0*/  LDL.LU R11, [R1+0xbd0] ;  /* 0x000bd000010b7983 */ /* 0x000f220000300800 */
[----:B------:R-:W-:-:S03]  /*848e0*/  LEA.HI.X.SX32 R21, R21, R27, 0x1, P6 ;  /* 0x0000001b15157211 */ /* 0x000fc600030f0eff */
[----:B------:R0:W-:Y:S04]  /*848f0*/  STL [R1+0x270], R8 ;  /* 0x0002700801007387 */ /* 0x0001e80000100800 */
[----:B------:R-:W4:Y:S04]  /*84900*/  LDL.LU R19, [R1+0x1270] ;  /* 0x0012700001137983 */ /* 0x000f280000300800 */
[----:B------:R1:W-:Y:S01]  /*84910*/  STL.64 [R1+0x1218], R20 ;  /* 0x0012181401007387 */ /* 0x0003e20000100a00 */
[----:B------:R-:W-:Y:S01]  /*84920*/  F2FP.BF16.PACK_AB R5, R6, R5 ;  /* 0x000000050605723e */ /* 0x000fe200000010ff */
[----:B0-----:R-:W-:Y:S01]  /*84930*/  IMAD R8, R2, 0x3a0, RZ ;  /* 0x000003a002087824 */ /* 0x001fe200078e02ff */
[----:B------:R-:W-:-:S02]  /*84940*/  F2FP.BF16.PACK_AB R6, R18, R7 ;  /* 0x000000071206723e */ /* 0x000fc400000010ff */
[----:B-1----:R-:W-:Y:S01]  /*84950*/  IADD3 R20, P6, R3, R26, RZ ;  /* 0x0000001a03147210 */ /* 0x002fe20007fde0ff */
[----:B------:R-:W3:Y:S03]  /*84960*/  LDL.LU R18, [R1+0x1df4] ;  /* 0x001df40001127983 */ /* 0x000ee60000300800 */
[----:B------:R-:W-:Y:S01]  /*84970*/  LEA.HI.X.SX32 R21, R9, R27, 0x1, P6 ;  /* 0x0000001b09157211 */ /* 0x000fe200030f0eff */
[----:B------:R-:W-:-:S04]  /*84980*/  IMAD R7, R2, 0x1d0, RZ ;  /* 0x000001d002077824 */ /* 0x000fc800078e02ff */
[----:B------:R0:W-:Y:S01]  /*84990*/  STL.64 [R1+0x11e8], R20 ;  /* 0x0011e81401007387 */ /* 0x0001e20000100a00 */
[C---:B------:R-:W-:Y:S02]  /*849a0*/  IMAD R3, R2.reuse, 0x3a2, RZ ;  /* 0x000003a202037824 */ /* 0x040fe400078e02ff */
[----:B------:R-:W-:Y:S01]  /*849b0*/  IMAD R9, R2, 0x1d1, RZ ;  /* 0x000001d102097824 */ /* 0x000fe200078e02ff */
[----:B0-----:R-:W-:Y:S01]  /*849c0*/  IADD3 R20, P6, R8, R26, RZ ;  /* 0x0000001a08147210 */ /* 0x001fe20007fde0ff */
[----:B------:R-:W-:Y:S02]  /*849d0*/  FFMA R8, R25, 0.69314718246459960938, R24 ;  /* 0x3f31721819087823 */ /* 0x000fe40000000018 */
[----:B------:R-:W3:Y:S01]  /*849e0*/  LDL.LU R24, [R1+0xbcc] ;  /* 0x000bcc0001187983 */ /* 0x000ee20000300800 */
[----:B------:R-:W-:-:S03]  /*849f0*/  LEA.HI.X.SX32 R21, R7, R27, 0x1, P6 ;  /* 0x0000001b07157211 */ /* 0x000fc600030f0eff */
[----:B------:R0:W-:Y:S04]  /*84a00*/  STL [R1+0x274], R8 ;  /* 0x0002740801007387 */ /* 0x0001e80000100800 */
[----:B------:R-:W3:Y:S04]  /*84a10*/  LDL.LU R25, [R1+0x1278] ;  /* 0x0012780001197983 */ /* 0x000ee80000300800 */
[----:B------:R1:W-:Y:S01]  /*84a20*/  STL.64 [R1+0x1210], R20 ;  /* 0x0012101401007387 */ /* 0x0003e20000100a00 */
[----:B------:R-:W-:Y:S01]  /*84a30*/  F2FP.BF16.PACK_AB R7, R12, R17 ;  /* 0x000000110c07723e */ /* 0x000fe200000010ff */
[----:B0-----:R-:W-:-:S02]  /*84a40*/  IMAD R8, R2, 0x3a4, RZ ;  /* 0x000003a402087824 */ /* 0x001fc400078e02ff */
[----:B------:R-:W3:Y:S04]  /*84a50*/  LDL.LU R12, [R1+0x1df0] ;  /* 0x001df000010c7983 */ /* 0x000ee80000300800 */
[----:B------:R-:W3:Y:S01]  /*84a60*/  LDL.LU R17, [R1+0x1dec] ;  /* 0x001dec0001117983 */ /* 0x000ee20000300800 */
[----:B-1----:R-:W-:-:S04]  /*84a70*/  IADD3 R20, P6, R3, R26, RZ ;  /* 0x0000001a03147210 */ /* 0x002fc80007fde0ff */
[----:B------:R-:W-:-:S05]  /*84a80*/  LEA.HI.X.SX32 R21, R9, R27, 0x1, P6 ;  /* 0x0000001b09157211 */ /* 0x000fca00030f0eff */
[----:B------:R0:W-:Y:S02]  /*84a90*/  STL.64 [R1+0x1208], R20 ;  /* 0x0012081401007387 */ /* 0x0001e40000100a00 */
[----:B0-----:R-:W-:Y:S01]  /*84aa0*/  IADD3 R20, P6, R8, R26, RZ ;  /* 0x0000001a08147210 */ /* 0x001fe20007fde0ff */
[----:B------:R-:W-:-:S05]  /*84ab0*/  IMAD R8, R2, 0x1d2, RZ ;  /* 0x000001d202087824 */ /* 0x000fca00078e02ff */
[----:B------:R-:W-:Y:S01]  /*84ac0*/  LEA.HI.X.SX32 R21, R8, R27, 0x1, P6 ;  /* 0x0000001b08157211 */ /* 0x000fe200030f0eff */
[----:B--2---:R-:W-:Y:S02]  /*84ad0*/  FFMA R9, R15, 0.69314718246459960938, R10 ;  /* 0x3f3172180f097823 */ /* 0x004fe4000000000a */
[----:B------:R-:W2:Y:S04]  /*84ae0*/  LDL.LU R10, [R1+0xbc8] ;  /* 0x000bc800010a7983 */ /* 0x000ea80000300800 */
[----:B------:R-:W-:Y:S04]  /*84af0*/  STL [R1+0x278], R9 ;  /* 0x0002780901007387 */ /* 0x000fe80000100800 */
[----:B------:R-:W2:Y:S04]  /*84b00*/  LDL.LU R15, [R1+0x127c] ;  /* 0x00127c00010f7983 */ /* 0x000ea80000300800 */
[----:B------:R0:W-:Y:S04]  /*84b10*/  STL.64 [R1+0x1200], R20 ;  /* 0x0012001401007387 */ /* 0x0001e80000100a00 */
[----:B0-----:R-:W2:Y:S01]  /*84b20*/  LDL.LU R21, [R1+0x1de8] ;  /* 0x001de80001157983 */ /* 0x001ea20000300800 */
[----:B------:R-:W-:-:S02]  /*84b30*/  IMAD R3, R2, 0x3a6, RZ ;  /* 0x000003a602037824 */ /* 0x000fc400078e02ff */
[----:B------:R-:W-:Y:S01]  /*84b40*/  IMAD R9, R2, 0x1d3, RZ ;  /* 0x000001d302097824 */ /* 0x000fe200078e02ff */
[----:B------:R0:W-:Y:S02]  /*84b50*/  STS.128 [R0+0xd80], R4 ;  /* 0x000d800400007388 */ /* 0x0001e40000000c00 */
[----:B------:R-:W-:-:S05]  /*84b60*/  IADD3 R20, P6, R3, R26, RZ ;  /* 0x0000001a03147210 */ /* 0x000fca0007fde0ff */
[----:B------:R1:W-:Y:S01]  /*84b70*/  STL [R1+0x11e0], R20 ;  /* 0x0011e01401007387 */ /* 0x0003e20000100800 */
[----:B0-----:R-:W-:Y:S01]  /*84b80*/  MOV R6, R20 ;  /* 0x0000001400067202 */ /* 0x001fe20000000f00 */
[----:B----4-:R-:W-:Y:S02]  /*84b90*/  FFMA R4, R19, 0.69314718246459960938, R11 ;  /* 0x3f31721813047823 */ /* 0x010fe4000000000b */
[C---:B------:R-:W-:Y:S02]  /*84ba0*/  IMAD R8, R2.reuse, 0x3a8, RZ ;  /* 0x000003a802087824 */ /* 0x040fe400078e02ff */
[C---:B------:R-:W-:Y:S02]  /*84bb0*/  IMAD R3, R2.reuse, 0x3aa, RZ ;  /* 0x000003aa02037824 */ /* 0x040fe400078e02ff */
[C---:B------:R-:W-:Y:S02]  /*84bc0*/  IMAD R6, R2.reuse, 0x1d5, RZ ;  /* 0x000001d502067824 */ /* 0x040fe400078e02ff */
[----:B------:R-:W-:Y:S01]  /*84bd0*/  IMAD R5, R2, 0x3ac, RZ ;  /* 0x000003ac02057824 */ /* 0x000fe200078e02ff */
[----:B--2---:R-:W-:-:S02]  /*84be0*/  MOV R7, R21 ;  /* 0x0000001500077202 */ /* 0x004fc40000000f00 */
[----:B------:R-:W-:Y:S01]  /*84bf0*/  LEA.HI.X.SX32 R7, R9, R27, 0x1, P6 ;  /* 0x0000001b09077211 */ /* 0x000fe200030f0eff */
[----:B-1----:R-:W2:Y:S04]  /*84c00*/  LDL.LU.64 R20, [R1+0x1de0] ;  /* 0x001de00001147983 */ /* 0x002ea80000300a00 */
[----:B------:R-:W4:Y:S04]  /*84c10*/  LDL.LU R11, [R1+0xbc4] ;  /* 0x000bc400010b7983 */ /* 0x000f280000300800 */
[----:B------:R0:W-:Y:S04]  /*84c20*/  STL [R1+0x11e4], R7 ;  /* 0x0011e40701007387 */ /* 0x0001e80000100800 */
[----:B------:R1:W-:Y:S04]  /*84c30*/  STL [R1+0x27c], R4 ;  /* 0x00027c0401007387 */ /* 0x0003e80000100800 */
[----:B------:R-:W4:Y:S01]  /*84c40*/  LDL.LU R19, [R1+0x1280] ;  /* 0x0012800001137983 */ /* 0x000f220000300800 */
[----:B------:R-:W-:Y:S01]  /*84c50*/  IADD3 R8, P6, R8, R26, RZ ;  /* 0x0000001a08087210 */ /* 0x000fe20007fde0ff */
[----:B0-----:R-:W-:-:S05]  /*84c60*/  IMAD R7, R2, 0x1d4, RZ ;  /* 0x000001d402077824 */ /* 0x001fca00078e02ff */
[----:B------:R-:W-:-:S05]  /*84c70*/  LEA.HI.X.SX32 R9, R7, R27, 0x1, P6 ;  /* 0x0000001b07097211 */ /* 0x000fca00030f0eff */
[----:B------:R0:W-:Y:S01]  /*84c80*/  STL.64 [R1+0x11a8], R8 ;  /* 0x0011a80801007387 */ /* 0x0001e20000100a00 */
[----:B-1----:R-:W-:-:S03]  /*84c90*/  F2FP.BF16.PACK_AB R4, R13, R22 ;  /* 0x000000160d04723e */ /* 0x002fc600000010ff */
[----:B------:R-:W2:Y:S01]  /*84ca0*/  LDL.LU R13, [R1+0x1dd8] ;  /* 0x001dd800010d7983 */ /* 0x000ea20000300800 */
[----:B0-----:R-:W-:-:S04]  /*84cb0*/  IADD3 R8, P6, R3, R26, RZ ;  /* 0x0000001a03087210 */ /* 0x001fc80007fde0ff */
[----:B------:R-:W-:Y:S01]  /*84cc0*/  LEA.HI.X.SX32 R9, R6, R27, 0x1, P6 ;  /* 0x0000001b06097211 */ /* 0x000fe200030f0eff */
[----:B------:R-:W-:-:S04]  /*84cd0*/  IMAD R6, R2, 0x1d6, RZ ;  /* 0x000001d602067824 */ /* 0x000fc800078e02ff */
[----:B------:R0:W-:Y:S01]  /*84ce0*/  STL.64 [R1+0x11a0], R8 ;  /* 0x0011a00801007387 */ /* 0x0001e20000100a00 */
[C---:B------:R-:W-:Y:S02]  /*84cf0*/  IMAD R3, R2.reuse, 0x3ae, RZ ;  /* 0x000003ae02037824 */ /* 0x040fe400078e02ff */
[----:B------:R-:W-:Y:S01]  /*84d00*/  IMAD R22, R2, 0x1d7, RZ ;  /* 0x000001d702167824 */ /* 0x000fe200078e02ff */
[----:B0-----:R-:W-:Y:S01]  /*84d10*/  IADD3 R8, P6, R5, R26, RZ ;  /* 0x0000001a05087210 */ /* 0x001fe20007fde0ff */
[----:B---3--:R-:W-:Y:S02]  /*84d20*/  FFMA R5, R25, 0.69314718246459960938, R24 ;  /* 0x3f31721819057823 */ /* 0x008fe40000000018 */
[----:B------:R-:W3:Y:S01]  /*84d30*/  LDL.LU R24, [R1+0xbc0] ;  /* 0x000bc00001187983 */ /* 0x000ee20000300800 */
[----:B------:R-:W-:-:S03]  /*84d40*/  LEA.HI.X.SX32 R9, R6, R27, 0x1, P6 ;  /* 0x0000001b06097211 */ /* 0x000fc600030f0eff */
[----:B------:R0:W-:Y:S01]  /*84d50*/  STL [R1+0x260], R5 ;  /* 0x0002600501007387 */ /* 0x0001e20000100800 */
[----:B------:R-:W-:-:S03]  /*84d60*/  IMAD R7, R2, 0x3b0, RZ ;  /* 0x000003b002077824 */ /* 0x000fc600078e02ff */
[----:B------:R-:W3:Y:S04]  /*84d70*/  LDL.LU R25, [R1+0x1284] ;  /* 0x0012840001197983 */ /* 0x000ee80000300800 */
[----:B------:R1:W-:Y:S01]  /*84d80*/  STL.64 [R1+0x1198], R8 ;  /* 0x0011980801007387 */ /* 0x0003e20000100a00 */
[----:B0-----:R-:W-:-:S03]  /*84d90*/  F2FP.BF16.PACK_AB R5, R29, R28 ;  /* 0x0000001c1d05723e */ /* 0x001fc600000010ff */
[----:B------:R-:W2:Y:S01]  /*84da0*/  LDL.LU R29, [R1+0x1dd4] ;  /* 0x001dd400011d7983 */ /* 0x000ea20000300800 */
[----:B------:R-:W-:-:S03]  /*84db0*/  F2FP.BF16.PACK_AB R6, R16, R23 ;  /* 0x000000171006723e */ /* 0x000fc600000010ff */
[----:B------:R-:W2:Y:S01]  /*84dc0*/  LDL.LU R28, [R1+0x1dd0] ;  /* 0x001dd000011c7983 */ /* 0x000ea20000300800 */
[----:B-1----:R-:W-:-:S03]  /*84dd0*/  IADD3 R8, P6, R3, R26, RZ ;  /* 0x0000001a03087210 */ /* 0x002fc60007fde0ff */
[----:B------:R-:W2:Y:S01]  /*84de0*/  LDL.LU R16, [R1+0x1dcc] ;  /* 0x001dcc0001107983 */ /* 0x000ea20000300800 */
[-C--:B------:R-:W-:Y:S02]  /*84df0*/  LEA.HI.X.SX32 R9, R22, R27.reuse, 0x1, P6 ;  /* 0x0000001b16097211 */ /* 0x080fe400030f0eff */
[----:B------:R-:W-:Y:S01]  /*84e00*/  IADD3 R22, P6, R7, R26, RZ ;  /* 0x0000001a07167210 */ /* 0x000fe20007fde0ff */
[C---:B------:R-:W-:Y:S02]  /*84e10*/  IMAD R7, R2.reuse, 0x1d8, RZ ;  /* 0x000001d802077824 */ /* 0x040fe400078e02ff */
[----:B------:R0:W-:Y:S01]  /*84e20*/  STL.64 [R1+0x1168], R8 ;  /* 0x0011680801007387 */ /* 0x0001e20000100a00 */
[----:B------:R-:W-:Y:S02]  /*84e30*/  IMAD R3, R2, 0x3b2, RZ ;  /* 0x000003b202037824 */ /* 0x000fe400078e02ff */
[----:B------:R-:W-:Y:S01]  /*84e40*/  LEA.HI.X.SX32 R23, R7, R27, 0x1, P6 ;  /* 0x0000001b07177211 */ /* 0x000fe200030f0eff */
[----:B0-----:R-:W-:-:S02]  /*84e50*/  FFMA R8, R15, 0.69314718246459960938, R10 ;  /* 0x3f3172180f087823 */ /* 0x001fc4000000000a */
[----:B------:R-:W2:Y:S01]  /*84e60*/  LDL.LU R10, [R1+0x9bc] ;  /* 0x0009bc00010a7983 */ /* 0x000ea20000300800 */
[----:B------:R-:W-:-:S03]  /*84e70*/  IMAD R9, R2, 0x1d9, RZ ;  /* 0x000001d902097824 */ /* 0x000fc600078e02ff */
[----:B------:R0:W-:Y:S04]  /*84e80*/  STL [R1+0x264], R8 ;  /* 0x0002640801007387 */ /* 0x0001e80000100800 */
[----:B------:R-:W2:Y:S04]  /*84e90*/  LDL.LU R15, [R1+0x1288] ;  /* 0x00128800010f7983 */ /* 0x000ea80000300800 */
[----:B------:R1:W-:Y:S01]  /*84ea0*/  STL.64 [R1+0x1190], R22 ;  /* 0x0011901601007387 */ /* 0x0003e20000100a00 */
[----:B------:R-:W-:Y:S01]  /*84eb0*/  F2FP.BF16.PACK_AB R7, R18, R14 ;  /* 0x0000000e1207723e */ /* 0x000fe200000010ff */
[----:B0-----:R-:W-:-:S02]  /*84ec0*/  IMAD R8, R2, 0x3b4, RZ ;  /* 0x000003b402087824 */ /* 0x001fc400078e02ff */
[----:B------:R-:W2:Y:S04]  /*84ed0*/  LDL.LU R18, [R1+0x1dc8] ;  /* 0x001dc80001127983 */ /* 0x000ea80000300800 */
[----:B------:R-:W2:Y:S01]  /*84ee0*/  LDL.LU R14, [R1+0x1dc4] ;  /* 0x001dc400010e7983 */ /* 0x000ea20000300800 */
[----:B-1----:R-:W-:-:S04]  /*84ef0*/  IADD3 R22, P6, R3, R26, RZ ;  /* 0x0000001a03167210 */ /* 0x002fc80007fde0ff */
[----:B------:R-:W-:-:S05]  /*84f00*/  LEA.HI.X.SX32 R23, R9, R27, 0x1, P6 ;  /* 0x0000001b09177211 */ /* 0x000fca00030f0eff */
[----:B------:R0:W-:Y:S02]  /*84f10*/  STL.64 [R1+0x1188], R22 ;  /* 0x0011881601007387 */ /* 0x0001e40000100a00 */
[----:B0-----:R-:W-:Y:S01]  /*84f20*/  IADD3 R22, P6, R8, R26, RZ ;  /* 0x0000001a08167210 */ /* 0x001fe20007fde0ff */
[----:B------:R-:W-:-:S05]  /*84f30*/  IMAD R8, R2, 0x1da, RZ ;  /* 0x000001da02087824 */ /* 0x000fca00078e02ff */
[----:B------:R-:W-:Y:S01]  /*84f40*/  LEA.HI.X.SX32 R23, R8, R27, 0x1, P6 ;  /* 0x0000001b08177211 */ /* 0x000fe200030f0eff */
[----:B----4-:R-:W-:Y:S02]  /*84f50*/  FFMA R9, R19, 0.69314718246459960938, R11 ;  /* 0x3f31721813097823 */ /* 0x010fe4000000000b */
[----:B------:R-:W4:Y:S04]  /*84f60*/  LDL.LU R11, [R1+0x9b4] ;  /* 0x0009b400010b7983 */ /* 0x000f280000300800 */
[----:B------:R-:W-:Y:S04]  /*84f70*/  STL [R1+0x268], R9 ;  /* 0x0002680901007387 */ /* 0x000fe80000100800 */
[----:B------:R-:W4:Y:S04]  /*84f80*/  LDL.LU R19, [R1+0x128c] ;  /* 0x00128c0001137983 */ /* 0x000f280000300800 */
[----:B------:R0:W-:Y:S04]  /*84f90*/  STL.64 [R1+0x1180], R22 ;  /* 0x0011801601007387 */ /* 0x0001e80000100a00 */
[----:B0-----:R-:W2:Y:S01]  /*84fa0*/  LDL.LU R23, [R1+0x1dc0] ;  /* 0x001dc00001177983 */ /* 0x001ea20000300800 */
[----:B------:R-:W-:-:S02]  /*84fb0*/  IMAD R3, R2, 0x3b6, RZ ;  /* 0x000003b602037824 */ /* 0x000fc400078e02ff */
[----:B------:R-:W-:-:S03]  /*84fc0*/  IMAD R9, R2, 0x1db, RZ ;  /* 0x000001db02097824 */ /* 0x000fc600078e02ff */
[----:B------:R-:W-:Y:S01]  /*84fd0*/  IADD3 R22, P6, R3, R26, RZ ;  /* 0x0000001a03167210 */ /* 0x000fe20007fde0ff */
[----:B------:R0:W-:Y:S04]  /*84fe0*/  STS.128 [R0+0xe00], R4 ;  /* 0x000e000400007388 */ /* 0x0001e80000000c00 */
[----:B------:R1:W-:Y:S01]  /*84ff0*/  STL [R1+0x1160], R22 ;  /* 0x0011601601007387 */ /* 0x0003e20000100800 */
[----:B0-----:R-:W-:Y:S02]  /*85000*/  IMAD.MOV.U32 R6, RZ, RZ, R22 ;  /* 0x000000ffff067224 */ /* 0x001fe400078e0016 */
[----:B---3--:R-:W-:Y:S02]  /*85010*/  FFMA R4, R25, 0.69314718246459960938, R24 ;  /* 0x3f31721819047823 */ /* 0x008fe40000000018 */
[----:B------:R-:W-:-:S02]  /*85020*/  IMAD R8, R2, 0x3b8, RZ ;  /* 0x000003b802087824 */ /* 0x000fc400078e02ff */
[C---:B------:R-:W-:Y:S02]  /*85030*/  IMAD R3, R2.reuse, 0x3ba, RZ ;  /* 0x000003ba02037824 */ /* 0x040fe400078e02ff */
[C---:B------:R-:W-:Y:S02]  /*85040*/  IMAD R6, R2.reuse, 0x1dd, RZ ;  /* 0x000001dd02067824 */ /* 0x040fe400078e02ff */
[----:B------:R-:W-:Y:S01]  /*85050*/  IMAD R5, R2, 0x3bc, RZ ;  /* 0x000003bc02057824 */ /* 0x000fe200078e02ff */
[----:B--2---:R-:W-:Y:S02]  /*85060*/  MOV R7, R23 ;  /* 0x0000001700077202 */ /* 0x004fe40000000f00 */
[----:B-1----:R-:W2:Y:S01]  /*85070*/  LDL.LU.64 R22, [R1+0x1db8] ;  /* 0x001db80001167983 */ /* 0x002ea20000300a00 */
[----:B------:R-:W-:-:S03]  /*85080*/  LEA.HI.X.SX32 R7, R9, R27, 0x1, P6 ;  /* 0x0000001b09077211 */ /* 0x000fc600030f0eff */
[----:B------:R-:W3:Y:S04]  /*85090*/  LDL.LU R24, [R1+0x9b0] ;  /* 0x0009b00001187983 */ /* 0x000ee80000300800 */
[----:B------:R0:W-:Y:S04]  /*850a0*/  STL [R1+0x1164], R7 ;  /* 0x0011640701007387 */ /* 0x0001e80000100800 */
[----:B------:R1:W-:Y:S04]  /*850b0*/  STL [R1+0x26c], R4 ;  /* 0x00026c0401007387 */ /* 0x0003e80000100800 */
[----:B------:R-:W3:Y:S01]  /*850c0*/  LDL.LU R25, [R1+0x1294] ;  /* 0x0012940001197983 */ /* 0x000ee20000300800 */
[----:B------:R-:W-:Y:S01]  /*850d0*/  IADD3 R8, P6, R8, R26, RZ ;  /* 0x0000001a08087210 */ /* 0x000fe20007fde0ff */
[----:B0-----:R-:W-:-:S05]  /*850e0*/  IMAD R7, R2, 0x1dc, RZ ;  /* 0x000001dc02077824 */ /* 0x001fca00078e02ff */
[----:B------:R-:W-:-:S05]  /*850f0*/  LEA.HI.X.SX32 R9, R7, R27, 0x1, P6 ;  /* 0x0000001b07097211 */ /* 0x000fca00030f0eff */
[----:B------:R0:W-:Y:S01]  /*85100*/  STL.64 [R1+0x1140], R8 ;  /* 0x0011400801007387 */ /* 0x0001e20000100a00 */
[----:B-1----:R-:W-:-:S03]  /*85110*/  F2FP.BF16.PACK_AB R4, R17, R12 ;  /* 0x0000000c1104723e */ /* 0x002fc600000010ff */
[----:B------:R-:W3:Y:S01]  /*85120*/  LDL.LU R17, [R1+0x1db0] ;  /* 0x001db00001117983 */ /* 0x000ee20000300800 */
[----:B0-----:R-:W-:-:S04]  /*85130*/  IADD3 R8, P6, R3, R26, RZ ;  /* 0x0000001a03087210 */ /* 0x001fc80007fde0ff */
        /* <DEDUP_REMOVED lines=9> */
[----:B------:R0:W-:Y:S01]  /*851d0*/  STL [R1+0x250], R5 ;  /* 0x0002500501007387 */ /* 0x0001e20000100800 */
[----:B------:R-:W-:-:S03]  /*851e0*/  IMAD R7, R2, 0x3c0, RZ ;  /* 0x000003c002077824 */ /* 0x000fc600078e02ff */
[----:B------:R-:W3:Y:S04]  /*851f0*/  LDL.LU R15, [R1+0x1290] ;  /* 0x00129000010f7983 */ /* 0x000ee80000300800 */
[----:B------:R1:W-:Y:S01]  /*85200*/  STL.64 [R1+0x1130], R8 ;  /* 0x0011300801007387 */ /* 0x0003e20000100a00 */
[----:B0-----:R-:W-:-:S03]  /*85210*/  F2FP.BF16.PACK_AB R5, R20, R21 ;  /* 0x000000151405723e */ /* 0x001fc600000010ff */
[----:B------:R-:W3:Y:S01]  /*85220*/  LDL.LU R20, [R1+0x1dac] ;  /* 0x001dac0001147983 */ /* 0x000ee20000300800 */
[----:B------:R-:W-:-:S03]  /*85230*/  F2FP.BF16.PACK_AB R6, R29, R13 ;  /* 0x0000000d1d06723e */ /* 0x000fc600000010ff */
[----:B------:R-:W3:Y:S01]  /*85240*/  LDL.LU R21, [R1+0x1da8] ;  /* 0x001da80001157983 */ /* 0x000ee20000300800 */
[----:B-1----:R-:W-:-:S03]  /*85250*/  IADD3 R8, P6, R3, R26, RZ ;  /* 0x0000001a03087210 */ /* 0x002fc60007fde0ff */
[----:B------:R-:W3:Y:S01]  /*85260*/  LDL.LU R29, [R1+0x1da4] ;  /* 0x001da400011d7983 */ /* 0x000ee20000300800 */
[-C--:B------:R-:W-:Y:S02]  /*85270*/  LEA.HI.X.SX32 R9, R12, R27.reuse, 0x1, P6 ;  /* 0x0000001b0c097211 */ /* 0x080fe400030f0eff */
[----:B------:R-:W-:Y:S01]  /*85280*/  IADD3 R12, P6, R7, R26, RZ ;  /* 0x0000001a070c7210 */ /* 0x000fe20007fde0ff */
[C---:B------:R-:W-:Y:S02]  /*85290*/  IMAD R7, R2.reuse, 0x1e0, RZ ;  /* 0x000001e002077824 */ /* 0x040fe400078e02ff */
[----:B------:R4:W-:Y:S01]  /*852a0*/  STL.64 [R1+0x1108], R8 ;  /* 0x0011080801007387 */ /* 0x0009e20000100a00 */
[----:B------:R-:W-:Y:S02]  /*852b0*/  IMAD R3, R2, 0x3c2, RZ ;  /* 0x000003c202037824 */ /* 0x000fe400078e02ff */
[----:B------:R-:W-:Y:S01]  /*852c0*/  LEA.HI.X.SX32 R13, R7, R27, 0x1, P6 ;  /* 0x0000001b070d7211 */ /* 0x000fe200030f0eff */
[----:B----4-:R-:W-:-:S02]  /*852d0*/  FFMA R8, R19, 0.69314718246459960938, R11 ;  /* 0x3f31721813087823 */ /* 0x010fc4000000000b */
[----:B------:R-:W4:Y:S01]  /*852e0*/  LDL.LU R11, [R1+0x828] ;  /* 0x00082800010b7983 */ /* 0x000f220000300800 */
[----:B------:R-:W-:-:S03]  /*852f0*/  IMAD R9, R2, 0x1e1, RZ ;  /* 0x000001e102097824 */ /* 0x000fc600078e02ff */
[----:B------:R0:W-:Y:S04]  /*85300*/  STL [R1+0x254], R8 ;  /* 0x0002540801007387 */ /* 0x0001e80000100800 */
[----:B------:R-:W4:Y:S04]  /*85310*/  LDL.LU R19, [R1+0x129c] ;  /* 0x00129c0001137983 */ /* 0x000f280000300800 */
[----:B------:R1:W-:Y:S01]  /*85320*/  STL.64 [R1+0x1128], R12 ;  /* 0x0011280c01007387 */ /* 0x0003e20000100a00 */
[----:B0-----:R-:W-:Y:S01]  /*85330*/  IMAD R8, R2, 0x3c4, RZ ;  /* 0x000003c402087824 */ /* 0x001fe200078e02ff */
[----:B-1----:R-:W-:-:S04]  /*85340*/  IADD3 R12, P6, R3, R26, RZ ;  /* 0x0000001a030c7210 */ /* 0x002fc80007fde0ff */
[----:B------:R-:W-:Y:S02]  /*85350*/  LEA.HI.X.SX32 R13, R9, R27, 0x1, P6 ;  /* 0x0000001b090d7211 */ /* 0x000fe400030f0eff */
[----:B--2---:R-:W-:Y:S02]  /*85360*/  F2FP.BF16.PACK_AB R7, R28, R22 ;  /* 0x000000161c07723e */ /* 0x004fe400000010ff */
[----:B------:R-:W2:Y:S04]  /*85370*/  LDL.LU R28, [R1+0x1da0] ;  /* 0x001da000011c7983 */ /* 0x000ea80000300800 */
[----:B------:R-:W2:Y:S04]  /*85380*/  LDL.LU R22, [R1+0x1d9c] ;  /* 0x001d9c0001167983 */ /* 0x000ea80000300800 */
[----:B------:R0:W-:Y:S01]  /*85390*/  STL.64 [R1+0x1120], R12 ;  /* 0x0011200c01007387 */ /* 0x0001e20000100a00 */
[----:B---3--:R-:W-:-:S03]  /*853a0*/  FFMA R9, R25, 0.69314718246459960938, R24 ;  /* 0x3f31721819097823 */ /* 0x008fc60000000018 */
[----:B------:R-:W3:Y:S01]  /*853b0*/  LDL.LU R24, [R1+0x810] ;  /* 0x0008100001187983 */ /* 0x000ee20000300800 */
[----:B0-----:R-:W-:Y:S01]  /*853c0*/  IADD3 R12, P6, R8, R26, RZ ;  /* 0x0000001a080c7210 */ /* 0x001fe20007fde0ff */
[----:B------:R-:W-:Y:S02]  /*853d0*/  IMAD R8, R2, 0x1e2, RZ ;  /* 0x000001e202087824 */ /* 0x000fe400078e02ff */
[----:B------:R-:W-:Y:S03]  /*853e0*/  STL [R1+0x258], R9 ;  /* 0x0002580901007387 */ /* 0x000fe60000100800 */
[----:B------:R-:W-:Y:S01]  /*853f0*/  LEA.HI.X.SX32 R13, R8, R27, 0x1, P6 ;  /* 0x0000001b080d7211 */ /* 0x000fe200030f0eff */
[----:B------:R-:W3:Y:S04]  /*85400*/  LDL.LU R25, [R1+0x12a0] ;  /* 0x0012a00001197983 */ /* 0x000ee80000300800 */
[----:B------:R0:W-:Y:S04]  /*85410*/  STL.64 [R1+0x1118], R12 ;  /* 0x0011180c01007387 */ /* 0x0001e80000100a00 */
[----:B0-----:R-:W2:Y:S01]  /*85420*/  LDL.LU R13, [R1+0x1d98] ;  /* 0x001d9800010d7983 */ /* 0x001ea20000300800 */
[----:B------:R-:W-:-:S02]  /*85430*/  IMAD R3, R2, 0x3c6, RZ ;  /* 0x000003c602037824 */ /* 0x000fc400078e02ff */
[C---:B------:R-:W-:Y:S01]  /*85440*/  IMAD R9, R2.reuse, 0x1e3, RZ ;  /* 0x000001e302097824 */ /* 0x040fe200078e02ff */
[----:B------:R0:W-:Y:S02]  /*85450*/  STS.128 [R0+0xe80], R4 ;  /* 0x000e800400007388 */ /* 0x0001e40000000c00 */
[----:B------:R-:W-:Y:S01]  /*85460*/  IADD3 R12, P6, R3, R26, RZ ;  /* 0x0000001a030c7210 */ /* 0x000fe20007fde0ff */
[----:B------:R-:W-:-:S04]  /*85470*/  IMAD R8, R2, 0x3c8, RZ ;  /* 0x000003c802087824 */ /* 0x000fc800078e02ff */
[----:B------:R1:W-:Y:S01]  /*85480*/  STL [R1+0x1100], R12 ;  /* 0x0011000c01007387 */ /* 0x0003e20000100800 */
[----:B0-----:R-:W-:Y:S01]  /*85490*/  MOV R6, R12 ;  /* 0x0000000c00067202 */ /* 0x001fe20000000f00 */
[----:B------:R-:W-:Y:S02]  /*854a0*/  FFMA R4, R15, 0.69314718246459960938, R10 ;  /* 0x3f3172180f047823 */ /* 0x000fe4000000000a */
[C---:B------:R-:W-:Y:S02]  /*854b0*/  IMAD R3, R2.reuse, 0x3ca, RZ ;  /* 0x000003ca02037824 */ /* 0x040fe400078e02ff */
[C---:B------:R-:W-:Y:S02]  /*854c0*/  IMAD R6, R2.reuse, 0x1e5, RZ ;  /* 0x000001e502067824 */ /* 0x040fe400078e02ff */
[----:B------:R-:W-:Y:S02]  /*854d0*/  IMAD R5, R2, 0x3cc, RZ ;  /* 0x000003cc02057824 */ /* 0x000fe400078e02ff */
[----:B--2---:R-:W-:Y:S01]  /*854e0*/  IMAD.MOV.U32 R7, RZ, RZ, R13 ;  /* 0x000000ffff077224 */ /* 0x004fe200078e000d */
[----:B------:R-:W-:Y:S01]  /*854f0*/  LEA.HI.X.SX32 R7, R9, R27, 0x1, P6 ;  /* 0x0000001b09077211 */ /* 0x000fe200030f0eff */
[----:B-1----:R-:W2:Y:S01]  /*85500*/  LDL.LU.64 R12, [R1+0x1d90] ;  /* 0x001d9000010c7983 */ /* 0x002ea20000300a00 */
[----:B------:R-:W-:-:S03]  /*85510*/  IADD3 R8, P6, R8, R26, RZ ;  /* 0x0000001a08087210 */ /* 0x000fc60007fde0ff */
[----:B------:R-:W2:Y:S04]  /*85520*/  LDL.LU R10, [R1+0x7f8] ;  /* 0x0007f800010a7983 */ /* 0x000ea80000300800 */
[----:B------:R0:W-:Y:S02]  /*85530*/  STL [R1+0x1104], R7 ;  /* 0x0011040701007387 */ /* 0x0001e40000100800 */
[----:B0-----:R-:W-:Y:S02]  /*85540*/  IMAD R7, R2, 0x1e4, RZ ;  /* 0x000001e402077824 */ /* 0x001fe400078e02ff */
[----:B------:R0:W-:Y:S03]  /*85550*/  STL [R1+0x25c], R4 ;  /* 0x00025c0401007387 */ /* 0x0001e60000100800 */
[----:B------:R-:W-:Y:S01]  /*85560*/  LEA.HI.X.SX32 R9, R7, R27, 0x1, P6 ;  /* 0x0000001b07097211 */ /* 0x000fe200030f0eff */
[----:B------:R-:W2:Y:S04]  /*85570*/  LDL.LU R15, [R1+0x12ac] ;  /* 0x0012ac00010f7983 */ /* 0x000ea80000300800 */
[----:B------:R1:W-:Y:S01]  /*85580*/  STL.64 [R1+0x10e0], R8 ;  /* 0x0010e00801007387 */ /* 0x0003e20000100a00 */
[----:B0-----:R-:W-:-:S03]  /*85590*/  F2FP.BF16.PACK_AB R4, R18, R16 ;  /* 0x000000101204723e */ /* 0x001fc600000010ff */
[----:B------:R-:W2:Y:S01]  /*855a0*/  LDL.LU R18, [R1+0x1d8c] ;  /* 0x001d8c0001127983 */ /* 0x000ea20000300800 */
[----:B-1----:R-:W-:-:S04]  /*855b0*/  IADD3 R8, P6, R3, R26, RZ ;  /* 0x0000001a03087210 */ /* 0x002fc80007fde0ff */
[----:B------:R-:W-:Y:S01]  /*855c0*/  LEA.HI.X.SX32 R9, R6, R27, 0x1, P6 ;  /* 0x0000001b06097211 */ /* 0x000fe200030f0eff */
[----:B------:R-:W-:-:S04]  /*855d0*/  IMAD R6, R2, 0x1e6, RZ ;  /* 0x000001e602067824 */ /* 0x000fc800078e02ff */
[----:B------:R0:W-:Y:S01]  /*855e0*/  STL.64 [R1+0x10d8], R8 ;  /* 0x0010d80801007387 */ /* 0x0001e20000100a00 */
[C---:B------:R-:W-:Y:S02]  /*855f0*/  IMAD R3, R2.reuse, 0x3ce, RZ ;  /* 0x000003ce02037824 */ /* 0x040fe400078e02ff */
[----:B------:R-:W-:Y:S01]  /*85600*/  IMAD R16, R2, 0x1e7, RZ ;  /* 0x000001e702107824 */ /* 0x000fe200078e02ff */
[----:B0-----:R-:W-:Y:S01]  /*85610*/  IADD3 R8, P6, R5, R26, RZ ;  /* 0x0000001a05087210 */ /* 0x001fe20007fde0ff */
[----:B----4-:R-:W-:Y:S02]  /*85620*/  FFMA R5, R19, 0.69314718246459960938, R11 ;  /* 0x3f31721813057823 */ /* 0x010fe4000000000b */
[----:B------:R-:W4:Y:S01]  /*85630*/  LDL.LU R11, [R1+0x7d0] ;  /* 0x0007d000010b7983 */ /* 0x000f220000300800 */
[----:B------:R-:W-:-:S03]  /*85640*/  LEA.HI.X.SX32 R9, R6, R27, 0x1, P6 ;  /* 0x0000001b06097211 */ /* 0x000fc600030f0eff */
[----:B------:R0:W-:Y:S01]  /*85650*/  STL [R1+0x240], R5 ;  /* 0x0002400501007387 */ /* 0x0001e20000100800 */
[----:B------:R-:W-:-:S03]  /*85660*/  IMAD R7, R2, 0x3d0, RZ ;  /* 0x000003d002077824 */ /* 0x000fc600078e02ff */
[----:B------:R-:W4:Y:S04]  /*85670*/  LDL.LU R19, [R1+0x12b0] ;  /* 0x0012b00001137983 */ /* 0x000f280000300800 */
[----:B------:R1:W-:Y:S01]  /*85680*/  STL.64 [R1+0x10d0], R8 ;  /* 0x0010d00801007387 */ /* 0x0003e20000100a00 */
[----:B0-----:R-:W-:-:S03]  /*85690*/  F2FP.BF16.PACK_AB R5, R14, R23 ;  /* 0x000000170e05723e */ /* 0x001fc600000010ff */
[----:B------:R-:W4:Y:S01]  /*856a0*/  LDL.LU R14, [R1+0x1d88] ;  /* 0x001d8800010e7983 */ /* 0x000f220000300800 */
[----:B------:R-:W-:-:S03]  /*856b0*/  F2FP.BF16.PACK_AB R6, R20, R17 ;  /* 0x000000111406723e */ /* 0x000fc600000010ff */
[----:B------:R-:W4:Y:S01]  /*856c0*/  LDL.LU R23, [R1+0x1d84] ;  /* 0x001d840001177983 */ /* 0x000f220000300800 */
[----:B-1----:R-:W-:-:S03]  /*856d0*/  IADD3 R8, P6, R3, R26, RZ ;  /* 0x0000001a03087210 */ /* 0x002fc60007fde0ff */
[----:B------:R-:W4:Y:S01]  /*856e0*/  LDL.LU R20, [R1+0x1d80] ;  /* 0x001d800001147983 */ /* 0x000f220000300800 */
[-C--:B------:R-:W-:Y:S02]  /*856f0*/  LEA.HI.X.SX32 R9, R16, R27.reuse, 0x1, P6 ;  /* 0x0000001b10097211 */ /* 0x080fe400030f0eff */
[----:B------:R-:W-:Y:S01]  /*85700*/  IADD3 R16, P6, R7, R26, RZ ;  /* 0x0000001a07107210 */ /* 0x000fe20007fde0ff */
[C---:B------:R-:W-:Y:S02]  /*85710*/  IMAD R7, R2.reuse, 0x1e8, RZ ;  /* 0x000001e802077824 */ /* 0x040fe400078e02ff */
[----:B------:R3:W-:Y:S01]  /*85720*/  STL.64 [R1+0x10a8], R8 ;  /* 0x0010a80801007387 */ /* 0x0007e20000100a00 */
[----:B------:R-:W-:Y:S02]  /*85730*/  IMAD R3, R2, 0x3d2, RZ ;  /* 0x000003d202037824 */ /* 0x000fe400078e02ff */
[----:B------:R-:W-:Y:S01]  /*85740*/  LEA.HI.X.SX32 R17, R7, R27, 0x1, P6 ;  /* 0x0000001b07117211 */ /* 0x000fe200030f0eff */
[----:B---3--:R-:W-:-:S02]  /*85750*/  FFMA R8, R25, 0.69314718246459960938, R24 ;  /* 0x3f31721819087823 */ /* 0x008fc40000000018 */
[----:B------:R-:W3:Y:S01]  /*85760*/  LDL.LU R24, [R1+0x7c4] ;  /* 0x0007c40001187983 */ /* 0x000ee20000300800 */
[----:B------:R-:W-:-:S03]  /*85770*/  IMAD R9, R2, 0x1e9, RZ ;  /* 0x000001e902097824 */ /* 0x000fc600078e02ff */
[----:B------:R-:W-:Y:S04]  /*85780*/  STL [R1+0x244], R8 ;  /* 0x0002440801007387 */ /* 0x000fe80000100800 */
[----:B------:R-:W3:Y:S04]  /*85790*/  LDL.LU R25, [R1+0x12b4] ;  /* 0x0012b40001197983 */ /* 0x000ee80000300800 */
[----:B------:R0:W-:Y:S01]  /*857a0*/  STL.64 [R1+0x10c8], R16 ;  /* 0x0010c81001007387 */ /* 0x0001e20000100a00 */
[----:B------:R-:W-:-:S03]  /*857b0*/  F2FP.BF16.PACK_AB R7, R29, R21 ;  /* 0x000000151d07723e */ /* 0x000fc600000010ff */
[----:B------:R-:W3:Y:S04]  /*857c0*/  LDL.LU R29, [R1+0x1d7c] ;  /* 0x001d7c00011d7983 */ /* 0x000ee80000300800 */
[----:B------:R-:W3:Y:S01]  /*857d0*/  LDL.LU R21, [R1+0x1d78] ;  /* 0x001d780001157983 */ /* 0x000ee20000300800 */
[----:B0-----:R-:W-:-:S04]  /*857e0*/  IADD3 R16, P6, R3, R26, RZ ;  /* 0x0000001a03107210 */ /* 0x001fc80007fde0ff */
[----:B------:R-:W-:-:S05]  /*857f0*/  LEA.HI.X.SX32 R17, R9, R27, 0x1, P6 ;  /* 0x0000001b09117211 */ /* 0x000fca00030f0eff */
[----:B------:R0:W-:Y:S04]  /*85800*/  STL.64 [R1+0x10c0], R16 ;  /* 0x0010c01001007387 */ /* 0x0001e80000100a00 */
[----:B0-----:R-:W3:Y:S01]  /*85810*/  LDL.LU.64 R16, [R1+0x1d70] ;  /* 0x001d700001107983 */ /* 0x001ee20000300a00 */
[----:B------:R-:W-:-:S05]  /*85820*/  IMAD R8, R2, 0x3d4, RZ ;  /* 0x000003d402087824 */ /* 0x000fca00078e02ff */
[----:B------:R-:W-:Y:S01]  /*85830*/  IADD3 R8, P6, R8, R26, RZ ;  /* 0x0000001a08087210 */ /* 0x000fe20007fde0ff */
[----:B------:R-:W-:Y:S01]  /*85840*/  IMAD R3, R2, 0x3d6, RZ ;  /* 0x000003d602037824 */ /* 0x000fe200078e02ff */
[----:B------:R-:W-:Y:S01]  /*85850*/  STS.128 [R0+0xf00], R4 ;  /* 0x000f000400007388 */ /* 0x000fe20000000c00 */
[----:B--2---:R-:W-:-:S03]  /*85860*/  FFMA R10, R15, 0.69314718246459960938, R10 ;  /* 0x3f3172180f0a7823 */ /* 0x004fc6000000000a */
[----:B------:R-:W2:Y:S04]  /*85870*/  LDL.LU R15, [R1+0x7bc] ;  /* 0x0007bc00010f7983 */ /* 0x000ea80000300800 */
[----:B------:R0:W-:Y:S02]  /*85880*/  STL [R1+0x248], R10 ;  /* 0x0002480a01007387 */ /* 0x0001e40000100800 */
[C---:B0-----:R-:W-:Y:S02]  /*85890*/  IMAD R10, R2.reuse, 0x3d8, RZ ;  /* 0x000003d8020a7824 */ /* 0x041fe400078e02ff */
[----:B----4-:R-:W-:Y:S01]  /*858a0*/  FFMA R5, R19, 0.69314718246459960938, R11 ;  /* 0x3f31721813057823 */ /* 0x010fe2000000000b */
[----:B---3--:R-:W-:Y:S02]  /*858b0*/  LEA.HI.X.SX32 R9, R17, R27, 0x1, P6 ;  /* 0x0000001b11097211 */ /* 0x008fe400030f0eff */
[----:B------:R-:W2:Y:S04]  /*858c0*/  LDL.LU R17, [R1+0x12bc] ;  /* 0x0012bc0001117983 */ /* 0x000ea80000300800 */
[----:B------:R0:W-:Y:S02]  /*858d0*/  STL.64 [R1+0x10b8], R8 ;  /* 0x0010b80801007387 */ /* 0x0001e40000100a00 */
[----:B0-----:R-:W-:Y:S01]  /*858e0*/  IMAD R9, R2, 0x1eb, RZ ;  /* 0x000001eb02097824 */ /* 0x001fe200078e02ff */
[----:B------:R-:W-:-:S04]  /*858f0*/  IADD3 R8, P6, R3, R26, RZ ;  /* 0x0000001a03087210 */ /* 0x000fc80007fde0ff */
[----:B------:R-:W-:Y:S02]  /*85900*/  LEA.HI.X.SX32 R9, R9, R27, 0x1, P6 ;  /* 0x0000001b09097211 */ /* 0x000fe400030f0eff */
[----:B------:R-:W-:-:S03]  /*85910*/  IADD3 R4, P6, R10, R26, RZ ;  /* 0x0000001a0a047210 */ /* 0x000fc60007fde0ff */
[----:B------:R0:W-:Y:S04]  /*85920*/  STL.64 [R1+0x10a0], R8 ;  /* 0x0010a00801007387 */ /* 0x0001e80000100a00 */
[----:B0-----:R-:W3:Y:S04]  /*85930*/  LDL.LU.64 R8, [R1+0x1d68] ;  /* 0x001d680001087983 */ /* 0x001ee80000300a00 */
[----:B------:R0:W-:Y:S04]  /*85940*/  STL [R1+0x24c], R5 ;  /* 0x00024c0501007387 */ /* 0x0001e80000100800 */
[----:B------:R-:W4:Y:S01]  /*85950*/  LDL.LU R19, [R1+0x7a4] ;  /* 0x0007a40001137983 */ /* 0x000f220000300800 */
[----:B0-----:R-:W-:-:S03]  /*85960*/  LEA.HI.X.SX32 R5, R21, R27, 0x1, P6 ;  /* 0x0000001b15057211 */ /* 0x001fc600030f0eff */
[----:B------:R-:W4:Y:S04]  /*85970*/  LDL.LU R21, [R1+0x12c4] ;  /* 0x0012c40001157983 */ /* 0x000f280000300800 */
[----:B------:R0:W-:Y:S02]  /*85980*/  STL.64 [R1+0x1080], R4 ;  /* 0x0010800401007387 */ /* 0x0001e40000100a00 */
[----:B0-----:R-:W-:Y:S02]  /*85990*/  F2FP.BF16.PACK_AB R4, R22, R28 ;  /* 0x0000001c1604723e */ /* 0x001fe400000010ff */
[----:B------:R-:W2:Y:S04]  /*859a0*/  LDL.LU R22, [R1+0x1d60] ;  /* 0x001d600001167983 */ /* 0x000ea80000300800 */
[----:B------:R-:W2:Y:S01]  /*859b0*/  LDL.LU R28, [R1+0x1d5c] ;  /* 0x001d5c00011c7983 */ /* 0x000ea20000300800 */
[----:B------:R-:W-:-:S02]  /*859c0*/  IMAD R3, R2, 0x3da, RZ ;  /* 0x000003da02037824 */ /* 0x000fc400078e02ff */
[C---:B------:R-:W-:Y:S02]  /*859d0*/  IMAD R7, R2.reuse, 0x1ed, RZ ;  /* 0x000001ed02077824 */ /* 0x040fe400078e02ff */
[----:B------:R-:W-:Y:S01]  /*859e0*/  IMAD R6, R2, 0x3dc, RZ ;  /* 0x000003dc02067824 */ /* 0x000fe200078e02ff */
[----:B------:R-:W-:Y:S02]  /*859f0*/  IADD3 R10, P6, R3, R26, RZ ;  /* 0x0000001a030a7210 */ /* 0x000fe40007fde0ff */
[----:B------:R-:W-:Y:S02]  /*85a00*/  F2FP.BF16.PACK_AB R5, R13, R12 ;  /* 0x0000000c0d05723e */ /* 0x000fe400000010ff */
[----:B------:R-:W-:Y:S02]  /*85a10*/  LEA.HI.X.SX32 R11, R7, R27, 0x1, P6 ;  /* 0x0000001b070b7211 */ /* 0x000fe400030f0eff */
[----:B------:R-:W-:Y:S01]  /*85a20*/  IADD3 R12, P6, R6, R26, RZ ;  /* 0x0000001a060c7210 */ /* 0x000fe20007fde0ff */
[----:B------:R-:W-:-:S02]  /*85a30*/  FFMA R6, R25, 0.69314718246459960938, R24 ;  /* 0x3f31721819067823 */ /* 0x000fc40000000018 */
[----:B------:R-:W4:Y:S04]  /*85a40*/  LDL.LU R24, [R1+0x180] ;  /* 0x0001800001187983 */ /* 0x000f280000300800 */
[----:B------:R-:W-:Y:S04]  /*85a50*/  STL.64 [R1+0xbd8], R10 ;  /* 0x000bd80a01007387 */ /* 0x000fe80000100a00 */
[----:B------:R3:W-:Y:S04]  /*85a60*/  STL [R1+0x230], R6 ;  /* 0x0002300601007387 */ /* 0x0007e80000100800 */
[----:B------:R-:W4:Y:S01]  /*85a70*/  LDL.LU R25, [R1+0x798] ;  /* 0x0007980001197983 */ /* 0x000f220000300800 */
[----:B---3--:R-:W-:-:S02]  /*85a80*/  F2FP.BF16.PACK_AB R6, R18, R8 ;  /* 0x000000081206723e */ /* 0x008fc400000010ff */
[----:B--2---:R-:W-:Y:S02]  /*85a90*/  LEA.HI.X.SX32 R13, R28, R27, 0x1, P6 ;  /* 0x0000001b1c0d7211 */ /* 0x004fe400030f0eff */
[----:B------:R-:W2:Y:S04]  /*85aa0*/  LDL.LU R28, [R1+0x12c0] ;  /* 0x0012c000011c7983 */ /* 0x000ea80000300800 */
[----:B------:R0:W-:Y:S04]  /*85ab0*/  STL.64 [R1+0xbd0], R12 ;  /* 0x000bd00c01007387 */ /* 0x0001e80000100a00 */
[----:B------:R-:W3:Y:S01]  /*85ac0*/  LDL.LU R18, [R1+0x1d58] ;  /* 0x001d580001127983 */ /* 0x000ee20000300800 */
[----:B------:R-:W-:-:S02]  /*85ad0*/  IMAD R3, R2, 0x3de, RZ ;  /* 0x000003de02037824 */ /* 0x000fc400078e02ff */
[C---:B------:R-:W-:Y:S01]  /*85ae0*/  IMAD R11, R2.reuse, 0x1ef, RZ ;  /* 0x000001ef020b7824 */ /* 0x040fe200078e02ff */
[----:B------:R-:W2:Y:S02]  /*85af0*/  LDL.LU R8, [R1+0x1d54] ;  /* 0x001d540001087983 */ /* 0x000ea40000300800 */
[----:B0-----:R-:W-:Y:S01]  /*85b00*/  IADD3 R12, P6, R3, R26, RZ ;  /* 0x0000001a030c7210 */ /* 0x001fe20007fde0ff */
[----:B------:R-:W-:-:S03]  /*85b10*/  IMAD R10, R2, 0x3e0, RZ ;  /* 0x000003e0020a7824 */ /* 0x000fc600078e02ff */
[----:B------:R-:W-:Y:S02]  /*85b20*/  LEA.HI.X.SX32 R13, R11, R27, 0x1, P6 ;  /* 0x0000001b0b0d7211 */ /* 0x000fe400030f0eff */
[----:B------:R-:W-:Y:S02]  /*85b30*/  F2FP.BF16.PACK_AB R7, R9, R14 ;  /* 0x0000000e0907723e */ /* 0x000fe400000010ff */
[----:B------:R-:W2:Y:S04]  /*85b40*/  LDL.LU R9, [R1+0x1d50] ;  /* 0x001d500001097983 */ /* 0x000ea80000300800 */
[----:B------:R0:W-:Y:S01]  /*85b50*/  STL.64 [R1+0x9b8], R12 ;  /* 0x0009b80c01007387 */ /* 0x0001e20000100a00 */
[----:B------:R-:W-:Y:S02]  /*85b60*/  IMAD R3, R2, 0x3e2, RZ ;  /* 0x000003e202037824 */ /* 0x000fe400078e02ff */
[----:B0-----:R-:W-:Y:S01]  /*85b70*/  FFMA R13, R17, 0.69314718246459960938, R15 ;  /* 0x3f317218110d7823 */ /* 0x001fe2000000000f */
[----:B------:R-:W-:-:S04]  /*85b80*/  IADD3 R12, P6, R10, R26, RZ ;  /* 0x0000001a0a0c7210 */ /* 0x000fc80007fde0ff */
[----:B------:R-:W-:Y:S01]  /*85b90*/  STL [R1+0x234], R13 ;  /* 0x0002340d01007387 */ /* 0x000fe20000100800 */
[----:B------:R-:W-:-:S03]  /*85ba0*/  IMAD R11, R2, 0x1f1, RZ ;  /* 0x000001f1020b7824 */ /* 0x000fc600078e02ff */
[----:B------:R-:W2:Y:S04]  /*85bb0*/  LDL.LU R15, [R1+0x778] ;  /* 0x00077800010f7983 */ /* 0x000ea80000300800 */
[----:B------:R-:W2:Y:S01]  /*85bc0*/  LDL.LU R17, [R1+0x12b8] ;  /* 0x0012b80001117983 */ /* 0x000ea20000300800 */
[----:B------:R-:W-:-:S03]  /*85bd0*/  IMAD R10, R2, 0x3e4, RZ ;  /* 0x000003e4020a7824 */ /* 0x000fc600078e02ff */
[----:B------:R0:W-:Y:S04]  /*85be0*/  STS.128 [R0+0xf80], R4 ;  /* 0x000f800400007388 */ /* 0x0001e80000000c00 */
[----:B------:R-:W-:Y:S01]  /*85bf0*/  BAR.SYNC.DEFER_BLOCKING 0x0 ;  /* 0x0000000000007b1d */ /* 0x000fe20000010000 */
[C---:B0-----:R-:W-:Y:S02]  /*85c00*/  IMAD R0, R2.reuse, 0x3e6, RZ ;  /* 0x000003e602007824 */ /* 0x041fe400078e02ff */
[----:B------:R-:W-:-:S03]  /*85c10*/  IMAD R4, R2, 0x1f3, RZ ;  /* 0x000001f302047824 */ /* 0x000fc600078e02ff */
[----:B----4-:R-:W-:Y:S01]  /*85c20*/  STG.E.U16 [R26.64], R24 ;  /* 0x000000181a007986 */ /* 0x010fe2000c101506 */
[----:B---3--:R-:W-:-:S05]  /*85c30*/  LEA.HI.X.SX32 R13, R18, R27, 0x1, P6 ;  /* 0x0000001b120d7211 */ /* 0x008fca00030f0eff */
[----:B------:R0:W-:Y:S04]  /*85c40*/  STL.64 [R1+0xbc8], R12 ;  /* 0x000bc80c01007387 */ /* 0x0001e80000100a00 */
[----:B------:R-:W3:Y:S01]  /*85c50*/  LDL.LU R18, [R1+0x774] ;  /* 0x0007740001127983 */ /* 0x000ee20000300800 */
[----:B0-----:R-:W-:-:S04]  /*85c60*/  IADD3 R12, P6, R3, R26, RZ ;  /* 0x0000001a030c7210 */ /* 0x001fc80007fde0ff */
[----:B------:R-:W-:Y:S01]  /*85c70*/  LEA.HI.X.SX32 R13, R11, R27, 0x1, P6 ;  /* 0x0000001b0b0d7211 */ /* 0x000fe200030f0eff */
[----:B------:R-:W-:Y:S01]  /*85c80*/  FFMA R3, R21, 0.69314718246459960938, R19 ;  /* 0x3f31721815037823 */ /* 0x000fe20000000013 */
[----:B------:R-:W-:-:S03]  /*85c90*/  IADD3 R6, P6, R10, R26, RZ ;  /* 0x0000001a0a067210 */ /* 0x000fc60007fde0ff */
[----:B------:R-:W-:Y:S04]  /*85ca0*/  STL.64 [R1+0xbc0], R12 ;  /* 0x000bc00c01007387 */ /* 0x000fe80000100a00 */
[----:B------:R-:W3:Y:S01]  /*85cb0*/  LDL.LU R19, [R1+0x1298] ;  /* 0x0012980001137983 */ /* 0x000ee20000300800 */
[----:B------:R-:W-:-:S03]  /*85cc0*/  LEA.HI.X.SX32 R7, R22, R27, 0x1, P6 ;  /* 0x0000001b16077211 */ /* 0x000fc600030f0eff */
[----:B------:R-:W-:Y:S04]  /*85cd0*/  STL [R1+0x238], R3 ;  /* 0x0002380301007387 */ /* 0x000fe80000100800 */
[----:B------:R0:W-:Y:S02]  /*85ce0*/  STL.64 [R1+0x9b0], R6 ;  /* 0x0009b00601007387 */ /* 0x0001e40000100a00 */
[----:B0-----:R-:W-:-:S04]  /*85cf0*/  IADD3 R6, P6, R0, R26, RZ ;  /* 0x0000001a00067210 */ /* 0x001fc80007fde0ff */
[----:B------:R-:W-:-:S05]  /*85d00*/  LEA.HI.X.SX32 R7, R4, R27, 0x1, P6 ;  /* 0x0000001b04077211 */ /* 0x000fca00030f0eff */
[----:B------:R2:W-:Y:S01]  /*85d10*/  STL.64 [R1+0x7f8], R6 ;  /* 0x0007f80601007387 */ /* 0x0005e20000100a00 */
[----:B------:R-:W-:Y:S02]  /*85d20*/  IMAD R3, R2, 0x3e8, RZ ;  /* 0x000003e802037824 */ /* 0x000fe400078e02ff */
[----:B--2---:R-:W-:-:S05]  /*85d30*/  FFMA R7, R28, 0.69314718246459960938, R25 ;  /* 0x3f3172181c077823 */ /* 0x004fca0000000019 */
[----:B------:R0:W-:Y:S04]  /*85d40*/  STL [R1+0x23c], R7 ;  /* 0x00023c0701007387 */ /* 0x0001e80000100800 */
[----:B------:R-:W2:Y:S04]  /*85d50*/  LDL.LU R21, [R1+0x76c] ;  /* 0x00076c0001157983 */ /* 0x000ea80000300800 */
[----:B------:R-:W2:Y:S01]  /*85d60*/  LDL.LU R22, [R1+0x12a8] ;  /* 0x0012a80001167983 */ /* 0x000ea20000300800 */
[----:B------:R-:W-:-:S04]  /*85d70*/  IADD3 R6, P6, R3, R26, RZ ;  /* 0x0000001a03067210 */ /* 0x000fc80007fde0ff */
[----:B0-----:R-:W-:Y:S02]  /*85d80*/  LEA.HI.X.SX32 R7, R29, R27, 0x1, P6 ;  /* 0x0000001b1d077211 */ /* 0x001fe400030f0eff */
[----:B------:R-:W-:Y:S02]  /*85d90*/  PRMT R0, R24, 0x7632, R0 ;  /* 0x0000763218007816 */ /* 0x000fe40000000000 */
[----:B------:R-:W4:Y:S04]  /*85da0*/  LDL.LU R24, [R1+0x760] ;  /* 0x0007600001187983 */ /* 0x000f280000300800 */
[----:B------:R0:W-:Y:S04]  /*85db0*/  STL.64 [R1+0x828], R6 ;  /* 0x0008280601007387 */ /* 0x0001e80000100a00 */
[----:B------:R-:W4:Y:S01]  /*85dc0*/  LDL.LU R25, [R1+0x12a4] ;  /* 0x0012a40001197983 */ /* 0x000f220000300800 */
[----:B------:R-:W-:-:S02]  /*85dd0*/  IMAD R5, R2, 0x3ea, RZ ;  /* 0x000003ea02057824 */ /* 0x000fc400078e02ff */
[C---:B------:R-:W-:Y:S01]  /*85de0*/  IMAD R4, R2.reuse, 0x1f5, RZ ;  /* 0x000001f502047824 */ /* 0x040fe200078e02ff */
[----:B------:R1:W-:Y:S02]  /*85df0*/  STG.E.U16 [R8.64], R0 ;  /* 0x0000000008007986 */ /* 0x0003e4000c101506 */
[----:B0-----:R-:W-:Y:S01]  /*85e00*/  IADD3 R6, P6, R5, R26, RZ ;  /* 0x0000001a05067210 */ /* 0x001fe20007fde0ff */
[----:B------:R-:W-:Y:S01]  /*85e10*/  IMAD R3, R2, 0x3ec, RZ ;  /* 0x000003ec02037824 */ /* 0x000fe200078e02ff */
[----:B------:R-:W4:Y:S02]  /*85e20*/  LDL.LU R28, [R1+0x754] ;  /* 0x00075400011c7983 */ /* 0x000f240000300800 */
[----:B------:R-:W-:Y:S02]  /*85e30*/  LEA.HI.X.SX32 R7, R4, R27, 0x1, P6 ;  /* 0x0000001b04077211 */ /* 0x000fe400030f0eff */
[----:B------:R-:W4:Y:S04]  /*85e40*/  LDL.LU R29, [R1+0x1274] ;  /* 0x00127400011d7983 */ /* 0x000f280000300800 */
[----:B-1----:R-:W0:Y:S04]  /*85e50*/  S2R R9, SR_TID.X ;  /* 0x0000000000097919 */ /* 0x002e280000002100 */
[----:B------:R1:W-:Y:S01]  /*85e60*/  STL.64 [R1+0x810], R6 ;  /* 0x0008100601007387 */ /* 0x0003e20000100a00 */
[----:B------:R-:W-:-:S02]  /*85e70*/  IMAD R0, R2, 0x3ee, RZ ;  /* 0x000003ee02007824 */ /* 0x000fc400078e02ff */
[----:B------:R-:W-:Y:S01]  /*85e80*/  IMAD R5, R2, 0x1f7, RZ ;  /* 0x000001f702057824 */ /* 0x000fe200078e02ff */
[----:B-1----:R-:W-:Y:S01]  /*85e90*/  IADD3 R6, P6, R3, R26, RZ ;  /* 0x0000001a03067210 */ /* 0x002fe20007fde0ff */
[----:B------:R-:W-:-:S03]  /*85ea0*/  FFMA R3, R17, 0.69314718246459960938, R15 ;  /* 0x3f31721811037823 */ /* 0x000fc6000000000f */
[----:B------:R-:W-:Y:S02]  /*85eb0*/  LEA.HI.X.SX32 R7, R16, R27, 0x1, P6 ;  /* 0x0000001b10077211 */ /* 0x000fe400030f0eff */
[----:B------:R-:W-:Y:S04]  /*85ec0*/  STL [R1+0x220], R3 ;  /* 0x0002200301007387 */ /* 0x000fe80000100800 */
[----:B------:R1:W-:Y:S01]  /*85ed0*/  STL.64 [R1+0x7d0], R6 ;  /* 0x0007d00601007387 */ /* 0x0003e20000100a00 */
[----:B------:R-:W-:-:S03]  /*85ee0*/  IMAD R4, R2, 0x3f0, RZ ;  /* 0x000003f002047824 */ /* 0x000fc600078e02ff */
[----:B0-----:R-:W-:Y:S01]  /*85ef0*/  STL [R1+0x1898], R9 ;  /* 0x0018980901007387 */ /* 0x001fe20000100800 */
[----:B-1----:R-:W-:-:S04]  /*85f00*/  IADD3 R6, P6, R0, R26, RZ ;  /* 0x0000001a00067210 */ /* 0x002fc80007fde0ff */
[----:B------:R-:W-:Y:S01]  /*85f10*/  LEA.HI.X.SX32 R7, R5, R27, 0x1, P6 ;  /* 0x0000001b05077211 */ /* 0x000fe200030f0eff */
[----:B------:R-:W-:Y:S01]  /*85f20*/  IMAD R5, R2, 0x1f9, RZ ;  /* 0x000001f902057824 */ /* 0x000fe200078e02ff */
[----:B------:R-:W-:-:S04]  /*85f30*/  SHF.L.U32 R0, R9, 0x4, RZ ;  /* 0x0000000409007819 */ /* 0x000fc800000006ff */
[----:B------:R-:W-:Y:S01]  /*85f40*/  LOP3.LUT R0, R0, 0x70, RZ, 0xc0, !PT ;  /* 0x0000007000007812 */ /* 0x000fe200078ec0ff */
[----:B---3--:R-:W-:-:S05]  /*85f50*/  FFMA R3, R19, 0.69314718246459960938, R18 ;  /* 0x3f31721813037823 */ /* 0x008fca0000000012 */
[----:B------:R0:W-:Y:S04]  /*85f60*/  STL [R1+0x224], R3 ;  /* 0x0002240301007387 */ /* 0x0001e80000100800 */
[----:B------:R1:W-:Y:S04]  /*85f70*/  STL.64 [R1+0x798], R6 ;  /* 0x0007980601007387 */ /* 0x0003e80000100a00 */
[----:B------:R-:W3:Y:S01]  /*85f80*/  S2R R19, SR_TID.X ;  /* 0x0000000000137919 */ /* 0x000ee20000002100 */
[----:B0-----:R-:W-:Y:S01]  /*85f90*/  IMAD R3, R2, 0x3f2, RZ ;  /* 0x000003f202037824 */ /* 0x001fe200078e02ff */
[----:B-1----:R-:W-:-:S04]  /*85fa0*/  IADD3 R6, P6, R4, R26, RZ ;  /* 0x0000001a04067210 */ /* 0x002fc80007fde0ff */
[----:B------:R-:W-:-:S05]  /*85fb0*/  LEA.HI.X.SX32 R7, R20, R27, 0x1, P6 ;  /* 0x0000001b14077211 */ /* 0x000fca00030f0eff */
[----:B------:R0:W-:Y:S01]  /*85fc0*/  STL.64 [R1+0x778], R6 ;  /* 0x0007780601007387 */ /* 0x0001e20000100a00 */
[----:B------:R-:W-:Y:S01]  /*85fd0*/  IMAD R4, R2, 0x3f4, RZ ;  /* 0x000003f402047824 */ /* 0x000fe200078e02ff */
[----:B0-----:R-:W-:-:S04]  /*85fe0*/  IADD3 R6, P6, R3, R26, RZ ;  /* 0x0000001a03067210 */ /* 0x001fc80007fde0ff */
[----:B------:R-:W-:-:S05]  /*85ff0*/  LEA.HI.X.SX32 R7, R5, R27, 0x1, P6 ;  /* 0x0000001b05077211 */ /* 0x000fca00030f0eff */
[----:B------:R2:W-:Y:S01]  /*86000*/  STL.64 [R1+0x7c0], R6 ;  /* 0x0007c00601007387 */ /* 0x0005e20000100a00 */
[----:B------:R-:W-:Y:S01]  /*86010*/  IMAD R3, R2, 0x3f6, RZ ;  /* 0x000003f602037824 */ /* 0x000fe200078e02ff */
[----:B---3--:R-:W-:Y:S01]  /*86020*/  LOP3.LUT R8, R19, 0xe0, RZ, 0xc0, !PT ;  /* 0x000000e013087812 */ /* 0x008fe200078ec0ff */
[----:B--2---:R-:W-:Y:S01]  /*86030*/  FFMA R7, R22, 0.69314718246459960938, R21 ;  /* 0x3f31721816077823 */ /* 0x004fe20000000015 */
[----:B------:R-:W-:-:S04]  /*86040*/  IADD3 R6, P6, R4, R26, RZ ;  /* 0x0000001a04067210 */ /* 0x000fc80007fde0ff */
[----:B------:R0:W-:Y:S01]  /*86050*/  STL [R1+0x228], R7 ;  /* 0x0002280701007387 */ /* 0x0001e20000100800 */
[----:B------:R-:W-:Y:S01]  /*86060*/  IMAD R5, R2, 0x1fb, RZ ;  /* 0x000001fb02057824 */ /* 0x000fe200078e02ff */
[----:B------:R-:W-:Y:S02]  /*86070*/  LEA R0, R8, R0, 0x2 ;  /* 0x0000000008007211 */ /* 0x000fe400078e10ff */
[----:B0-----:R-:W-:Y:S01]  /*86080*/  LEA.HI.X.SX32 R7, R23, R27, 0x1, P6 ;  /* 0x0000001b17077211 */ /* 0x001fe200030f0eff */
[----:B----4-:R-:W-:-:S04]  /*86090*/  FFMA R8, R25, 0.69314718246459960938, R24 ;  /* 0x3f31721819087823 */ /* 0x010fc80000000018 */
[----:B------:R0:W-:Y:S04]  /*860a0*/  STL.64 [R1+0x7a0], R6 ;  /* 0x0007a00601007387 */ /* 0x0001e80000100a00 */
[----:B------:R1:W-:Y:S01]  /*860b0*/  STL [R1+0x22c], R8 ;  /* 0x00022c0801007387 */ /* 0x0003e20000100800 */
[----:B0-----:R-:W-:-:S04]  /*860c0*/  IADD3 R6, P6, R3, R26, RZ ;  /* 0x0000001a03067210 */ /* 0x001fc80007fde0ff */
[----:B------:R-:W-:-:S05]  /*860d0*/  LEA.HI.X.SX32 R7, R5, R27, 0x1, P6 ;  /* 0x0000001b05077211 */ /* 0x000fca00030f0eff */
[----:B------:R-:W-:Y:S04]  /*860e0*/  STL.64 [R1+0x770], R6 ;  /* 0x0007700601007387 */ /* 0x000fe80000100a00 */
[----:B-1----:R-:W2:Y:S04]  /*860f0*/  LDL.LU.64 R8, [R1+0xa20] ;  /* 0x000a200001087983 */ /* 0x002ea80000300a00 */
[----:B--2---:R0:W-:Y:S04]  /*86100*/  STL.64 [R1+0x1d28], R8 ;  /* 0x001d280801007387 */ /* 0x0041e80000100a00 */
[----:B0-----:R-:W2:Y:S04]  /*86110*/  LDL.LU.64 R8, [R1+0xa30] ;  /* 0x000a300001087983 */ /* 0x001ea80000300a00 */
[----:B--2---:R0:W-:Y:S04]  /*86120*/  STL.64 [R1+0x1d30], R8 ;  /* 0x001d300801007387 */ /* 0x0041e80000100a00 */
[----:B0-----:R-:W2:Y:S04]  /*86130*/  LDL.LU.64 R8, [R1+0xa38] ;  /* 0x000a380001087983 */ /* 0x001ea80000300a00 */
[----:B--2---:R0:W-:Y:S04]  /*86140*/  STL.64 [R1+0x1d38], R8 ;  /* 0x001d380801007387 */ /* 0x0041e80000100a00 */
[----:B0-----:R-:W2:Y:S04]  /*86150*/  LDL.LU.64 R8, [R1+0xa40] ;  /* 0x000a400001087983 */ /* 0x001ea80000300a00 */
[----:B--2---:R-:W-:Y:S04]  /*86160*/  STL.64 [R1+0x1d40], R8 ;  /* 0x001d400801007387 */ /* 0x004fe80000100a00 */
[----:B------:R-:W2:Y:S04]  /*86170*/  LDL.LU R7, [R1+0x50] ;  /* 0x0000500001077983 */ /* 0x000ea80000300800 */
[----:B------:R-:W3:Y:S01]  /*86180*/  LDL.LU.64 R10, [R1+0xa18] ;  /* 0x000a1800010a7983 */ /* 0x000ee20000300a00 */
[----:B------:R-:W-:-:S02]  /*86190*/  IMAD R4, R2, 0x3f8, RZ ;  /* 0x000003f802047824 */ /* 0x000fc400078e02ff */
[C---:B------:R-:W-:Y:S01]  /*861a0*/  IMAD R5, R2.reuse, 0x1fc, RZ ;  /* 0x000001fc02057824 */ /* 0x040fe200078e02ff */
[----:B---3--:R0:W-:Y:S04]  /*861b0*/  STL.64 [R1+0x1d48], R10 ;  /* 0x001d480a01007387 */ /* 0x0081e80000100a00 */
[----:B0-----:R-:W3:Y:S01]  /*861c0*/  LDL.LU.64 R10, [R1+0x378] ;  /* 0x00037800010a7983 */ /* 0x001ee20000300a00 */
[----:B------:R-:W-:Y:S01]  /*861d0*/  IMAD R3, R2, 0x3fa, RZ ;  /* 0x000003fa02037824 */ /* 0x000fe200078e02ff */
[----:B------:R-:W-:Y:S02]  /*861e0*/  IADD3 R26, P6, R4, R26, RZ ;  /* 0x0000001a041a7210 */ /* 0x000fe40007fde0ff */
[----:B------:R-:W4:Y:S04]  /*861f0*/  LDL.LU.64 R12, [R1+0xa10] ;  /* 0x000a1000010c7983 */ /* 0x000f280000300a00 */
[----:B------:R-:W2:Y:S01]  /*86200*/  LDL.LU R18, [R1+0x170] ;  /* 0x0001700001127983 */ /* 0x000ea20000300800 */
[----:B------:R-:W-:-:S03]  /*86210*/  FFMA R6, R29, 0.69314718246459960938, R28 ;  /* 0x3f3172181d067823 */ /* 0x000fc6000000001c */
[----:B------:R-:W2:Y:S01]  /*86220*/  LDL.LU.64 R14, [R1+0xa08] ;  /* 0x000a0800010e7983 */ /* 0x000ea20000300a00 */
[----:B------:R-:W-:-:S03]  /*86230*/  IMAD R4, R2, 0x1fd, RZ ;  /* 0x000001fd02047824 */ /* 0x000fc600078e02ff */
[----:B------:R-:W2:Y:S04]  /*86240*/  LDL.LU.64 R16, [R1+0xa00] ;  /* 0x000a000001107983 */ /* 0x000ea80000300a00 */
[----:B------:R-:W2:Y:S04]  /*86250*/  LDL.LU R19, [R1+0x100] ;  /* 0x0001000001137983 */ /* 0x000ea80000300800 */
[----:B------:R-:W2:Y:S04]  /*86260*/  LDL.LU.64 R20, [R1+0x9f8] ;  /* 0x0009f80001147983 */ /* 0x000ea80000300a00 */
[----:B------:R-:W2:Y:S04]  /*86270*/  LDL.LU.64 R22, [R1+0x9f0] ;  /* 0x0009f00001167983 */ /* 0x000ea80000300a00 */
[----:B------:R-:W2:Y:S04]  /*86280*/  LDL.LU R28, [R1+0xa0] ;  /* 0x0000a000011c7983 */ /* 0x000ea80000300800 */
[----:B------:R-:W2:Y:S04]  /*86290*/  LDL.LU.64 R24, [R1+0x9e8] ;  /* 0x0009e80001187983 */ /* 0x000ea80000300a00 */
[----:B------:R-:W2:Y:S04]  /*862a0*/  LDL.LU R29, [R1+0x40] ;  /* 0x00004000011d7983 */ /* 0x000ea80000300800 */
[----:B------:R0:W-:Y:S04]  /*862b0*/  STL [R1+0x18c0], R6 ;  /* 0x0018c00601007387 */ /* 0x0001e80000100800 */
[----:B0-----:R-:W2:Y:S01]  /*862c0*/  LDL.LU R6, [R1+0xb0] ;  /* 0x0000b00001067983 */ /* 0x001ea20000300800 */
[----:B---3--:R-:W-:-:S02]  /*862d0*/  LEA.HI.X.SX32 R27, R5, R11, 0x1, P6 ;  /* 0x0000000b051b7211 */ /* 0x008fc400030f0eff */
[----:B------:R-:W-:Y:S01]  /*862e0*/  IADD3 R8, P6, R3, R10, RZ ;  /* 0x0000000a03087210 */ /* 0x000fe20007fde0ff */
[----:B------:R-:W-:-:S03]  /*862f0*/  IMAD R3, R2, 0x3fc, RZ ;  /* 0x000003fc02037824 */ /* 0x000fc600078e02ff */
[----:B------:R-:W-:Y:S01]  /*86300*/  LEA.HI.X.SX32 R9, R4, R11, 0x1, P6 ;  /* 0x0000000b04097211 */ /* 0x000fe200030f0eff */
[----:B------:R0:W-:Y:S04]  /*86310*/  STL.64 [R1+0x768], R26 ;  /* 0x0007681a01007387 */ /* 0x0001e80000100a00 */
[----:B0-----:R-:W3:Y:S04]  /*86320*/  LDL.LU.64 R26, [R1+0x9e0] ;  /* 0x0009e000011a7983 */ /* 0x001ee80000300a00 */
[----:B------:R-:W2:Y:S04]  /*86330*/  LDL.LU.64 R4, [R1+0xa28] ;  /* 0x000a280001047983 */ /* 0x000ea80000300a00 */
[----:B------:R0:W-:Y:S02]  /*86340*/  STL.64 [R1+0x760], R8 ;  /* 0x0007600801007387 */ /* 0x0001e40000100a00 */
[C---:B0-----:R-:W-:Y:S01]  /*86350*/  IMAD R9, R2.reuse, 0x1fe, RZ ;  /* 0x000001fe02097824 */ /* 0x041fe200078e02ff */
[----:B------:R-:W-:Y:S01]  /*86360*/  IADD3 R8, P6, R3, R10, RZ ;  /* 0x0000000a03087210 */ /* 0x000fe20007fde0ff */
[----:B------:R-:W-:-:S03]  /*86370*/  IMAD R3, R2, 0x3fe, RZ ;  /* 0x000003fe02037824 */ /* 0x000fc600078e02ff */
[----:B------:R-:W-:-:S05]  /*86380*/  LEA.HI.X.SX32 R9, R9, R11, 0x1, P6 ;  /* 0x0000000b09097211 */ /* 0x000fca00030f0eff */
[----:B------:R0:W-:Y:S02]  /*86390*/  STL.64 [R1+0x750], R8 ;  /* 0x0007500801007387 */ /* 0x0001e40000100a00 */
[----:B0-----:R-:W-:Y:S02]  /*863a0*/  IADD3 R8, P6, R3, R10, RZ ;  /* 0x0000000a03087210 */ /* 0x001fe40007fde0ff */
[----:B------:R-:W0:Y:S01]  /*863b0*/  S2R R3, SR_TID.X ;  /* 0x0000000000037919 */ /* 0x000e220000002100 */
[----:B------:R-:W-:-:S05]  /*863c0*/  IMAD R2, R2, 0x1ff, RZ ;  /* 0x000001ff02027824 */ /* 0x000fca00078e02ff */
[----:B------:R-:W-:Y:S02]  /*863d0*/  LEA.HI.X.SX32 R9, R2, R11, 0x1, P6 ;  /* 0x0000000b02097211 */ /* 0x000fe400030f0eff */
[----:B0-----:R-:W-:-:S04]  /*863e0*/  LOP3.LUT R3, R3, 0x18, RZ, 0xc0, !PT ;  /* 0x0000001803037812 */ /* 0x001fc800078ec0ff */
[----:B------:R-:W-:-:S05]  /*863f0*/  LEA.HI R3, R3, R0, RZ, 0x1f ;  /* 0x0000000003037211 */ /* 0x000fca00078ff8ff */
[----:B------:R0:W-:Y:S04]  /*86400*/  STL [R1+0x1320], R3 ;  /* 0x0013200301007387 */ /* 0x0001e80000100800 */
[----:B0-----:R-:W2:Y:S04]  /*86410*/  LDL.LU R3, [R1+0x110] ;  /* 0x0001100001037983 */ /* 0x001ea80000300800 */
[----:B------:R-:W2:Y:S04]  /*86420*/  LDL.LU.64 R10, [R1+0x1d48] ;  /* 0x001d4800010a7983 */ /* 0x000ea80000300a00 */
[----:B------:R0:W-:Y:S04]  /*86430*/  STL.64 [R1+0x378], R8 ;  /* 0x0003780801007387 */ /* 0x0001e80000100a00 */
[----:B0-----:R-:W2:Y:S04]  /*86440*/  LDL.LU.64 R8, [R1+0x1d40] ;  /* 0x001d400001087983 */ /* 0x001ea80000300a00 */
[----:B--2---:R0:W-:Y:S04]  /*86450*/  STG.E.U16 [R8.64], R3 ;  /* 0x0000000308007986 */ /* 0x0041e8000c101506 */
[----:B0-----:R-:W2:Y:S01]  /*86460*/  LDL.LU.64 R8, [R1+0x1d38] ;  /* 0x001d380001087983 */ /* 0x001ea20000300a00 */
[----:B------:R-:W-:-:S05]  /*86470*/  PRMT R2, R3, 0x7632, R2 ;  /* 0x0000763203027816 */ /* 0x000fca0000000002 */
[----:B--2---:R0:W-:Y:S04]  /*86480*/  STG.E.U16 [R8.64], R2 ;  /* 0x0000000208007986 */ /* 0x0041e8000c101506 */
[----:B0-----:R-:W2:Y:S01]  /*86490*/  LDL.LU.64 R8, [R1+0x1d30] ;  /* 0x001d300001087983 */ /* 0x001ea20000300a00 */
[----:B------:R-:W-:Y:S02]  /*864a0*/  PRMT R0, R6, 0x7632, R0 ;  /* 0x0000763206007816 */ /* 0x000fe40000000000 */
[----:B------:R-:W-:Y:S01]  /*864b0*/  PRMT R2, R7, 0x7632, R2 ;  /* 0x0000763207027816 */ /* 0x000fe20000000002 */
[----:B--2---:R0:W-:Y:S04]  /*864c0*/  STG.E.U16 [R8.64], R6 ;  /* 0x0000000608007986 */ /* 0x0041e8000c101506 */
[----:B0-----:R-:W2:Y:S04]  /*864d0*/  LDL.LU.64 R8, [R1+0x1d28] ;  /* 0x001d280001087983 */ /* 0x001ea80000300a00 */
[----:B------:R0:W-:Y:S02]  /*864e0*/  STG.E.U16 [R4.64], R0 ;  /* 0x0000000004007986 */ /* 0x0001e4000c101506 */
[----:B0-----:R-:W-:-:S02]  /*864f0*/  PRMT R0, R18, 0x7632, R0 ;  /* 0x0000763212007816 */ /* 0x001fc40000000000 */
[----:B--2---:R-:W-:Y:S04]  /*86500*/  STG.E.U16 [R8.64], R7 ;  /* 0x0000000708007986 */ /* 0x004fe8000c101506 */
[----:B------:R0:W-:Y:S04]  /*86510*/  STG.E.U16 [R10.64], R2 ;  /* 0x000000020a007986 */ /* 0x0001e8000c101506 */
[----:B----4-:R-:W-:Y:S04]  /*86520*/  STG.E.U16 [R12.64], R18 ;  /* 0x000000120c007986 */ /* 0x010fe8000c101506 */
[----:B------:R1:W-:Y:S01]  /*86530*/  STG.E.U16 [R14.64], R0 ;  /* 0x000000000e007986 */ /* 0x0003e2000c101506 */
[----:B0-----:R-:W-:-:S03]  /*86540*/  PRMT R2, R19, 0x7632, R2 ;  /* 0x0000763213027816 */ /* 0x001fc60000000002 */
[----:B------:R-:W-:Y:S04]  /*86550*/  STG.E.U16 [R16.64], R19 ;  /* 0x0000001310007986 */ /* 0x000fe8000c101506 */
[----:B------:R-:W-:Y:S01]  /*86560*/  STG.E.U16 [R20.64], R2 ;  /* 0x0000000214007986 */ /* 0x000fe2000c101506 */
[----:B-1----:R-:W-:-:S03]  /*86570*/  PRMT R0, R28, 0x7632, R0 ;  /* 0x000076321c007816 */ /* 0x002fc60000000000 */
[----:B------:R-:W-:Y:S04]  /*86580*/  STG.E.U16 [R22.64], R28 ;  /* 0x0000001c16007986 */ /* 0x000fe8000c101506 */
[----:B------:R-:W-:Y:S04]  /*86590*/  STG.E.U16 [R24.64], R0 ;  /* 0x0000000018007986 */ /* 0x000fe8000c101506 */
[----:B---3--:R0:W-:Y:S04]  /*865a0*/  STG.E.U16 [R26.64], R29 ;  /* 0x0000001d1a007986 */ /* 0x0081e8000c101506 */
[----:B0-----:R-:W2:Y:S04]  /*865b0*/  LDL.LU.64 R26, [R1+0x9d8] ;  /* 0x0009d800011a7983 */ /* 0x001ea80000300a00 */
[----:B------:R-:W3:Y:S04]  /*865c0*/  LDL.LU R3, [R1+0x150] ;  /* 0x0001500001037983 */ /* 0x000ee80000300800 */
        /* <DEDUP_REMOVED lines=8> */
[----:B------:R-:W4:Y:S04]  /*86650*/  LDL.LU R6, [R1+0xe0] ;  /* 0x0000e00001067983 */ /* 0x000f280000300800 */
[----:B------:R-:W2:Y:S04]  /*86660*/  LDL.LU.64 R4, [R1+0x968] ;  /* 0x0009680001047983 */ /* 0x000ea80000300a00 */
        /* <DEDUP_REMOVED lines=20> */
[----:B------:R-:W-:-:S03]  /*867b0*/  PRMT R2, R29, 0x7632, R2 ;  /* 0x000076321d027816 */ /* 0x000fc60000000002 */
[----:B--2---:R0:W-:Y:S04]  /*867c0*/  STL.64 [R1+0x1d20], R4 ;  /* 0x001d200401007387 */ /* 0x0041e80000100a00 */
[----:B0-----:R-:W3:Y:S04]  /*867d0*/  LDL.LU.64 R4, [R1+0x9d0] ;  /* 0x0009d00001047983 */ /* 0x001ee80000300a00 */
[----:B------:R-:W2:Y:S04]  /*867e0*/  LDL.LU.64 R8, [R1+0x960] ;  /* 0x0009600001087983 */ /* 0x000ea80000300a00 */
[----:B------:R-:W2:Y:S04]  /*867f0*/  LDL.LU R7, [R1+0x80] ;  /* 0x0000800001077983 */ /* 0x000ea80000300800 */
[----:B------:R-:W2:Y:S04]  /*86800*/  LDL.LU.64 R10, [R1+0x958] ;  /* 0x00095800010a7983 */ /* 0x000ea80000300a00 */
        /* <DEDUP_REMOVED lines=8> */
[----:B------:R-:W2:Y:S04]  /*86890*/  LDL.LU R29, [R1+0x70] ;  /* 0x00007000011d7983 */ /* 0x000ea80000300800 */
[----:B------:R0:W-:Y:S04]  /*868a0*/  STG.E.U16 [R26.64], R2 ;  /* 0x000000021a007986 */ /* 0x0001e8000c101506 */
[----:B------:R-:W2:Y:S04]  /*868b0*/  LDL.LU.64 R24, [R1+0x928] ;  /* 0x0009280001187983 */ /* 0x000ea80000300a00 */
[----:B0-----:R-:W2:Y:S04]  /*868c0*/  LDL.LU.64 R26, [R1+0x920] ;  /* 0x00092000011a7983 */ /* 0x001ea80000300a00 */
[----:B---3--:R0:W-:Y:S04]  /*868d0*/  STG.E.U16 [R4.64], R3 ;  /* 0x0000000304007986 */ /* 0x0081e8000c101506 */
[----:B0-----:R-:W3:Y:S01]  /*868e0*/  LDL.LU.64 R4, [R1+0x1d20] ;  /* 0x001d200001047983 */ /* 0x001ee20000300a00 */
[----:B------:R-:W-:-:S03]  /*868f0*/  PRMT R0, R3, 0x7632, R0 ;  /* 0x0000763203007816 */ /* 0x000fc60000000000 */
[----:B------:R-:W2:Y:S04]  /*86900*/  LDL.LU R3, [R1+0x1d18] ;  /* 0x001d180001037983 */ /* 0x000ea80000300800 */
[----:B---3--:R0:W-:Y:S04]  /*86910*/  STG.E.U16 [R4.64], R0 ;  /* 0x0000000004007986 */ /* 0x0081e8000c101506 */
[----:B0-----:R-:W3:Y:S01]  /*86920*/  LDL.LU.64 R4, [R1+0x1d10] ;  /* 0x001d100001047983 */ /* 0x001ee20000300a00 */
[----:B--2---:R-:W-:-:S03]  /*86930*/  PRMT R2, R3, 0x7632, R2 ;  /* 0x0000763203027816 */ /* 0x004fc60000000002 */
[----:B---3--:R0:W-:Y:S04]  /*86940*/  STG.E.U16 [R4.64], R3 ;  /* 0x0000000304007986 */ /* 0x0081e8000c101506 */
[----:B0-----:R-:W2:Y:S04]  /*86950*/  LDL.LU.64 R4, [R1+0x1d08] ;  /* 0x001d080001047983 */ /* 0x001ea80000300a00 */
[----:B------:R-:W3:Y:S04]  /*86960*/  LDL.LU R3, [R1+0x1d00] ;  /* 0x001d000001037983 */ /* 0x000ee80000300800 */
[----:B--2---:R0:W-:Y:S04]  /*86970*/  STG.E.U16 [R4.64], R2 ;  /* 0x0000000204007986 */ /* 0x0041e8000c101506 */
[----:B0-----:R-:W2:Y:S01]  /*86980*/  LDL.LU.64 R4, [R1+0x1cf8] ;  /* 0x001cf80001047983 */ /* 0x001ea20000300a00 */
[----:B---3--:R-:W-:-:S03]  /*86990*/  PRMT R0, R3, 0x7632, R0 ;  /* 0x0000763203007816 */ /* 0x008fc60000000000 */
[----:B--2---:R0:W-:Y:S04]  /*869a0*/  STG.E.U16 [R4.64], R3 ;  /* 0x0000000304007986 */ /* 0x0041e8000c101506 */
        /* <DEDUP_REMOVED lines=13> */
[----:B--2---:R0:W-:Y:S04]  /*86a80*/  STG.E.U16 [R4.64], R0 ;  /* 0x0000000004007986 */ /* 0x0041e8000c101506 */
[----:B0-----:R-:W2:Y:S01]  /*86a90*/  LDL.LU.64 R4, [R1+0x1cb8] ;  /* 0x001cb80001047983 */ /* 0x001ea20000300a00 */
[----:B----4-:R-:W-:-:S03]  /*86aa0*/  PRMT R2, R6, 0x7632, R2 ;  /* 0x0000763206027816 */ /* 0x010fc60000000002 */
[----:B--2---:R0:W-:Y:S04]  /*86ab0*/  STG.E.U16 [R4.64], R6 ;  /* 0x0000000604007986 */ /* 0x0041e8000c101506 */
[----:B0-----:R-:W2:Y:S01]  /*86ac0*/  LDL.LU.64 R4, [R1+0x1cb0] ;  /* 0x001cb00001047983 */ /* 0x001ea20000300a00 */
[----:B------:R-:W-:-:S03]  /*86ad0*/  PRMT R0, R7, 0x7632, R0 ;  /* 0x0000763207007816 */ /* 0x000fc60000000000 */
[----:B--2---:R0:W-:Y:S04]  /*86ae0*/  STG.E.U16 [R4.64], R2 ;  /* 0x0000000204007986 */ /* 0x0041e8000c101506 */
[----:B------:R-:W-:Y:S04]  /*86af0*/  STG.E.U16 [R8.64], R7 ;  /* 0x0000000708007986 */ /* 0x000fe8000c101506 */
[----:B------:R1:W-:Y:S01]  /*86b00*/  STG.E.U16 [R10.64], R0 ;  /* 0x000000000a007986 */ /* 0x0003e2000c101506 */
[----:B0-----:R-:W-:-:S03]  /*86b10*/  PRMT R2, R18, 0x7632, R2 ;  /* 0x0000763212027816 */ /* 0x001fc60000000002 */
[----:B------:R-:W-:Y:S04]  /*86b20*/  STG.E.U16 [R12.64], R18 ;  /* 0x000000120c007986 */ /* 0x000fe8000c101506 */
[----:B------:R0:W-:Y:S01]  /*86b30*/  STG.E.U16 [R14.64], R2 ;  /* 0x000000020e007986 */ /* 0x0001e2000c101506 */
[----:B-1----:R-:W-:-:S03]  /*86b40*/  PRMT R0, R19, 0x7632, R0 ;  /* 0x0000763213007816 */ /* 0x002fc60000000000 */
[----:B------:R-:W-:Y:S04]  /*86b50*/  STG.E.U16 [R16.64], R19 ;  /* 0x0000001310007986 */ /* 0x000fe8000c101506 */
[----:B------:R-:W-:Y:S01]  /*86b60*/  STG.E.U16 [R20.64], R0 ;  /* 0x0000000014007986 */ /* 0x000fe2000c101506 */
[----:B0-----:R-:W-:-:S03]  /*86b70*/  PRMT R2, R28, 0x7632, R2 ;  /* 0x000076321c027816 */ /* 0x001fc60000000002 */
[----:B------:R-:W-:Y:S04]  /*86b80*/  STG.E.U16 [R22.64], R28 ;  /* 0x0000001c16007986 */ /* 0x000fe8000c101506 */
[----:B------:R-:W-:Y:S04]  /*86b90*/  STG.E.U16 [R24.64], R2 ;  /* 0x0000000218007986 */ /* 0x000fe8000c101506 */
[----:B------:R0:W-:Y:S04]  /*86ba0*/  STG.E.U16 [R26.64], R29 ;  /* 0x0000001d1a007986 */ /* 0x0001e8000c101506 */
[----:B0-----:R-:W2:Y:S04]  /*86bb0*/  LDL.LU.64 R26, [R1+0x918] ;  /* 0x00091800011a7983 */ /* 0x001ea80000300a00 */
[----:B------:R-:W3:Y:S04]  /*86bc0*/  LDL.LU R3, [R1] ;  /* 0x0000000001037983 */ /* 0x000ee80000300800 */
        /* <DEDUP_REMOVED lines=39> */
[----:B------:R-:W2:Y:S04]  /*86e40*/  LDL.LU R19, [R1+0x1c0] ;  /* 0x0001c00001137983 */ /* 0x000ea80000300800 */
[----:B------:R-:W2:Y:S04]  /*86e50*/  LDL.LU R28, [R1+0x1d0] ;  /* 0x0001d000011c7983 */ /* 0x000ea80000300800 */
[----:B------:R-:W2:Y:S04]  /*86e60*/  LDL.LU.64 R16, [R1+0x890] ;  /* 0x0008900001107983 */ /* 0x000ea80000300a00 */
[----:B------:R-:W2:Y:S04]  /*86e70*/  LDL.LU.64 R20, [R1+0x888] ;  /* 0x0008880001147983 */ /* 0x000ea80000300a00 */
[----:B------:R-:W2:Y:S04]  /*86e80*/  LDL.LU.64 R22, [R1+0x880] ;  /* 0x0008800001167983 */ /* 0x000ea80000300a00 */
[----:B------:R0:W-:Y:S04]  /*86e90*/  STG.E.U16 [R26.64], R0 ;  /* 0x000000001a007986 */ /* 0x0001e8000c101506 */
[----:B------:R-:W2:Y:S04]  /*86ea0*/  LDL.LU.64 R24, [R1+0x878] ;  /* 0x0008780001187983 */ /* 0x000ea80000300a00 */
[----:B0-----:R-:W2:Y:S04]  /*86eb0*/  LDL.LU.64 R26, [R1+0x870] ;  /* 0x00087000011a7983 */ /* 0x001ea80000300a00 */
[----:B------:R-:W2:Y:S04]  /*86ec0*/  LDL.LU R29, [R1+0x1e0] ;  /* 0x0001e000011d7983 */ /* 0x000ea80000300800 */
        /* <DEDUP_REMOVED lines=272> */
[----:B0-----:R-:W3:Y:S01]  /*87fd0*/  LDL.LU.64 R4, [R1+0x668] ;  /* 0x0006680001047983 */ /* 0x001ee20000300a00 */
[----:B------:R-:W2:Y:S02]  /*87fe0*/  LDL.LU.64 R8, [R1+0x608] ;  /* 0x0006080001087983 */ /* 0x000ea40000300a00 */
[----:B------:R-:W2:Y:S02]  /*87ff0*/  LDL.LU R7, [R1+0x1b4] ;  /* 0x0001b40001077983 */ /* 0x000ea40000300800 */
[----:B------:R-:W2:Y:S01]  /*88000*/  LDL.LU.64 R10, [R1+0x600] ;  /* 0x00060000010a7983 */ /* 0x000ea20000300a00 */
[----:B------:R-:W2:Y:S01]  /*88010*/  LDL.LU.64 R12, [R1+0x5f8] ;  /* 0x0005f800010c7983 */ /* 0x000ea20000300a00 */
[----:B------:R-:W2:Y:S02]  /*88020*/  LDL.LU R18, [R1+0x1c4] ;  /* 0x0001c40001127983 */ /* 0x000ea40000300800 */
[----:B------:R-:W2:Y:S02]  /*88030*/  LDL.LU.64 R14, [R1+0x5f0] ;  /* 0x0005f000010e7983 */ /* 0x000ea40000300a00 */
[----:B------:R-:W2:Y:S01]  /*88040*/  LDL.LU.64 R16, [R1+0x5e8] ;  /* 0x0005e80001107983 */ /* 0x000ea20000300a00 */
[----:B------:R-:W2:Y:S01]  /*88050*/  LDL.LU R19, [R1+0x1d4] ;  /* 0x0001d40001137983 */ /* 0x000ea20000300800 */
[----:B------:R-:W2:Y:S02]  /*88060*/  LDL.LU.64 R20, [R1+0x5e0] ;  /* 0x0005e00001147983 */ /* 0x000ea40000300a00 */
[----:B------:R-:W2:Y:S02]  /*88070*/  LDL.LU.64 R22, [R1+0x5d8] ;  /* 0x0005d80001167983 */ /* 0x000ea40000300a00 */
[----:B------:R-:W2:Y:S01]  /*88080*/  LDL.LU R28, [R1+0x1e4] ;  /* 0x0001e400011c7983 */ /* 0x000ea20000300800 */
[----:B------:R-:W2:Y:S04]  /*88090*/  LDL.LU R29, [R1+0x1f4] ;  /* 0x0001f400011d7983 */ /* 0x000ea80000300800 */
[----:B------:R0:W-:Y:S01]  /*880a0*/  STG.E.U16 [R26.64], R2 ;  /* 0x000000021a007986 */ /* 0x0001e2000c101506 */
[----:B------:R-:W2:Y:S03]  /*880b0*/  LDL.LU.64 R24, [R1+0x5d0] ;  /* 0x0005d00001187983 */ /* 0x000ea60000300a00 */
[----:B0-----:R-:W2:Y:S04]  /*880c0*/  LDL.LU.64 R26, [R1+0x5c8] ;  /* 0x0005c800011a7983 */ /* 0x001ea80000300a00 */
[----:B---3--:R0:W-:Y:S04]  /*880d0*/  STG.E.U16 [R4.64], R3 ;  /* 0x0000000304007986 */ /* 0x0081e8000c101506 */
[----:B0-----:R-:W3:Y:S01]  /*880e0*/  LDL.LU.64 R4, [R1+0x1b40] ;  /* 0x001b400001047983 */ /* 0x001ee20000300a00 */
[----:B------:R-:W-:-:S02]  /*880f0*/  PRMT R0, R3, 0x7632, R0 ;  /* 0x0000763203007816 */ /* 0x000fc40000000000 */
[----:B------:R-:W2:Y:S03]  /*88100*/  LDL.LU R3, [R1+0x1b38] ;  /* 0x001b380001037983 */ /* 0x000ea60000300800 */
[----:B---3--:R0:W-:Y:S04]  /*88110*/  STG.E.U16 [R4.64], R0 ;  /* 0x0000000004007986 */ /* 0x0081e8000c101506 */
[----:B0-----:R-:W3:Y:S01]  /*88120*/  LDL.LU.64 R4, [R1+0x1b30] ;  /* 0x001b300001047983 */ /* 0x001ee20000300a00 */
[----:B--2---:R-:W-:-:S03]  /*88130*/  PRMT R2, R3, 0x7632, R2 ;  /* 0x0000763203027816 */ /* 0x004fc60000000002 */
[----:B---3--:R0:W-:Y:S04]  /*88140*/  STG.E.U16 [R4.64], R3 ;  /* 0x0000000304007986 */ /* 0x0081e8000c101506 */
[----:B0-----:R-:W2:Y:S01]  /*88150*/  LDL.LU.64 R4, [R1+0x1b28] ;  /* 0x001b280001047983 */ /* 0x001ea20000300a00 */
[----:B------:R-:W3:Y:S03]  /*88160*/  LDL.LU R3, [R1+0x1b20] ;  /* 0x001b200001037983 */ /* 0x000ee60000300800 */
[----:B--2---:R0:W-:Y:S04]  /*88170*/  STG.E.U16 [R4.64], R2 ;  /* 0x0000000204007986 */ /* 0x0041e8000c101506 */
[----:B0-----:R-:W2:Y:S01]  /*88180*/  LDL.LU.64 R4, [R1+0x1b18] ;  /* 0x001b180001047983 */ /* 0x001ea20000300a00 */
[----:B---3--:R-:W-:-:S03]  /*88190*/  PRMT R0, R3, 0x7632, R0 ;  /* 0x0000763203007816 */ /* 0x008fc60000000000 */
[----:B--2---:R0:W-:Y:S04]  /*881a0*/  STG.E.U16 [R4.64], R3 ;  /* 0x0000000304007986 */ /* 0x0041e8000c101506 */
        /* <DEDUP_REMOVED lines=19> */
[----:B--2---:R0:W-:Y:S01]  /*882e0*/  STG.E.U16 [R4.64], R2 ;  /* 0x0000000204007986 */ /* 0x0041e2000c101506 */
[----:B------:R-:W-:Y:S02]  /*882f0*/  STG.E.U16 [R8.64], R7 ;  /* 0x0000000708007986 */ /* 0x000fe4000c101506 */
[----:B------:R1:W-:Y:S02]  /*88300*/  STG.E.U16 [R10.64], R0 ;  /* 0x000000000a007986 */ /* 0x0003e4000c101506 */
[----:B------:R-:W-:Y:S01]  /*88310*/  STG.E.U16 [R12.64], R18 ;  /* 0x000000120c007986 */ /* 0x000fe2000c101506 */
[----:B0-----:R-:W-:Y:S02]  /*88320*/  PRMT R2, R18, 0x7632, R2 ;  /* 0x0000763212027816 */ /* 0x001fe40000000002 */
[----:B-1----:R-:W-:-:S03]  /*88330*/  PRMT R0, R19, 0x7632, R0 ;  /* 0x0000763213007816 */ /* 0x002fc60000000000 */
[----:B------:R0:W-:Y:S01]  /*88340*/  STG.E.U16 [R14.64], R2 ;  /* 0x000000020e007986 */ /* 0x0001e2000c101506 */
[----:B------:R-:W-:Y:S02]  /*88350*/  STG.E.U16 [R16.64], R19 ;  /* 0x0000001310007986 */ /* 0x000fe4000c101506 */
[----:B------:R-:W-:Y:S02]  /*88360*/  STG.E.U16 [R20.64], R0 ;  /* 0x0000000014007986 */ /* 0x000fe4000c101506 */
[----:B------:R-:W-:Y:S01]  /*88370*/  STG.E.U16 [R22.64], R28 ;  /* 0x0000001c16007986 */ /* 0x000fe2000c101506 */
[----:B0-----:R-:W-:-:S05]  /*88380*/  PRMT R2, R28, 0x7632, R2 ;  /* 0x000076321c027816 */ /* 0x001fca0000000002 */
[----:B------:R-:W-:Y:S01]  /*88390*/  STG.E.U16 [R24.64], R2 ;  /* 0x0000000218007986 */ /* 0x000fe2000c101506 */
[----:B------:R0:W-:Y:S03]  /*883a0*/  STG.E.U16 [R26.64], R29 ;  /* 0x0000001d1a007986 */ /* 0x0001e6000c101506 */
[----:B0-----:R-:W2:Y:S01]  /*883b0*/  LDL.LU.64 R26, [R1+0x5c0] ;  /* 0x0005c000011a7983 */ /* 0x001ea20000300a00 */
[----:B------:R-:W3:Y:S03]  /*883c0*/  LDL.LU R3, [R1+0x58] ;  /* 0x0000580001037983 */ /* 0x000ee60000300800 */
[----:B---3--:R0:W-:Y:S04]  /*883d0*/  STL [R1+0x1a78], R3 ;  /* 0x001a780301007387 */ /* 0x0081e80000100800 */
[----:B0-----:R-:W3:Y:S04]  /*883e0*/  LDL.LU R3, [R1+0xb8] ;  /* 0x0000b80001037983 */ /* 0x001ee80000300800 */
[----:B---3--:R0:W-:Y:S04]  /*883f0*/  STL [R1+0x1a90], R3 ;  /* 0x001a900301007387 */ /* 0x0081e80000100800 */
[----:B0-----:R-:W3:Y:S04]  /*88400*/  LDL.LU R3, [R1+0x118] ;  /* 0x0001180001037983 */ /* 0x001ee80000300800 */
[----:B---3--:R0:W-:Y:S04]  /*88410*/  STL [R1+0x1aa8], R3 ;  /* 0x001aa80301007387 */ /* 0x0081e80000100800 */
[----:B0-----:R-:W3:Y:S04]  /*88420*/  LDL.LU R3, [R1+0x188] ;  /* 0x0001880001037983 */ /* 0x001ee80000300800 */
[----:B---3--:R0:W-:Y:S04]  /*88430*/  STL [R1+0x1ac0], R3 ;  /* 0x001ac00301007387 */ /* 0x0081e80000100800 */
[----:B0-----:R-:W3:Y:S01]  /*88440*/  LDL.LU R3, [R1+0x204] ;  /* 0x0002040001037983 */ /* 0x001ee20000300800 */
[----:B------:R-:W4:Y:S02]  /*88450*/  LDL.LU R6, [R1+0x178] ;  /* 0x0001780001067983 */ /* 0x000f240000300800 */
[----:B------:R-:W2:Y:S02]  /*88460*/  LDL.LU.64 R4, [R1+0x560] ;  /* 0x0005600001047983 */ /* 0x000ea40000300a00 */
        /* <DEDUP_REMOVED lines=29> */
[----:B------:R-:W2:Y:S01]  /*88640*/  LDL.LU R19, [R1+0x48] ;  /* 0x0000480001137983 */ /* 0x000ea20000300800 */
[----:B------:R-:W2:Y:S01]  /*88650*/  LDL.LU R28, [R1+0x168] ;  /* 0x00016800011c7983 */ /* 0x000ea20000300800 */
[----:B------:R-:W2:Y:S02]  /*88660*/  LDL.LU.64 R16, [R1+0x538] ;  /* 0x0005380001107983 */ /* 0x000ea40000300a00 */
[----:B------:R-:W2:Y:S02]  /*88670*/  LDL.LU.64 R20, [R1+0x530] ;  /* 0x0005300001147983 */ /* 0x000ea40000300a00 */
[----:B------:R-:W2:Y:S01]  /*88680*/  LDL.LU.64 R22, [R1+0x528] ;  /* 0x0005280001167983 */ /* 0x000ea20000300a00 */
[----:B------:R0:W-:Y:S04]  /*88690*/  STG.E.U16 [R26.64], R0 ;  /* 0x000000001a007986 */ /* 0x0001e8000c101506 */
[----:B------:R-:W2:Y:S04]  /*886a0*/  LDL.LU.64 R24, [R1+0x520] ;  /* 0x0005200001187983 */ /* 0x000ea80000300a00 */
[----:B0-----:R-:W2:Y:S01]  /*886b0*/  LDL.LU.64 R26, [R1+0x518] ;  /* 0x00051800011a7983 */ /* 0x001ea20000300a00 */
[----:B------:R-:W2:Y:S03]  /*886c0*/  LDL.LU R29, [R1+0xf8] ;  /* 0x0000f800011d7983 */ /* 0x000ea60000300800 */
        /* <DEDUP_REMOVED lines=329> */
[----:B------:R1:W-:Y:S02]  /*89b60*/  STG.E.U16 [R20.64], R0 ;  /* 0x0000000014007986 */ /* 0x0003e4000c101506 */
[----:B------:R-:W-:Y:S01]  /*89b70*/  STG.E.U16 [R22.64], R28 ;  /* 0x0000001c16007986 */ /* 0x000fe2000c101506 */
[----:B0-----:R-:W-:Y:S02]  /*89b80*/  PRMT R2, R28, 0x7632, R2 ;  /* 0x000076321c027816 */ /* 0x001fe40000000002 */
[----:B-1----:R-:W-:-:S03]  /*89b90*/  PRMT R0, R29, 0x7632, R0 ;  /* 0x000076321d007816 */ /* 0x002fc60000000000 */
[----:B------:R-:W-:Y:S01]  /*89ba0*/  STG.E.U16 [R24.64], R2 ;  /* 0x0000000218007986 */ /* 0x000fe2000c101506 */
[----:B------:R0:W-:Y:S03]  /*89bb0*/  STG.E.U16 [R26.64], R29 ;  /* 0x0000001d1a007986 */ /* 0x0001e6000c101506 */
[----:B0-----:R-:W2:Y:S01]  /*89bc0*/  LDL.LU.64 R28, [R1+0x2f8] ;  /* 0x0002f800011c7983 */ /* 0x001ea20000300a00 */
[----:B------:R-:W3:Y:S02]  /*89bd0*/  LDL.LU R7, [R1+0x3c] ;  /* 0x00003c0001077983 */ /* 0x000ee40000300800 */
[----:B------:R-:W4:Y:S02]  /*89be0*/  LDL.LU R6, [R1+0xec] ;  /* 0x0000ec0001067983 */ /* 0x000f240000300800 */
[----:B----4-:R0:W-:Y:S04]  /*89bf0*/  STL [R1+0x18d4], R6 ;  /* 0x0018d40601007387 */ /* 0x0101e80000100800 */
[----:B0-----:R-:W4:Y:S01]  /*89c00*/  LDL.LU R6, [R1+0x15c] ;  /* 0x00015c0001067983 */ /* 0x001f220000300800 */
[----:B------:R-:W2:Y:S03]  /*89c10*/  LDL.LU R5, [R1+0x8c] ;  /* 0x00008c0001057983 */ /* 0x000ea60000300800 */
[----:B--2---:R0:W-:Y:S04]  /*89c20*/  STL [R1+0x18d0], R5 ;  /* 0x0018d00501007387 */ /* 0x0041e80000100800 */
[----:B0-----:R-:W2:Y:S04]  /*89c30*/  LDL.LU.64 R4, [R1+0x2d8] ;  /* 0x0002d80001047983 */ /* 0x001ea80000300a00 */
[----:B--2---:R0:W-:Y:S04]  /*89c40*/  STL.64 [R1+0x18d8], R4 ;  /* 0x0018d80401007387 */ /* 0x0041e80000100a00 */
[----:B0-----:R-:W2:Y:S04]  /*89c50*/  LDL.LU.64 R4, [R1+0x2e0] ;  /* 0x0002e00001047983 */ /* 0x001ea80000300a00 */
[----:B--2---:R0:W-:Y:S04]  /*89c60*/  STL.64 [R1+0x18e0], R4 ;  /* 0x0018e00401007387 */ /* 0x0041e80000100a00 */
[----:B0-----:R-:W2:Y:S04]  /*89c70*/  LDL.LU.64 R4, [R1+0x2e8] ;  /* 0x0002e80001047983 */ /* 0x001ea80000300a00 */
[----:B--2---:R0:W-:Y:S04]  /*89c80*/  STL.64 [R1+0x18e8], R4 ;  /* 0x0018e80401007387 */ /* 0x0041e80000100a00 */
[----:B0-----:R-:W3:Y:S01]  /*89c90*/  LDL.LU.64 R4, [R1+0x2f0] ;  /* 0x0002f00001047983 */ /* 0x001ee20000300a00 */
        /* <DEDUP_REMOVED lines=8> */
[----:B0-----:R-:W2:Y:S01]  /*89d20*/  LDL.LU.64 R8, [R1+0x2d0] ;  /* 0x0002d00001087983 */ /* 0x001ea20000300a00 */
[----:B------:R-:W2:Y:S03]  /*89d30*/  LDL.LU.64 R10, [R1+0x2a0] ;  /* 0x0002a000010a7983 */ /* 0x000ea60000300a00 */
[----:B--2---:R0:W-:Y:S04]  /*89d40*/  STL.64 [R1+0x1890], R10 ;  /* 0x0018900a01007387 */ /* 0x0041e80000100a00 */
[----:B0-----:R-:W2:Y:S04]  /*89d50*/  LDL.LU.64 R10, [R1+0x2a8] ;  /* 0x0002a800010a7983 */ /* 0x001ea80000300a00 */
[----:B------:R-:W-:Y:S01]  /*89d60*/  STG.E.U16 [R28.64], R0 ;  /* 0x000000001c007986 */ /* 0x000fe2000c101506 */
[----:B---3--:R-:W-:Y:S03]  /*89d70*/  STG.E.U16 [R4.64], R7 ;  /* 0x0000000704007986 */ /* 0x008fe6000c101506 */
[----:B--2---:R0:W-:Y:S04]  /*89d80*/  STL.64 [R1+0x18a0], R10 ;  /* 0x0018a00a01007387 */ /* 0x0041e80000100a00 */
[----:B0-----:R-:W2:Y:S01]  /*89d90*/  LDL.LU.64 R10, [R1+0x2b0] ;  /* 0x0002b000010a7983 */ /* 0x001ea20000300a00 */
[----:B------:R-:W3:Y:S02]  /*89da0*/  LDL.LU R16, [R1+0x14c] ;  /* 0x00014c0001107983 */ /* 0x000ee40000300800 */
[----:B------:R-:W2:Y:S02]  /*89db0*/  LDL.LU.64 R12, [R1+0x298] ;  /* 0x00029800010c7983 */ /* 0x000ea40000300a00 */
[----:B------:R-:W2:Y:S01]  /*89dc0*/  LDL.LU R17, [R1+0xdc] ;  /* 0x0000dc0001117983 */ /* 0x000ea20000300800 */
[----:B------:R-:W2:Y:S01]  /*89dd0*/  LDL.LU R26, [R1+0x7c] ;  /* 0x00007c00011a7983 */ /* 0x000ea20000300800 */
[----:B------:R-:W2:Y:S02]  /*89de0*/  LDL.LU.64 R14, [R1+0x290] ;  /* 0x00029000010e7983 */ /* 0x000ea40000300a00 */
[----:B------:R-:W2:Y:S02]  /*89df0*/  LDL.LU.64 R18, [R1+0x288] ;  /* 0x0002880001127983 */ /* 0x000ea40000300a00 */
[----:B------:R-:W2:Y:S01]  /*89e00*/  LDL.LU.64 R20, [R1+0x280] ;  /* 0x0002800001147983 */ /* 0x000ea20000300a00 */
[----:B------:R-:W2:Y:S01]  /*89e10*/  LDL.LU.64 R22, [R1+0x218] ;  /* 0x0002180001167983 */ /* 0x000ea20000300a00 */
[----:B------:R-:W2:Y:S02]  /*89e20*/  LDL.LU.64 R24, [R1+0x198] ;  /* 0x0001980001187983 */ /* 0x000ea40000300a00 */
[----:B------:R-:W2:Y:S02]  /*89e30*/  LDL.LU R27, [R1+0x1c] ;  /* 0x00001c00011b7983 */ /* 0x000ea40000300800 */
[----:B------:R-:W2:Y:S01]  /*89e40*/  LDL.LU.64 R28, [R1+0x190] ;  /* 0x00019000011c7983 */ /* 0x000ea20000300a00 */
[----:B------:R-:W2:Y:S01]  /*89e50*/  LDL.LU R3, [R1+0x13c] ;  /* 0x00013c0001037983 */ /* 0x000ea20000300800 */
[----:B------:R-:W2:Y:S01]  /*89e60*/  LDL.LU.64 R4, [R1+0x18e8] ;  /* 0x0018e80001047983 */ /* 0x000ea20000300a00 */
[----:B------:R-:W-:-:S05]  /*89e70*/  PRMT R2, R7, 0x7632, R2 ;  /* 0x0000763207027816 */ /* 0x000fca0000000002 */
[----:B--2---:R0:W-:Y:S04]  /*89e80*/  STG.E.U16 [R4.64], R2 ;  /* 0x0000000204007986 */ /* 0x0041e8000c101506 */
[----:B0-----:R-:W2:Y:S01]  /*89e90*/  LDL.LU.64 R4, [R1+0x18e0] ;  /* 0x0018e00001047983 */ /* 0x001ea20000300a00 */
[----:B------:R-:W3:Y:S01]  /*89ea0*/  LDL.LU R7, [R1+0xcc] ;  /* 0x0000cc0001077983 */ /* 0x000ee20000300800 */
[----:B----4-:R-:W-:Y:S02]  /*89eb0*/  PRMT R0, R6, 0x7632, R0 ;  /* 0x0000763206007816 */ /* 0x010fe40000000000 */
[----:B--2---:R0:W-:Y:S04]  /*89ec0*/  STG.E.U16 [R4.64], R6 ;  /* 0x0000000604007986 */ /* 0x0041e8000c101506 */
[----:B0-----:R-:W2:Y:S01]  /*89ed0*/  LDL.LU.64 R4, [R1+0x18d8] ;  /* 0x0018d80001047983 */ /* 0x001ea20000300a00 */
[----:B------:R-:W4:Y:S03]  /*89ee0*/  LDL.LU R6, [R1+0x18d4] ;  /* 0x0018d40001067983 */ /* 0x000f260000300800 */
[----:B--2---:R0:W-:Y:S01]  /*89ef0*/  STG.E.U16 [R4.64], R0 ;  /* 0x0000000004007986 */ /* 0x0041e2000c101506 */
[----:B----4-:R1:W-:Y:S03]  /*89f00*/  STG.E.U16 [R8.64], R6 ;  /* 0x0000000608007986 */ /* 0x0103e6000c101506 */
[----:B0-----:R-:W2:Y:S01]  /*89f10*/  LDL.LU R5, [R1+0x18d0] ;  /* 0x0018d00001057983 */ /* 0x001ea20000300800 */
[----:B------:R-:W4:Y:S02]  /*89f20*/  LDL.LU R4, [R1+0x6c] ;  /* 0x00006c0001047983 */ /* 0x000f240000300800 */
[----:B-1----:R-:W2:Y:S01]  /*89f30*/  LDL.LU.64 R8, [R1+0x18c8] ;  /* 0x0018c80001087983 */ /* 0x002ea20000300a00 */
[----:B------:R-:W-:-:S02]  /*89f40*/  PRMT R2, R6, 0x7632, R2 ;  /* 0x0000763206027816 */ /* 0x000fc40000000002 */
[----:B------:R-:W3:Y:S04]  /*89f50*/  LDL.LU R6, [R1+0x18c0] ;  /* 0x0018c00001067983 */ /* 0x000ee80000300800 */
[----:B--2---:R0:W-:Y:S04]  /*89f60*/  STG.E.U16 [R8.64], R2 ;  /* 0x0000000208007986 */ /* 0x0041e8000c101506 */
[----:B0-----:R-:W2:Y:S01]  /*89f70*/  LDL.LU.64 R8, [R1+0x18b8] ;  /* 0x0018b80001087983 */ /* 0x001ea20000300a00 */
[----:B------:R-:W-:-:S03]  /*89f80*/  PRMT R0, R5, 0x7632, R0 ;  /* 0x0000763205007816 */ /* 0x000fc60000000000 */
[----:B--2---:R0:W-:Y:S04]  /*89f90*/  STG.E.U16 [R8.64], R5 ;  /* 0x0000000508007986 */ /* 0x0041e8000c101506 */
[----:B0-----:R-:W2:Y:S01]  /*89fa0*/  LDL.LU.64 R8, [R1+0x18b0] ;  /* 0x0018b00001087983 */ /* 0x001ea20000300a00 */
[----:B------:R-:W3:Y:S03]  /*89fb0*/  LDL.LU R5, [R1+0xc] ;  /* 0x00000c0001057983 */ /* 0x000ee60000300800 */
[----:B--2---:R0:W-:Y:S04]  /*89fc0*/  STG.E.U16 [R8.64], R0 ;  /* 0x0000000008007986 */ /* 0x0041e8000c101506 */
[----:B0-----:R-:W2:Y:S01]  /*89fd0*/  LDL.LU R9, [R1+0x18a8] ;  /* 0x0018a80001097983 */ /* 0x001ea20000300800 */
[----:B------:R-:W3:Y:S03]  /*89fe0*/  LDL.LU R8, [R1+0x12c] ;  /* 0x00012c0001087983 */ /* 0x000ee60000300800 */
[----:B--2---:R0:W-:Y:S04]  /*89ff0*/  STG.E.U16 [R10.64], R9 ;  /* 0x000000090a007986 */ /* 0x0041e8000c101506 */
[----:B0-----:R-:W2:Y:S01]  /*8a000*/  LDL.LU.64 R10, [R1+0x18a0] ;  /* 0x0018a000010a7983 */ /* 0x001ea20000300a00 */
[----:B------:R-:W-:-:S02]  /*8a010*/  PRMT R2, R9, 0x7632, R2 ;  /* 0x0000763209027816 */ /* 0x000fc40000000002 */
[----:B------:R-:W3:Y:S03]  /*8a020*/  LDL.LU R9, [R1+0x1898] ;  /* 0x0018980001097983 */ /* 0x000ee60000300800 */
[----:B--2---:R0:W-:Y:S04]  /*8a030*/  STG.E.U16 [R10.64], R2 ;  /* 0x000000020a007986 */ /* 0x0041e8000c101506 */
[----:B0-----:R-:W2:Y:S01]  /*8a040*/  LDL.LU.64 R10, [R1+0x1890] ;  /* 0x00189000010a7983 */ /* 0x001ea20000300a00 */
[----:B---3--:R-:W-:Y:S02]  /*8a050*/  PRMT R0, R16, 0x7632, R0 ;  /* 0x0000763210007816 */ /* 0x008fe40000000000 */
[----:B------:R-:W-:Y:S01]  /*8a060*/  PRMT R2, R17, 0x7632, R2 ;  /* 0x0000763211027816 */ /* 0x000fe20000000002 */
[----:B--2---:R0:W-:Y:S02]  /*8a070*/  STG.E.U16 [R10.64], R16 ;  /* 0x000000100a007986 */ /* 0x0041e4000c101506 */
[----:B------:R1:W-:Y:S02]  /*8a080*/  STG.E.U16 [R12.64], R0 ;  /* 0x000000000c007986 */ /* 0x0003e4000c101506 */
[----:B------:R2:W-:Y:S02]  /*8a090*/  STG.E.U16 [R14.64], R17 ;  /* 0x000000110e007986 */ /* 0x0005e4000c101506 */
[----:B------:R3:W-:Y:S01]  /*8a0a0*/  STG.E.U16 [R18.64], R2 ;  /* 0x0000000212007986 */ /* 0x0007e2000c101506 */
[----:B------:R2:W-:Y:S04]  /*8a0b0*/  STG.E.U16 [R20.64], R26 ;  /* 0x0000001a14007986 */ /* 0x0005e8000c101506 */
[----:B0-----:R-:W4:Y:S01]  /*8a0c0*/  LDL.LU.64 R10, [R1+0x1888] ;  /* 0x00188800010a7983 */ /* 0x001f220000300a00 */
[----:B------:R-:W4:Y:S02]  /*8a0d0*/  LDL.LU R16, [R1+0x1880] ;  /* 0x0018800001107983 */ /* 0x000f240000300800 */
[----:B-1----:R-:W4:Y:S01]  /*8a0e0*/  LDL.LU.64 R12, [R1+0x1878] ;  /* 0x00187800010c7983 */ /* 0x002f220000300a00 */
[----:B------:R-:W-:Y:S01]  /*8a0f0*/  PRMT R0, R26, 0x7632, R0 ;  /* 0x000076321a007816 */ /* 0x000fe20000000000 */
[----:B--2---:R-:W2:Y:S01]  /*8a100*/  LDL.LU.64 R14, [R1+0x1870] ;  /* 0x00187000010e7983 */ /* 0x004ea20000300a00 */
[----:B------:R-:W2:Y:S02]  /*8a110*/  LDL.LU R17, [R1+0x1868] ;  /* 0x0018680001117983 */ /* 0x000ea40000300800 */
[----:B---3--:R-:W2:Y:S01]  /*8a120*/  LDL.LU.64 R18, [R1+0x1860] ;  /* 0x0018600001127983 */ /* 0x008ea20000300a00 */
[----:B------:R-:W-:Y:S01]  /*8a130*/  PRMT R2, R27, 0x7632, R2 ;  /* 0x000076321b027816 */ /* 0x000fe20000000002 */
[----:B------:R-:W4:Y:S01]  /*8a140*/  LDL.LU.64 R20, [R1+0x1858] ;  /* 0x0018580001147983 */ /* 0x000f220000300a00 */
[----:B------:R-:W2:Y:S03]  /*8a150*/  LDL.LU R26, [R1+0x1850] ;  /* 0x00185000011a7983 */ /* 0x000ea60000300800 */
[----:B------:R0:W-:Y:S01]  /*8a160*/  STG.E.U16 [R22.64], R0 ;  /* 0x0000000016007986 */ /* 0x0001e2000c101506 */
[----:B------:R1:W-:Y:S02]  /*8a170*/  STG.E.U16 [R24.64], R27 ;  /* 0x0000001b18007986 */ /* 0x0003e4000c101506 */
[----:B------:R1:W-:Y:S01]  /*8a180*/  STG.E.U16 [R28.64], R2 ;  /* 0x000000021c007986 */ /* 0x0003e2000c101506 */
[----:B0-----:R-:W2:Y:S01]  /*8a190*/  LDL.LU.64 R22, [R1+0x1848] ;  /* 0x0018480001167983 */ /* 0x001ea20000300a00 */
[----:B-1----:R-:W2:Y:S02]  /*8a1a0*/  LDL.LU.64 R24, [R1+0x1840] ;  /* 0x0018400001187983 */ /* 0x002ea40000300a00 */
[----:B------:R-:W2:Y:S02]  /*8a1b0*/  LDL.LU R27, [R1+0x1838] ;  /* 0x00183800011b7983 */ /* 0x000ea40000300800 */
[----:B------:R-:W2:Y:S01]  /*8a1c0*/  LDL.LU.64 R28, [R1+0x1830] ;  /* 0x00183000011c7983 */ /* 0x000ea20000300a00 */
[----:B------:R-:W-:-:S02]  /*8a1d0*/  PRMT R0, R3, 0x7632, R0 ;  /* 0x0000763203007816 */ /* 0x000fc40000000000 */
[----:B------:R-:W-:Y:S01]  /*8a1e0*/  PRMT R2, R7, 0x7632, R2 ;  /* 0x0000763207027816 */ /* 0x000fe20000000002 */
[----:B--2---:R0:W-:Y:S02]  /*8a1f0*/  STG.E.U16 [R28.64], R3 ;  /* 0x000000031c007986 */ /* 0x0041e4000c101506 */
[----:B------:R-:W-:Y:S02]  /*8a200*/  STG.E.U16 [R26.64], R0 ;  /* 0x000000001a007986 */ /* 0x000fe4000c101506 */
[----:B------:R1:W-:Y:S02]  /*8a210*/  STG.E.U16 [R24.64], R7 ;  /* 0x0000000718007986 */ /* 0x0003e4000c101506 */
[----:B------:R2:W-:Y:S01]  /*8a220*/  STG.E.U16 [R22.64], R2 ;  /* 0x0000000216007986 */ /* 0x0005e2000c101506 */
[----:B----4-:R4:W-:Y:S04]  /*8a230*/  STG.E.U16 [R20.64], R4 ;  /* 0x0000000414007986 */ /* 0x0109e8000c101506 */
[----:B0-----:R-:W3:Y:S01]  /*8a240*/  LDL.LU R29, [R1+0x1ac] ;  /* 0x0001ac00011d7983 */ /* 0x001ee20000300800 */
[----:B-1----:R-:W3:Y:S02]  /*8a250*/  LDL.LU R7, [R1+0x1bc] ;  /* 0x0001bc0001077983 */ /* 0x002ee40000300800 */
[----:B--2---:R-:W2:Y:S01]  /*8a260*/  LDL.LU.64 R22, [R1+0xa48] ;  /* 0x000a480001167983 */ /* 0x004ea20000300a00 */
[----:B----4-:R-:W4:Y:S01]  /*8a270*/  LDL.LU.64 R20, [R1+0xa50] ;  /* 0x000a500001147983 */ /* 0x010f220000300a00 */
[----:B------:R-:W-:-:S02]  /*8a280*/  PRMT R0, R4, 0x7632, R0 ;  /* 0x0000763204007816 */ /* 0x000fc40000000000 */
[----:B------:R-:W-:-:S03]  /*8a290*/  PRMT R2, R5, 0x7632, R2 ;  /* 0x0000763205027816 */ /* 0x000fc60000000002 */
[----:B------:R-:W-:Y:S01]  /*8a2a0*/  STG.E.U16 [R18.64], R0 ;  /* 0x0000000012007986 */ /* 0x000fe2000c101506 */
[----:B------:R0:W-:Y:S03]  /*8a2b0*/  STG.E.U16 [R16.64], R5 ;  /* 0x0000000510007986 */ /* 0x0001e6000c101506 */
[----:B0-----:R-:W0:Y:S01]  /*8a2c0*/  S2R R5, SR_TID.X ;  /* 0x0000000000057919 */ /* 0x001e220000002100 */
[----:B------:R-:W-:Y:S01]  /*8a2d0*/  STG.E.U16 [R14.64], R2 ;  /* 0x000000020e007986 */ /* 0x000fe2000c101506 */
[----:B------:R-:W-:Y:S01]  /*8a2e0*/  PRMT R0, R8, 0x7632, R0 ;  /* 0x0000763208007816 */ /* 0x000fe20000000000 */
[----:B------:R0:W-:Y:S01]  /*8a2f0*/  STG.E.U16 [R12.64], R8 ;  /* 0x000000080c007986 */ /* 0x0001e2000c101506 */
[----:B------:R-:W-:Y:S01]  /*8a300*/  LOP3.LUT R28, R9, 0xff, RZ, 0xc0, !PT ;  /* 0x000000ff091c7812 */ /* 0x000fe200078ec0ff */
[C---:B0-----:R-:W-:Y:S01]  /*8a310*/  IMAD.SHL.U32 R8, R5.reuse, 0x4000, RZ ;  /* 0x0000400005087824 */ /* 0x041fe200078e00ff */
[----:B------:R-:W-:-:S04]  /*8a320*/  LOP3.LUT R3, R5, 0xff, RZ, 0xc0, !PT ;  /* 0x000000ff05037812 */ /* 0x000fc800078ec0ff */
[----:B------:R-:W-:-:S04]  /*8a330*/  LOP3.LUT R8, R8, 0x18000, RZ, 0xc0, !PT ;  /* 0x0001800008087812 */ /* 0x000fc800078ec0ff */
[----:B------:R-:W-:Y:S01]  /*8a340*/  LEA R8, R3, R8, 0x4 ;  /* 0x0000000803087211 */ /* 0x000fe200078e20ff */
[----:B------:R-:W-:-:S04]  /*8a350*/  SHF.L.U32 R3, R9, 0xe, RZ ;  /* 0x0000000e09037819 */ /* 0x000fc800000006ff */
[----:B------:R-:W-:Y:S01]  /*8a360*/  LOP3.LUT R3, R3, 0x18000, RZ, 0xc0, !PT ;  /* 0x0001800003037812 */ /* 0x000fe200078ec0ff */
[----:B------:R-:W-:Y:S04]  /*8a370*/  STG.E.U16 [R10.64], R0 ;  /* 0x000000000a007986 */ /* 0x000fe8000c101506 */
[----:B------:R-:W0:Y:S01]  /*8a380*/  LDS.128 R12, [R8] ;  /* 0x00000000080c7984 */ /* 0x000e220000000c00 */
[----:B------:R-:W-:-:S05]  /*8a390*/  IMAD R3, R28, 0x10, R3 ;  /* 0x000000101c037824 */ /* 0x000fca00078e0203 */
[----:B------:R-:W-:Y:S01]  /*8a3a0*/  LOP3.LUT R3, R3, 0x20, RZ, 0x3c, !PT ;  /* 0x0000002003037812 */ /* 0x000fe200078e3cff */
[----:B------:R-:W-:Y:S01]  /*8a3b0*/  STL [R1+0x17c0], R2 ;  /* 0x0017c00201007387 */ /* 0x000fe20000100800 */
[----:B------:R-:W2:Y:S02]  /*8a3c0*/  LDL.LU.64 R16, [R1+0xa60] ;  /* 0x000a600001107983 */ /* 0x000ea40000300a00 */
[----:B------:R-:W2:Y:S02]  /*8a3d0*/  LDL.LU.64 R4, [R1+0xa58] ;  /* 0x000a580001047983 */ /* 0x000ea40000300a00 */
[----:B------:R-:W2:Y:S01]  /*8a3e0*/  LDL.LU R25, [R1+0x1cc] ;  /* 0x0001cc0001197983 */ /* 0x000ea20000300800 */
[----:B0-----:R-:W-:Y:S01]  /*8a3f0*/  STL [R1+0x194], R13 ;  /* 0x0001940d01007387 */ /* 0x001fe20000100800 */
[----:B------:R-:W-:Y:S02]  /*8a400*/  STL.64 [R1+0x198], R14 ;  /* 0x0001980e01007387 */ /* 0x000fe40000100a00 */
[----:B------:R-:W2:Y:S02]  /*8a410*/  LDL.LU.64 R26, [R1+0xa68] ;  /* 0x000a6800011a7983 */ /* 0x000ea40000300a00 */
[----:B------:R-:W2:Y:S01]  /*8a420*/  LDL.LU R18, [R1+0x1dc] ;  /* 0x0001dc0001127983 */ /* 0x000ea20000300800 */
[----:B------:R0:W-:Y:S04]  /*8a430*/  STL [R1+0x1818], R12 ;  /* 0x0018180c01007387 */ /* 0x0001e80000100800 */
[----:B0-----:R-:W2:Y:S01]  /*8a440*/  LDL.LU.64 R12, [R1+0xa70] ;  /* 0x000a7000010c7983 */ /* 0x001ea20000300a00 */
[----:B---3--:R-:W-:-:S03]  /*8a450*/  PRMT R0, R29, 0x7632, R0 ;  /* 0x000076321d007816 */ /* 0x008fc60000000000 */
[----:B----4-:R-:W-:Y:S02]  /*8a460*/  STG.E.U16 [R20.64], R29 ;  /* 0x0000001d14007986 */ /* 0x010fe4000c101506 */
[----:B--2---:R-:W-:Y:S02]  /*8a470*/  STG.E.U16 [R22.64], R0 ;  /* 0x0000000016007986 */ /* 0x004fe4000c101506 */
[----:B------:R-:W0:Y:S04]  /*8a480*/  LDS.128 R20, [R3] ;  /* 0x0000000003147984 */ /* 0x000e280000000c00 */
[----:B0-----:R-:W-:Y:S01]  /*8a490*/  STL [R1+0x114], R21 ;  /* 0x0001141501007387 */ /* 0x001fe20000100800 */
[----:B------:R0:W-:Y:S02]  /*8a4a0*/  STL.64 [R1+0x118], R22 ;  /* 0x0001181601007387 */ /* 0x0001e40000100a00 */
[----:B------:R-:W2:Y:S01]  /*8a4b0*/  LDL.LU.64 R14, [R1+0xa80] ;  /* 0x000a8000010e7983 */ /* 0x000ea20000300a00 */
[----:B0-----:R-:W-:-:S04]  /*8a4c0*/  SHF.L.U32 R22, R9, 0xe, RZ ;  /* 0x0000000e09167819 */ /* 0x001fc800000006ff */
[----:B------:R-:W-:-:S05]  /*8a4d0*/  LOP3.LUT R22, R22, 0x18000, RZ, 0xc0, !PT ;  /* 0x0001800016167812 */ /* 0x000fca00078ec0ff */
[----:B------:R-:W-:-:S05]  /*8a4e0*/  IMAD R22, R28, 0x10, R22 ;  /* 0x000000101c167824 */ /* 0x000fca00078e0216 */
[----:B------:R-:W-:Y:S02]  /*8a4f0*/  LOP3.LUT R22, R22, 0x40, RZ, 0x3c, !PT ;  /* 0x0000004016167812 */ /* 0x000fe400078e3cff */
[----:B------:R-:W-:Y:S02]  /*8a500*/  MOV R11, R20 ;  /* 0x00000014000b7202 */ /* 0x000fe40000000f00 */
[----:B------:R-:W-:Y:S01]  /*8a510*/  MOV R29, R6 ;  /* 0x00000006001d7202 */ /* 0x000fe20000000f00 */
[----:B--2---:R-:W-:Y:S01]  /*8a520*/  STL.64 [R1+0x1820], R14 ;  /* 0x0018200e01007387 */ /* 0x004fe20000100a00 */
[----:B------:R-:W-:Y:S02]  /*8a530*/  STL.64 [R1+0x1828], R12 ;  /* 0x0018280c01007387 */ /* 0x000fe40000100a00 */
[----:B------:R-:W0:Y:S04]  /*8a540*/  LDS.128 R12, [R22] ;  /* 0x00000000160c7984 */ /* 0x000e280000000c00 */
[----:B------:R-:W2:Y:S01]  /*8a550*/  LDL.LU.64 R20, [R1+0xa78] ;  /* 0x000a780001147983 */ /* 0x000ea20000300a00 */
[----:B------:R-:W3:Y:S01]  /*8a560*/  LDL.LU R19, [R1+0x1ec] ;  /* 0x0001ec0001137983 */ /* 0x000ee20000300800 */
[----:B------:R-:W4:Y:S03]  /*8a570*/  LDL.LU R6, [R1+0x1fc] ;  /* 0x0001fc0001067983 */ /* 0x000f260000300800 */
[----:B0-----:R0:W-:Y:S01]  /*8a580*/  STL [R1+0x94], R13 ;  /* 0x0000940d01007387 */ /* 0x0011e20000100800 */
[----:B------:R-:W-:Y:S01]  /*8a590*/  STL.64 [R1+0x98], R14 ;  /* 0x0000980e01007387 */ /* 0x000fe20000100a00 */
[----:B------:R-:W-:-:S02]  /*8a5a0*/  MOV R10, R12 ;  /* 0x0000000c000a7202 */ /* 0x000fc40000000f00 */
[----:B0-----:R-:W2:Y:S01]  /*8a5b0*/  LDL.LU.64 R12, [R1+0x1828] ;  /* 0x00182800010c7983 */ /* 0x001ea20000300a00 */
[----:B------:R-:W-:-:S03]  /*8a5c0*/  PRMT R0, R7, 0x7632, R0 ;  /* 0x0000763207007816 */ /* 0x000fc60000000000 */
[----:B------:R0:W-:Y:S04]  /*8a5d0*/  STG.E.U16 [R16.64], R7 ;  /* 0x0000000710007986 */ /* 0x0001e8000c101506 */
[----:B------:R1:W-:Y:S04]  /*8a5e0*/  STG.E.U16 [R4.64], R0 ;  /* 0x0000000004007986 */ /* 0x0003e8000c101506 */
[----:B0-----:R-:W3:Y:S01]  /*8a5f0*/  LDL.LU.64 R16, [R1+0xa88] ;  /* 0x000a880001107983 */ /* 0x001ee20000300a00 */
[----:B-1----:R-:W-:-:S03]  /*8a600*/  PRMT R0, R25, 0x7632, R0 ;  /* 0x0000763219007816 */ /* 0x002fc60000000000 */
[----:B------:R-:W3:Y:S01]  /*8a610*/  LDL.LU.64 R4, [R1+0xa98] ;  /* 0x000a980001047983 */ /* 0x000ee20000300a00 */
[----:B------:R-:W3:Y:S02]  /*8a620*/  LDL.LU R7, [R1+0x20c] ;  /* 0x00020c0001077983 */ /* 0x000ee40000300800 */
[----:B------:R-:W-:-:S05]  /*8a630*/  IMAD.SHL.U32 R23, R9, 0x4000, RZ ;  /* 0x0000400009177824 */ /* 0x000fca00078e00ff */
[----:B------:R-:W-:-:S04]  /*8a640*/  LOP3.LUT R23, R23, 0x18000, RZ, 0xc0, !PT ;  /* 0x0001800017177812 */ /* 0x000fc800078ec0ff */
[----:B------:R-:W-:-:S04]  /*8a650*/  LEA R23, R28, R23, 0x4 ;  /* 0x000000171c177211 */ /* 0x000fc800078e20ff */
[----:B------:R-:W-:Y:S01]  /*8a660*/  LOP3.LUT R23, R23, 0x60, RZ, 0x3c, !PT ;  /* 0x0000006017177812 */ /* 0x000fe200078e3cff */
[----:B--2---:R-:W-:Y:S01]  /*8a670*/  STG.E.U16 [R12.64], R25 ;  /* 0x000000190c007986 */ /* 0x004fe2000c101506 */
[----:B------:R0:W-:Y:S03]  /*8a680*/  STG.E.U16 [R26.64], R0 ;  /* 0x000000001a007986 */ /* 0x0001e6000c101506 */
[----:B------:R-:W1:Y:S01]  /*8a690*/  LDS.128 R12, [R23] ;  /* 0x00000000170c7984 */ /* 0x000e620000000c00 */
[----:B0-----:R-:W2:Y:S04]  /*8a6a0*/  LDL.LU.64 R26, [R1+0xaa8] ;  /* 0x000aa800011a7983 */ /* 0x001ea80000300a00 */
[----:B-1----:R-:W-:Y:S01]  /*8a6b0*/  STL [R1+0x14], R13 ;  /* 0x0000140d01007387 */ /* 0x002fe20000100800 */
[----:B------:R0:W-:Y:S01]  /*8a6c0*/  STL.64 [R1+0x18], R14 ;  /* 0x0000180e01007387 */ /* 0x0001e20000100a00 */
[----:B------:R-:W-:-:S02]  /*8a6d0*/  MOV R24, R12 ;  /* 0x0000000c00187202 */ /* 0x000fc40000000f00 */
[----:B0-----:R-:W3:Y:S03]  /*8a6e0*/  LDL.LU.64 R14, [R1+0x1820] ;  /* 0x00182000010e7983 */ /* 0x001ee60000300a00 */
[----:B------:R0:W-:Y:S02]  /*8a6f0*/  STL [R1+0x17f8], R24 ;  /* 0x0017f81801007387 */ /* 0x0001e40000100800 */
[----:B0-----:R-:W4:Y:S04]  /*8a700*/  LDL.LU.64 R24, [R1+0xab0] ;  /* 0x000ab00001187983 */ /* 0x001f280000300a00 */
[----:B--2---:R0:W-:Y:S04]  /*8a710*/  STL.64 [R1+0x1808], R26 ;  /* 0x0018081a01007387 */ /* 0x0041e80000100a00 */
[----:B0-----:R-:W2:Y:S04]  /*8a720*/  LDL.LU.64 R26, [R1+0xaa0] ;  /* 0x000aa000011a7983 */ /* 0x001ea80000300a00 */
[----:B---3--:R-:W-:Y:S02]  /*8a730*/  STG.E.U16 [R14.64], R18 ;  /* 0x000000120e007986 */ /* 0x008fe4000c101506 */
[----:B------:R-:W0:Y:S02]  /*8a740*/  LDS.128 R12, [R8+0x1000] ;  /* 0x00100000080c7984 */ /* 0x000e240000000c00 */
[----:B----4-:R1:W-:Y:S04]  /*8a750*/  STL.64 [R1+0x1800], R24 ;  /* 0x0018001801007387 */ /* 0x0103e80000100a00 */
[----:B-1----:R-:W3:Y:S01]  /*8a760*/  LDL.LU.64 R24, [R1+0xa90] ;  /* 0x000a900001187983 */ /* 0x002ee20000300a00 */
[----:B------:R-:W-:-:S05]  /*8a770*/  PRMT R0, R18, 0x7632, R0 ;  /* 0x0000763212007816 */ /* 0x000fca0000000000 */
[----:B------:R1:W-:Y:S01]  /*8a780*/  STG.E.U16 [R20.64], R0 ;  /* 0x0000000014007986 */ /* 0x0003e2000c101506 */
[----:B0-----:R-:W-:-:S03]  /*8a790*/  IMAD.MOV.U32 R2, RZ, RZ, R12 ;  /* 0x000000ffff027224 */ /* 0x001fc600078e000c */
[----:B--2---:R-:W-:Y:S01]  /*8a7a0*/  STL.64 [R1+0x1810], R26 ;  /* 0x0018101a01007387 */ /* 0x004fe20000100a00 */
[----:B-1----:R-:W2:Y:S02]  /*8a7b0*/  LDL.LU.64 R20, [R1+0xab8] ;  /* 0x000ab80001147983 */ /* 0x002ea40000300a00 */
[----:B------:R-:W-:Y:S02]  /*8a7c0*/  STL [R1+0x184], R13 ;  /* 0x0001840d01007387 */ /* 0x000fe40000100800 */
[----:B------:R0:W-:Y:S01]  /*8a7d0*/  STL.64 [R1+0x188], R14 ;  /* 0x0001880e01007387 */ /* 0x0001e20000100a00 */
[----:B------:R-:W4:Y:S04]  /*8a7e0*/  LDL.LU R12, [R1+0x1818] ;  /* 0x00181800010c7983 */ /* 0x000f280000300800 */
[----:B0-----:R-:W2:Y:S04]  /*8a7f0*/  LDL.LU.64 R14, [R1+0xac8] ;  /* 0x000ac800010e7983 */ /* 0x001ea80000300a00 */
[----:B---3--:R-:W-:Y:S02]  /*8a800*/  STG.E.U16 [R24.64], R19 ;  /* 0x0000001318007986 */ /* 0x008fe4000c101506 */
[----:B------:R-:W0:Y:S01]  /*8a810*/  LDS.128 R24, [R3+0x1000] ;  /* 0x0010000003187984 */ /* 0x000e220000000c00 */
[----:B------:R-:W-:Y:S01]  /*8a820*/  PRMT R0, R19, 0x7632, R0 ;  /* 0x0000763213007816 */ /* 0x000fe20000000000 */
[----:B--2---:R1:W-:Y:S04]  /*8a830*/  STL.64 [R1+0x17f0], R14 ;  /* 0x0017f00e01007387 */ /* 0x0043e80000100a00 */
[----:B-1----:R-:W4:Y:S01]  /*8a840*/  LDL.LU.64 R14, [R1+0xac0] ;  /* 0x000ac000010e7983 */ /* 0x002f220000300a00 */
[----:B------:R-:W2:Y:S02]  /*8a850*/  LDL.LU.64 R18, [R1+0xae0] ;  /* 0x000ae00001127983 */ /* 0x000ea40000300a00 */
[----:B0-----:R-:W-:Y:S02]  /*8a860*/  STL [R1+0x104], R25 ;  /* 0x0001041901007387 */ /* 0x001fe40000100800 */
[----:B------:R0:W-:Y:S02]  /*8a870*/  STL.64 [R1+0x108], R26 ;  /* 0x0001081a01007387 */ /* 0x0001e40000100a00 */
[----:B0-----:R-:W3:Y:S04]  /*8a880*/  LDL.LU.64 R26, [R1+0x1810] ;  /* 0x00181000011a7983 */ /* 0x001ee80000300a00 */
[----:B------:R0:W-:Y:S02]  /*8a890*/  STG.E.U16 [R16.64], R0 ;  /* 0x0000000010007986 */ /* 0x0001e4000c101506 */
[----:B0-----:R-:W-:-:S02]  /*8a8a0*/  MOV R16, R24 ;  /* 0x0000001800107202 */ /* 0x001fc40000000f00 */
[----:B------:R-:W-:Y:S01]  /*8a8b0*/  PRMT R0, R6, 0x7632, R0 ;  /* 0x0000763206007816 */ /* 0x000fe20000000000 */
[----:B---3--:R-:W-:Y:S02]  /*8a8c0*/  STG.E.U16 [R26.64], R6 ;  /* 0x000000061a007986 */ /* 0x008fe4000c101506 */
[----:B------:R-:W0:Y:S02]  /*8a8d0*/  LDS.128 R24, [R22+0x1000] ;  /* 0x0010000016187984 */ /* 0x000e240000000c00 */
[----:B--2---:R1:W-:Y:S02]  /*8a8e0*/  STL.64 [R1+0x17e8], R18 ;  /* 0x0017e81201007387 */ /* 0x0043e40000100a00 */
[----:B------:R2:W-:Y:S02]  /*8a8f0*/  STG.E.U16 [R4.64], R0 ;  /* 0x0000000004007986 */ /* 0x0005e4000c101506 */
[----:B-1----:R-:W3:Y:S01]  /*8a900*/  LDL.LU.64 R18, [R1+0xad0] ;  /* 0x000ad00001127983 */ /* 0x002ee20000300a00 */
[----:B------:R-:W-:Y:S03]  /*8a910*/  STL [R1+0x17e0], R16 ;  /* 0x0017e01001007387 */ /* 0x000fe60000100800 */
[----:B0-----:R-:W-:Y:S01]  /*8a920*/  STL [R1+0x84], R25 ;  /* 0x0000841901007387 */ /* 0x001fe20000100800 */
[----:B------:R0:W-:Y:S01]  /*8a930*/  STL.64 [R1+0x88], R26 ;  /* 0x0000881a01007387 */ /* 0x0001e20000100a00 */
[----:B--2---:R-:W-:-:S02]  /*8a940*/  MOV R5, R24 ;  /* 0x0000001800057202 */ /* 0x004fc40000000f00 */
[----:B0-----:R-:W2:Y:S01]  /*8a950*/  LDL.LU.64 R26, [R1+0x1808] ;  /* 0x00180800011a7983 */ /* 0x001ea20000300a00 */
[----:B------:R-:W2:Y:S01]  /*8a960*/  LDL.LU.64 R24, [R1+0x1800] ;  /* 0x0018000001187983 */ /* 0x000ea20000300a00 */
[----:B------:R-:W-:Y:S02]  /*8a970*/  PRMT R0, R7, 0x7632, R0 ;  /* 0x0000763207007816 */ /* 0x000fe40000000000 */
[----:B--2---:R0:W-:Y:S03]  /*8a980*/  STG.E.U16 [R24.64], R7 ;  /* 0x0000000718007986 */ /* 0x0041e6000c101506 */
[----:B------:R1:W-:Y:S02]  /*8a990*/  STG.E.U16 [R26.64], R0 ;  /* 0x000000001a007986 */ /* 0x0003e4000c101506 */
[----:B------:R-:W2:Y:S04]  /*8a9a0*/  LDS.128 R24, [R23+0x1000] ;  /* 0x0010000017187984 */ /* 0x000ea80000000c00 */
[----:B----4-:R-:W-:Y:S01]  /*8a9b0*/  STG.E.U16 [R14.64], R12 ;  /* 0x0000000c0e007986 */ /* 0x010fe2000c101506 */
[----:B0-----:R-:W4:Y:S01]  /*8a9c0*/  LDL.LU.64 R6, [R1+0xad8] ;  /* 0x000ad80001067983 */ /* 0x001f220000300a00 */
[----:B-1----:R-:W-:-:S02]  /*8a9d0*/  PRMT R0, R12, 0x7632, R0 ;  /* 0x000076320c007816 */ /* 0x002fc40000000000 */
[----:B------:R-:W0:Y:S03]  /*8a9e0*/  LDS.128 R12, [R8+0x2000] ;  /* 0x00200000080c7984 */ /* 0x000e260000000c00 */
[----:B------:R-:W-:Y:S01]  /*8a9f0*/  STG.E.U16 [R20.64], R0 ;  /* 0x0000000014007986 */ /* 0x000fe2000c101506 */
[----:B---3--:R-:W-:Y:S02]  /*8aa00*/  STG.E.U16 [R18.64], R11 ;  /* 0x0000000b12007986 */ /* 0x008fe4000c101506 */
[----:B------:R-:W1:Y:S04]  /*8aa10*/  LDS.128 R16, [R3+0x2000] ;  /* 0x0020000003107984 */ /* 0x000e680000000c00 */
[----:B--2---:R-:W-:Y:S01]  /*8aa20*/  IMAD.MOV.U32 R4, RZ, RZ, R24 ;  /* 0x000000ffff047224 */ /* 0x004fe200078e0018 */
[----:B------:R-:W-:Y:S01]  /*8aa30*/  STL [R1+0x4], R25 ;  /* 0x0000041901007387 */ /* 0x000fe20000100800 */
[----:B------:R-:W-:Y:S02]  /*8aa40*/  STL.64 [R1+0x8], R26 ;  /* 0x0000081a01007387 */ /* 0x000fe40000100a00 */
[----:B------:R-:W2:Y:S01]  /*8aa50*/  LDL.LU R24, [R1+0x17f8] ;  /* 0x0017f80001187983 */ /* 0x000ea20000300800 */
[----:B------:R3:W-:Y:S04]  /*8aa60*/  STL.64 [R1+0x17c8], R4 ;  /* 0x0017c80401007387 */ /* 0x0007e80000100a00 */
[----:B---3--:R-:W3:Y:S01]  /*8aa70*/  LDL.LU.64 R4, [R1+0xaf0] ;  /* 0x000af00001047983 */ /* 0x008ee20000300a00 */
[----:B------:R-:W2:Y:S02]  /*8aa80*/  LDL.LU.64 R26, [R1+0xae8] ;  /* 0x000ae800011a7983 */ /* 0x000ea40000300a00 */
[----:B0-----:R-:W-:Y:S02]  /*8aa90*/  STL [R1+0x174], R13 ;  /* 0x0001740d01007387 */ /* 0x001fe40000100800 */
[----:B------:R0:W-:Y:S02]  /*8aaa0*/  STL.64 [R1+0x178], R14 ;  /* 0x0001780e01007387 */ /* 0x0001e40000100a00 */
[----:B0-----:R-:W2:Y:S01]  /*8aab0*/  LDL.LU.64 R14, [R1+0x17f0] ;  /* 0x0017f000010e7983 */ /* 0x001ea20000300a00 */
[----:B------:R-:W3:Y:S02]  /*8aac0*/  LDL.LU.64 R20, [R1+0xb08] ;  /* 0x000b080001147983 */ /* 0x000ee40000300a00 */
[----:B-1----:R-:W-:Y:S02]  /*8aad0*/  STL [R1+0xf4], R17 ;  /* 0x0000f41101007387 */ /* 0x002fe40000100800 */
[----:B------:R0:W-:Y:S02]  /*8aae0*/  STL.64 [R1+0xf8], R18 ;  /* 0x0000f81201007387 */ /* 0x0001e40000100a00 */
[----:B0-----:R-:W3:Y:S01]  /*8aaf0*/  LDL.LU.64 R18, [R1+0x17e8] ;  /* 0x0017e80001127983 */ /* 0x001ee20000300a00 */
[----:B------:R-:W-:-:S02]  /*8ab00*/  PRMT R0, R11, 0x7632, R0 ;  /* 0x000076320b007816 */ /* 0x000fc40000000000 */
[----:B------:R-:W-:Y:S02]  /*8ab10*/  MOV R17, R16 ;  /* 0x0000001000117202 */ /* 0x000fe40000000f00 */
[----:B------:R-:W4:Y:S04]  /*8ab20*/  LDL.LU R16, [R1+0x17e0] ;  /* 0x0017e00001107983 */ /* 0x000f280000300800 */
[----:B--2---:R0:W-:Y:S02]  /*8ab30*/  STG.E.U16 [R14.64], R0 ;  /* 0x000000000e007986 */ /* 0x0041e4000c101506 */
[----:B0-----:R-:W-:Y:S02]  /*8ab40*/  PRMT R0, R10, 0x7632, R0 ;  /* 0x000076320a007816 */ /* 0x001fe40000000000 */
[----:B---3--:R0:W-:Y:S04]  /*8ab50*/  STG.E.U16 [R18.64], R10 ;  /* 0x0000000a12007986 */ /* 0x0081e8000c101506 */
[----:B0-----:R-:W2:Y:S04]  /*8ab60*/  LDL.LU.64 R10, [R1+0xb28] ;  /* 0x000b2800010a7983 */ /* 0x001ea80000300a00 */
[----:B--2---:R0:W-:Y:S04]  /*8ab70*/  STL.64 [R1+0x17b8], R10 ;  /* 0x0017b80a01007387 */ /* 0x0041e80000100a00 */
[----:B0-----:R-:W2:Y:S01]  /*8ab80*/  LDL.LU.64 R10, [R1+0xaf8] ;  /* 0x000af800010a7983 */ /* 0x001ea20000300a00 */
[----:B------:R-:W-:Y:S03]  /*8ab90*/  STL [R1+0x17b0], R9 ;  /* 0x0017b00901007387 */ /* 0x000fe60000100800 */
[----:B--2---:R-:W-:Y:S01]  /*8aba0*/  STL.64 [R1+0x17d8], R10 ;  /* 0x0017d80a01007387 */ /* 0x004fe20000100a00 */
[----:B------:R-:W-:Y:S02]  /*8abb0*/  STL [R1+0x17d0], R8 ;  /* 0x0017d00801007387 */ /* 0x000fe40000100800 */
[----:B------:R-:W2:Y:S02]  /*8abc0*/  LDL.LU.64 R18, [R1+0xb20] ;  /* 0x000b200001127983 */ /* 0x000ea40000300a00 */
[----:B----4-:R-:W-:Y:S01]  /*8abd0*/  STG.E.U16 [R6.64], R0 ;  /* 0x0000000006007986 */ /* 0x010fe2000c101506 */
[----:B------:R-:W0:Y:S04]  /*8abe0*/  LDS.128 R8, [R22+0x2000] ;  /* 0x0020000016087984 */ /* 0x000e280000000c00 */
[----:B--2---:R1:W-:Y:S04]  /*8abf0*/  STL.64 [R1+0x17a8], R18 ;  /* 0x0017a81201007387 */ /* 0x0043e80000100a00 */
[----:B-1----:R-:W2:Y:S01]  /*8ac00*/  LDL.LU.64 R18, [R1+0xb10] ;  /* 0x000b100001127983 */ /* 0x002ea20000300a00 */
[----:B------:R-:W-:Y:S02]  /*8ac10*/  STL [R1+0x17a0], R17 ;  /* 0x0017a01101007387 */ /* 0x000fe40000100800 */
[----:B------:R-:W3:Y:S02]  /*8ac20*/  LDL.LU.64 R14, [R1+0xb18] ;  /* 0x000b1800010e7983 */ /* 0x000ee40000300a00 */
[----:B------:R-:W4:Y:S01]  /*8ac30*/  LDL.LU.64 R6, [R1+0xb30] ;  /* 0x000b300001067983 */ /* 0x000f220000300a00 */
[----:B0-----:R-:W-:-:S02]  /*8ac40*/  MOV R13, R8 ;  /* 0x00000008000d7202 */ /* 0x001fc40000000f00 */
[----:B------:R-:W-:Y:S01]  /*8ac50*/  PRMT R0, R24, 0x7632, R0 ;  /* 0x0000763218007816 */ /* 0x000fe20000000000 */
[----:B------:R-:W-:Y:S04]  /*8ac60*/  STG.E.U16 [R4.64], R24 ;  /* 0x0000001804007986 */ /* 0x000fe8000c101506 */
[----:B----4-:R0:W-:Y:S04]  /*8ac70*/  STL.64 [R1+0x1798], R6 ;  /* 0x0017980601007387 */ /* 0x0101e80000100a00 */
[----:B0-----:R-:W4:Y:S01]  /*8ac80*/  LDL.LU.64 R6, [R1+0xb00] ;  /* 0x000b000001067983 */ /* 0x001f220000300a00 */
[----:B------:R-:W-:Y:S02]  /*8ac90*/  STL [R1+0x74], R9 ;  /* 0x0000740901007387 */ /* 0x000fe40000100800 */
[----:B------:R0:W-:Y:S02]  /*8aca0*/  STL.64 [R1+0x78], R10 ;  /* 0x0000780a01007387 */ /* 0x0001e40000100a00 */
[----:B0-----:R-:W2:Y:S01]  /*8acb0*/  LDL.LU.64 R10, [R1+0x17d8] ;  /* 0x0017d800010a7983 */ /* 0x001ea20000300a00 */
[----:B------:R-:W2:Y:S03]  /*8acc0*/  LDL.LU R8, [R1+0x17d0] ;  /* 0x0017d00001087983 */ /* 0x000ea60000300800 */
[----:B------:R0:W-:Y:S02]  /*8acd0*/  STG.E.U16 [R26.64], R0 ;  /* 0x000000001a007986 */ /* 0x0001e4000c101506 */
[----:B------:R-:W1:Y:S04]  /*8ace0*/  LDS.128 R24, [R23+0x2000] ;  /* 0x0020000017187984 */ /* 0x000e680000000c00 */
[----:B------:R-:W3:Y:S01]  /*8acf0*/  LDL.LU.64 R4, [R1+0x17c8] ;  /* 0x0017c80001047983 */ /* 0x000ee20000300a00 */
[----:B0-----:R-:W-:Y:S01]  /*8ad00*/  PRMT R0, R2, 0x7632, R0 ;  /* 0x0000763202007816 */ /* 0x001fe20000000000 */
[----:B-1----:R-:W-:Y:S04]  /*8ad10*/  STL.64 [R1+0x1518], R26 ;  /* 0x0015181a01007387 */ /* 0x002fe80000100a00 */
[----:B----4-:R0:W-:Y:S04]  /*8ad20*/  STG.E.U16 [R6.64], R2 ;  /* 0x0000000206007986 */ /* 0x0101e8000c101506 */
[----:B0-----:R-:W4:Y:S04]  /*8ad30*/  LDL.LU R2, [R1+0x17c0] ;  /* 0x0017c00001027983 */ /* 0x001f280000300800 */
[----:B--2---:R0:W-:Y:S02]  /*8ad40*/  STG.E.U16 [R10.64], R0 ;  /* 0x000000000a007986 */ /* 0x0041e4000c101506 */
[----:B------:R-:W1:Y:S04]  /*8ad50*/  LDS.128 R8, [R8+0x3000] ;  /* 0x0030000008087984 */ /* 0x000e680000000c00 */
[----:B------:R-:W-:Y:S01]  /*8ad60*/  STG.E.U16 [R18.64], R16 ;  /* 0x0000001012007986 */ /* 0x000fe2000c101506 */
[----:B0-----:R-:W-:-:S02]  /*8ad70*/  PRMT R0, R16, 0x7632, R0 ;  /* 0x0000763210007816 */ /* 0x001fc40000000000 */
[----:B------:R-:W0:Y:S04]  /*8ad80*/  LDS.128 R16, [R3+0x3000] ;  /* 0x0030000003107984 */ /* 0x000e280000000c00 */
[----:B------:R-:W-:Y:S04]  /*8ad90*/  STG.E.U16 [R20.64], R0 ;  /* 0x0000000014007986 */ /* 0x000fe8000c101506 */
[----:B-1----:R-:W-:Y:S01]  /*8ada0*/  STL [R1+0x164], R9 ;  /* 0x0001640901007387 */ /* 0x002fe20000100800 */
[----:B------:R1:W-:Y:S03]  /*8adb0*/  STL.64 [R1+0x168], R10 ;  /* 0x0001680a01007387 */ /* 0x0003e60000100a00 */
[----:B-1----:R-:W2:Y:S01]  /*8adc0*/  LDL.LU.64 R10, [R1+0x17b8] ;  /* 0x0017b800010a7983 */ /* 0x002ea20000300a00 */
[----:B------:R-:W4:Y:S02]  /*8add0*/  LDL.LU R9, [R1+0x17b0] ;  /* 0x0017b00001097983 */ /* 0x000f240000300800 */
[----:B------:R-:W-:Y:S02]  /*8ade0*/  STL [R1+0x1768], R8 ;  /* 0x0017680801007387 */ /* 0x000fe40000100800 */
[----:B------:R-:W4:Y:S01]  /*8adf0*/  LDL.LU.64 R20, [R1+0xb48] ;  /* 0x000b480001147983 */ /* 0x000f220000300a00 */
[----:B0-----:R-:W-:Y:S01]  /*8ae00*/  STL [R1+0xe4], R17 ;  /* 0x0000e41101007387 */ /* 0x001fe20000100800 */
[----:B------:R0:W-:Y:S03]  /*8ae10*/  STL.64 [R1+0xe8], R18 ;  /* 0x0000e81201007387 */ /* 0x0001e60000100a00 */
[----:B0-----:R-:W4:Y:S01]  /*8ae20*/  LDL.LU.64 R18, [R1+0x17a8] ;  /* 0x0017a80001127983 */ /* 0x001f220000300a00 */
[----:B---3--:R-:W-:Y:S01]  /*8ae30*/  PRMT R0, R5, 0x7632, R0 ;  /* 0x0000763205007816 */ /* 0x008fe20000000000 */
[----:B------:R-:W-:-:S02]  /*8ae40*/  IMAD.MOV.U32 R27, RZ, RZ, R16 ;  /* 0x000000ffff1b7224 */ /* 0x000fc400078e0010 */
[----:B------:R-:W3:Y:S03]  /*8ae50*/  LDL.LU R17, [R1+0x17a0] ;  /* 0x0017a00001117983 */ /* 0x000ee60000300800 */
[----:B------:R0:W-:Y:S04]  /*8ae60*/  STL [R1+0x1790], R27 ;  /* 0x0017901b01007387 */ /* 0x0001e80000100800 */
[----:B0-----:R-:W3:Y:S01]  /*8ae70*/  LDL.LU.64 R26, [R1+0xb38] ;  /* 0x000b3800011a7983 */ /* 0x001ee20000300a00 */
[----:B------:R0:W-:Y:S03]  /*8ae80*/  STL.64 [R1+0x1788], R24 ;  /* 0x0017881801007387 */ /* 0x0001e60000100a00 */
[----:B0-----:R-:W3:Y:S04]  /*8ae90*/  LDL.LU.64 R24, [R1+0xb40] ;  /* 0x000b400001187983 */ /* 0x001ee80000300a00 */
[----:B--2---:R-:W-:Y:S04]  /*8aea0*/  STG.E.U16 [R10.64], R5 ;  /* 0x000000050a007986 */ /* 0x004fe8000c101506 */
[----:B----4-:R0:W-:Y:S01]  /*8aeb0*/  STG.E.U16 [R18.64], R0 ;  /* 0x0000000012007986 */ /* 0x0101e2000c101506 */
[----:B------:R-:W-:Y:S01]  /*8aec0*/  STG.E.U16 [R14.64], R4 ;  /* 0x000000040e007986 */ /* 0x000fe2000c101506 */
[----:B0-----:R-:W-:-:S02]  /*8aed0*/  PRMT R0, R4, 0x7632, R0 ;  /* 0x0000763204007816 */ /* 0x001fc40000000000 */
[----:B------:R-:W2:Y:S04]  /*8aee0*/  LDL.LU.64 R18, [R1+0xb58] ;  /* 0x000b580001127983 */ /* 0x000ea80000300a00 */
[----:B------:R-:W0:Y:S04]  /*8aef0*/  LDS.128 R4, [R22+0x3000] ;  /* 0x0030000016047984 */ /* 0x000e280000000c00 */
[----:B0-----:R-:W-:Y:S01]  /*8af00*/  STL [R1+0x64], R5 ;  /* 0x0000640501007387 */ /* 0x001fe20000100800 */
[----:B------:R0:W-:Y:S03]  /*8af10*/  STL.64 [R1+0x68], R6 ;  /* 0x0000680601007387 */ /* 0x0001e60000100a00 */
[----:B0-----:R-:W4:Y:S01]  /*8af20*/  LDL.LU.64 R6, [R1+0x1798] ;  /* 0x0017980001067983 */ /* 0x001f220000300a00 */
[----:B------:R-:W-:Y:S01]  /*8af30*/  MOV R16, R4 ;  /* 0x0000000400107202 */ /* 0x000fe20000000f00 */
[----:B------:R-:W-:Y:S02]  /*8af40*/  STL.64 [R1+0x1780], R22 ;  /* 0x0017801601007387 */ /* 0x000fe40000100a00 */
[----:B----4-:R-:W-:Y:S02]  /*8af50*/  STG.E.U16 [R6.64], R0 ;  /* 0x0000000006007986 */ /* 0x010fe4000c101506 */
[----:B------:R0:W1:Y:S02]  /*8af60*/  LDS.128 R4, [R23+0x3000] ;  /* 0x0030000017047984 */ /* 0x0000640000000c00 */
[----:B0-----:R-:W4:Y:S04]  /*8af70*/  LDL.LU.64 R22, [R1+0xb50] ;  /* 0x000b500001167983 */ /* 0x001f280000300a00 */
[----:B-1----:R0:W-:Y:S01]  /*8af80*/  STL [R1+0x1528], R6 ;  /* 0x0015280601007387 */ /* 0x0021e20000100800 */
[----:B------:R-:W-:Y:S01]  /*8af90*/  STL [R1+0x13e0], R7 ;  /* 0x0013e00701007387 */ /* 0x000fe20000100800 */
[----:B0-----:R-:W-:-:S02]  /*8afa0*/  SHF.L.U32 R6, R9, 0xe, RZ ;  /* 0x0000000e09067819 */ /* 0x001fc400000006ff */
[----:B------:R-:W2:Y:S01]  /*8afb0*/  LDL.LU.64 R8, [R1+0xb78] ;  /* 0x000b780001087983 */ /* 0x000ea20000300a00 */
[----:B------:R-:W2:Y:S01]  /*8afc0*/  LDL.LU.64 R10, [R1+0xb70] ;  /* 0x000b7000010a7983 */ /* 0x000ea20000300a00 */
[----:B------:R-:W-:Y:S02]  /*8afd0*/  LOP3.LUT R6, R6, 0x18000, RZ, 0xc0, !PT ;  /* 0x0001800006067812 */ /* 0x000fe400078ec0ff */
[----:B------:R-:W-:Y:S01]  /*8afe0*/  PRMT R0, R12, 0x7632, R0 ;  /* 0x000076320c007816 */ /* 0x000fe20000000000 */
[----:B---3--:R-:W-:Y:S02]  /*8aff0*/  STG.E.U16 [R24.64], R12 ;  /* 0x0000000c18007986 */ /* 0x008fe4000c101506 */
[----:B------:R-:W-:Y:S02]  /*8b000*/  IMAD R6, R28, 0x10, R6 ;  /* 0x000000101c067824 */ /* 0x000fe400078e0206 */
[----:B------:R0:W-:Y:S04]  /*8b010*/  STG.E.U16 [R26.64], R0 ;  /* 0x000000001a007986 */ /* 0x0001e8000c101506 */
[----:B------:R-:W1:Y:S01]  /*8b020*/  LDS.128 R24, [R6+0x4000] ;  /* 0x0040000006187984 */ /* 0x000e620000000c00 */
[----:B0-----:R-:W-:-:S03]  /*8b030*/  PRMT R0, R17, 0x7632, R0 ;  /* 0x0000763211007816 */ /* 0x001fc60000000000 */
[----:B--2---:R0:W-:Y:S04]  /*8b040*/  STL.64 [R1+0x1778], R10 ;  /* 0x0017780a01007387 */ /* 0x0041e80000100a00 */
[----:B0-----:R-:W2:Y:S04]  /*8b050*/  LDL.LU.64 R10, [R1+0xb60] ;  /* 0x000b6000010a7983 */ /* 0x001ea80000300a00 */
[----:B----4-:R-:W-:Y:S01]  /*8b060*/  STG.E.U16 [R22.64], R17 ;  /* 0x0000001116007986 */ /* 0x010fe2000c101506 */
[----:B------:R0:W-:Y:S02]  /*8b070*/  STG.E.U16 [R20.64], R0 ;  /* 0x0000000014007986 */ /* 0x0001e4000c101506 */
[----:B------:R-:W3:Y:S04]  /*8b080*/  LDS.128 R20, [R3+0x4000] ;  /* 0x0040000003147984 */ /* 0x000ee80000000c00 */
[----:B------:R-:W-:Y:S01]  /*8b090*/  STL.64 [R1+0x1770], R8 ;  /* 0x0017700801007387 */ /* 0x000fe20000100a00 */
[----:B------:R-:W4:Y:S01]  /*8b0a0*/  LDL.LU.64 R14, [R1+0xb68] ;  /* 0x000b6800010e7983 */ /* 0x000f220000300a00 */
[----:B-1----:R-:W-:Y:S02]  /*8b0b0*/  STL [R1+0x154], R25 ;  /* 0x0001541901007387 */ /* 0x002fe40000100800 */
[----:B------:R1:W-:Y:S01]  /*8b0c0*/  STL.64 [R1+0x158], R26 ;  /* 0x0001581a01007387 */ /* 0x0003e20000100a00 */
[----:B------:R-:W-:-:S02]  /*8b0d0*/  MOV R12, R24 ;  /* 0x00000018000c7202 */ /* 0x000fc40000000f00 */
[----:B0-----:R-:W-:Y:S02]  /*8b0e0*/  PRMT R0, R13, 0x7632, R0 ;  /* 0x000076320d007816 */ /* 0x001fe40000000000 */
[----:B------:R-:W-:Y:S01]  /*8b0f0*/  MOV R17, R29 ;  /* 0x0000001d00117202 */ /* 0x000fe20000000f00 */
[----:B-1----:R-:W4:Y:S01]  /*8b100*/  LDL.LU R27, [R1+0x1790] ;  /* 0x00179000011b7983 */ /* 0x002f220000300800 */
[----:B------:R-:W4:Y:S03]  /*8b110*/  LDL.LU.64 R24, [R1+0x1788] ;  /* 0x0017880001187983 */ /* 0x000f260000300a00 */
[----:B---3--:R-:W-:Y:S01]  /*8b120*/  STL [R1+0xd4], R21 ;  /* 0x0000d41501007387 */ /* 0x008fe20000100800 */
[----:B------:R0:W-:Y:S01]  /*8b130*/  STL [R1+0xd8], R22 ;  /* 0x0000d81601007387 */ /* 0x0001e20000100800 */
[----:B------:R-:W-:Y:S01]  /*8b140*/  MOV R29, R23 ;  /* 0x00000017001d7202 */ /* 0x000fe20000000f00 */
[----:B------:R-:W-:Y:S01]  /*8b150*/  IMAD.MOV.U32 R26, RZ, RZ, R20 ;  /* 0x000000ffff1a7224 */ /* 0x000fe200078e0014 */
[----:B0-----:R-:W3:Y:S01]  /*8b160*/  LDL.LU.64 R22, [R1+0x1780] ;  /* 0x0017800001167983 */ /* 0x001ee20000300a00 */
[----:B------:R-:W4:Y:S03]  /*8b170*/  LDL.LU.64 R20, [R1+0xb90] ;  /* 0x000b900001147983 */ /* 0x000f260000300a00 */
[----:B--2---:R-:W-:Y:S01]  /*8b180*/  STG.E.U16 [R10.64], R13 ;  /* 0x0000000d0a007986 */ /* 0x004fe2000c101506 */
[----:B------:R0:W-:Y:S03]  /*8b190*/  STG.E.U16 [R18.64], R0 ;  /* 0x0000000012007986 */ /* 0x0001e6000c101506 */
[----:B0-----:R-:W2:Y:S04]  /*8b1a0*/  LDL.LU.64 R18, [R1+0xba8] ;  /* 0x000ba80001127983 */ /* 0x001ea80000300a00 */
[----:B---3--:R-:W0:Y:S04]  /*8b1b0*/  LDS.128 R8, [R22+0x4000] ;  /* 0x0040000016087984 */ /* 0x008e280000000c00 */
[----:B--2---:R1:W-:Y:S04]  /*8b1c0*/  STL.64 [R1+0x1750], R18 ;  /* 0x0017501201007387 */ /* 0x0043e80000100a00 */
[----:B-1----:R-:W2:Y:S01]  /*8b1d0*/  LDL.LU.64 R18, [R1+0xb98] ;  /* 0x000b980001127983 */ /* 0x002ea20000300a00 */
[----:B0-----:R-:W-:Y:S01]  /*8b1e0*/  IMAD.MOV.U32 R28, RZ, RZ, R11 ;  /* 0x000000ffff1c7224 */ /* 0x001fe200078e000b */
[----:B------:R-:W-:-:S02]  /*8b1f0*/  MOV R7, R8 ;  /* 0x0000000800077202 */ /* 0x000fc40000000f00 */
[----:B--2---:R0:W-:Y:S04]  /*8b200*/  STL.64 [R1+0x1760], R18 ;  /* 0x0017601201007387 */ /* 0x0041e80000100a00 */
[----:B0-----:R-:W2:Y:S01]  /*8b210*/  LDL.LU.64 R18, [R1+0xb80] ;  /* 0x000b800001127983 */ /* 0x001ea20000300a00 */
[----:B------:R-:W-:Y:S02]  /*8b220*/  STL [R1+0x1758], R16 ;  /* 0x0017581001007387 */ /* 0x000fe40000100800 */
[----:B------:R-:W-:Y:S02]  /*8b230*/  STL [R1+0x54], R9 ;  /* 0x0000540901007387 */ /* 0x000fe40000100800 */
[----:B------:R0:W-:Y:S02]  /*8b240*/  STL [R1+0x58], R10 ;  /* 0x0000580a01007387 */ /* 0x0001e40000100800 */
[----:B0-----:R-:W3:Y:S01]  /*8b250*/  LDL.LU.64 R10, [R1+0x1778] ;  /* 0x00177800010a7983 */ /* 0x001ee20000300a00 */
[----:B------:R-:W4:Y:S02]  /*8b260*/  LDL.LU.64 R8, [R1+0x1770] ;  /* 0x0017700001087983 */ /* 0x000f240000300a00 */
[----:B------:R0:W-:Y:S02]  /*8b270*/  STL.64 [R1+0x13a8], R28 ;  /* 0x0013a81c01007387 */ /* 0x0001e40000100a00 */
[----:B0-----:R-:W2:Y:S04]  /*8b280*/  LDL.LU.64 R28, [R1+0xb88] ;  /* 0x000b8800011c7983 */ /* 0x001ea80000300a00 */
[----:B----4-:R0:W-:Y:S04]  /*8b290*/  STG.E.U16 [R8.64], R24 ;  /* 0x0000001808007986 */ /* 0x0101e8000c101506 */
[----:B0-----:R-:W4:Y:S01]  /*8b2a0*/  LDL.LU R8, [R1+0x1768] ;  /* 0x0017680001087983 */ /* 0x001f220000300800 */
[----:B------:R-:W-:-:S05]  /*8b2b0*/  PRMT R0, R24, 0x7632, R0 ;  /* 0x0000763218007816 */ /* 0x000fca0000000000 */
[----:B---3--:R-:W-:Y:S04]  /*8b2c0*/  STG.E.U16 [R10.64], R0 ;  /* 0x000000000a007986 */ /* 0x008fe8000c101506 */
[----:B----4-:R0:W-:Y:S04]  /*8b2d0*/  STG.E.U16 [R14.64], R8 ;  /* 0x000000080e007986 */ /* 0x0101e8000c101506 */
[----:B0-----:R-:W3:Y:S01]  /*8b2e0*/  LDL.LU.64 R14, [R1+0xbb8] ;  /* 0x000bb800010e7983 */ /* 0x001ee20000300a00 */
[----:B------:R-:W-:Y:S02]  /*8b2f0*/  PRMT R0, R8, 0x7632, R0 ;  /* 0x0000763208007816 */ /* 0x000fe40000000000 */
[----:B------:R-:W-:Y:S03]  /*8b300*/  LDS.128 R8, [R23+0x4000] ;  /* 0x0040000017087984 */ /* 0x000fe60000000c00 */
[----:B--2---:R0:W-:Y:S01]  /*8b310*/  STG.E.U16 [R28.64], R0 ;  /* 0x000000001c007986 */ /* 0x0041e2000c101506 */
[----:B------:R1:W-:Y:S01]  /*8b320*/  STG.E.U16 [R18.64], R27 ;  /* 0x0000001b12007986 */ /* 0x0003e2000c101506 */
[----:B0-----:R-:W-:Y:S01]  /*8b330*/  PRMT R0, R27, 0x7632, R0 ;  /* 0x000076321b007816 */ /* 0x001fe20000000000 */
[----:B-1----:R-:W-:-:S02]  /*8b340*/  MOV R27, R17 ;  /* 0x00000011001b7202 */ /* 0x002fc40000000f00 */
[----:B------:R-:W0:Y:S02]  /*8b350*/  LDS.128 R16, [R6+0x5000] ;  /* 0x0050000006107984 */ /* 0x000e240000000c00 */
[----:B0-----:R-:W-:Y:S02]  /*8b360*/  MOV R28, R16 ;  /* 0x00000010001c7202 */ /* 0x001fe40000000f00 */
[----:B---3--:R0:W-:Y:S04]  /*8b370*/  STL.64 [R1+0x1748], R14 ;  /* 0x0017480e01007387 */ /* 0x0081e80000100a00 */
[----:B0-----:R-:W2:Y:S01]  /*8b380*/  LDL.LU.64 R14, [R1+0xba0] ;  /* 0x000ba000010e7983 */ /* 0x001ea20000300a00 */
[----:B------:R0:W-:Y:S03]  /*8b390*/  STL [R1+0x1740], R12 ;  /* 0x0017400c01007387 */ /* 0x0001e60000100800 */
[----:B0-----:R-:W3:Y:S01]  /*8b3a0*/  LDL.LU.64 R12, [R1+0xbb0] ;  /* 0x000bb000010c7983 */ /* 0x001ee20000300a00 */
[----:B------:R-:W-:Y:S02]  /*8b3b0*/  STL [R1+0x1540], R10 ;  /* 0x0015400a01007387 */ /* 0x000fe40000100800 */
[----:B------:R-:W-:Y:S02]  /*8b3c0*/  STL [R1+0x14e8], R11 ;  /* 0x0014e80b01007387 */ /* 0x000fe40000100800 */
[----:B------:R-:W-:Y:S01]  /*8b3d0*/  STL [R1+0x144], R17 ;  /* 0x0001441101007387 */ /* 0x000fe20000100800 */
[----:B------:R0:W-:Y:S04]  /*8b3e0*/  STL.64 [R1+0x148], R18 ;  /* 0x0001481201007387 */ /* 0x0001e80000100a00 */
[----:B0-----:R-:W4:Y:S01]  /*8b3f0*/  LDL.LU.64 R18, [R1+0x1760] ;  /* 0x0017600001127983 */ /* 0x001f220000300a00 */
[----:B------:R-:W2:Y:S02]  /*8b400*/  LDL.LU R16, [R1+0x1758] ;  /* 0x0017580001107983 */ /* 0x000ea40000300800 */
[----:B------:R-:W3:Y:S01]  /*8b410*/  LDL.LU.64 R10, [R1+0xbf0] ;  /* 0x000bf000010a7983 */ /* 0x000ee20000300a00 */
[----:B----4-:R-:W-:Y:S01]  /*8b420*/  STG.E.U16 [R18.64], R0 ;  /* 0x0000000012007986 */ /* 0x010fe2000c101506 */
[----:B--2---:R-:W-:Y:S01]  /*8b430*/  PRMT R2, R16, 0x7632, R2 ;  /* 0x0000763210027816 */ /* 0x004fe20000000002 */
[----:B------:R-:W-:Y:S02]  /*8b440*/  STG.E.U16 [R20.64], R16 ;  /* 0x0000001014007986 */ /* 0x000fe4000c101506 */
[----:B------:R-:W0:Y:S04]  /*8b450*/  LDS.128 R16, [R3+0x5000] ;  /* 0x0050000003107984 */ /* 0x000e280000000c00 */
[----:B0-----:R-:W-:Y:S01]  /*8b460*/  STL [R1+0xc4], R17 ;  /* 0x0000c41101007387 */ /* 0x001fe20000100800 */
[----:B------:R0:W-:Y:S03]  /*8b470*/  STL.64 [R1+0xc8], R18 ;  /* 0x0000c81201007387 */ /* 0x0001e60000100a00 */
[----:B0-----:R-:W2:Y:S01]  /*8b480*/  LDL.LU.64 R18, [R1+0x1750] ;  /* 0x0017500001127983 */ /* 0x001ea20000300a00 */
[----:B------:R-:W-:-:S03]  /*8b490*/  IMAD.MOV.U32 R21, RZ, RZ, R16 ;  /* 0x000000ffff157224 */ /* 0x000fc600078e0010 */
[----:B---3--:R-:W-:Y:S01]  /*8b4a0*/  STG.E.U16 [R12.64], R2 ;  /* 0x000000020c007986 */ /* 0x008fe2000c101506 */
[----:B------:R-:W3:Y:S03]  /*8b4b0*/  LDL.LU.64 R16, [R1+0xbf8] ;  /* 0x000bf80001107983 */ /* 0x000ee60000300a00 */
[----:B--2---:R0:W-:Y:S04]  /*8b4c0*/  STG.E.U16 [R18.64], R4 ;  /* 0x0000000412007986 */ /* 0x0041e8000c101506 */
[----:B0-----:R-:W2:Y:S01]  /*8b4d0*/  LDL.LU.64 R18, [R1+0xc08] ;  /* 0x000c080001127983 */ /* 0x001ea20000300a00 */
[----:B------:R-:W-:-:S05]  /*8b4e0*/  PRMT R0, R4, 0x7632, R0 ;  /* 0x0000763204007816 */ /* 0x000fca0000000000 */
[----:B------:R-:W-:Y:S02]  /*8b4f0*/  STG.E.U16 [R14.64], R0 ;  /* 0x000000000e007986 */ /* 0x000fe4000c101506 */
[----:B------:R-:W0:Y:S02]  /*8b500*/  LDS.128 R12, [R22+0x5000] ;  /* 0x00500000160c7984 */ /* 0x000e240000000c00 */
[----:B--2---:R1:W-:Y:S04]  /*8b510*/  STL.64 [R1+0x1728], R18 ;  /* 0x0017281201007387 */ /* 0x0043e80000100a00 */
[----:B-1----:R-:W2:Y:S01]  /*8b520*/  LDL.LU.64 R18, [R1+0xc00] ;  /* 0x000c000001127983 */ /* 0x002ea20000300a00 */
[----:B0-----:R-:W-:-:S03]  /*8b530*/  MOV R20, R12 ;  /* 0x0000000c00147202 */ /* 0x001fc60000000f00 */
[----:B--2---:R0:W-:Y:S04]  /*8b540*/  STL.64 [R1+0x1738], R18 ;  /* 0x0017381201007387 */ /* 0x0041e80000100a00 */
[----:B0-----:R-:W2:Y:S01]  /*8b550*/  LDL.LU.64 R18, [R1+0xbe0] ;  /* 0x000be00001127983 */ /* 0x001ea20000300a00 */
[----:B---3--:R0:W-:Y:S03]  /*8b560*/  STL.64 [R1+0x1730], R16 ;  /* 0x0017301001007387 */ /* 0x0081e60000100a00 */
[----:B0-----:R-:W3:Y:S01]  /*8b570*/  LDL.LU.64 R16, [R1+0xbe8] ;  /* 0x000be80001107983 */ /* 0x001ee20000300a00 */
[----:B------:R-:W-:Y:S02]  /*8b580*/  STL [R1+0x44], R13 ;  /* 0x0000440d01007387 */ /* 0x000fe40000100800 */
[----:B------:R0:W-:Y:S02]  /*8b590*/  STL.64 [R1+0x48], R14 ;  /* 0x0000480e01007387 */ /* 0x0001e40000100a00 */
[----:B0-----:R-:W4:Y:S01]  /*8b5a0*/  LDL.LU.64 R14, [R1+0x1748] ;  /* 0x00174800010e7983 */ /* 0x001f220000300a00 */
[----:B------:R-:W2:Y:S02]  /*8b5b0*/  LDL.LU R12, [R1+0x1740] ;  /* 0x00174000010c7983 */ /* 0x000ea40000300800 */
[----:B--2---:R-:W-:Y:S01]  /*8b5c0*/  PRMT R0, R12, 0x7632, R0 ;  /* 0x000076320c007816 */ /* 0x004fe20000000000 */
[----:B----4-:R-:W-:Y:S02]  /*8b5d0*/  STG.E.U16 [R14.64], R12 ;  /* 0x0000000c0e007986 */ /* 0x010fe4000c101506 */
[----:B------:R-:W0:Y:S02]  /*8b5e0*/  LDS.128 R12, [R23+0x5000] ;  /* 0x00500000170c7984 */ /* 0x000e240000000c00 */
[----:B---3--:R1:W-:Y:S02]  /*8b5f0*/  STG.E.U16 [R16.64], R0 ;  /* 0x0000000010007986 */ /* 0x0083e4000c101506 */
[----:B------:R-:W-:Y:S02]  /*8b600*/  STG.E.U16 [R18.64], R26 ;  /* 0x0000001a12007986 */ /* 0x000fe4000c101506 */
[----:B------:R-:W2:Y:S01]  /*8b610*/  LDS.128 R16, [R6+0x6000] ;  /* 0x0060000006107984 */ /* 0x000ea20000000c00 */
[----:B-1----:R-:W-:Y:S01]  /*8b620*/  PRMT R0, R26, 0x7632, R0 ;  /* 0x000076321a007816 */ /* 0x002fe20000000000 */
[----:B0-----:R-:W-:Y:S02]  /*8b630*/  STL.64 [R1+0x16f8], R12 ;  /* 0x0016f80c01007387 */ /* 0x001fe40000100a00 */
[----:B------:R0:W-:Y:S01]  /*8b640*/  STL.64 [R1+0x14a0], R14 ;  /* 0x0014a00e01007387 */ /* 0x0001e20000100a00 */
[----:B--2---:R-:W-:Y:S01]  /*8b650*/  MOV R26, R17 ;  /* 0x00000011001a7202 */ /* 0x004fe20000000f00 */
[----:B0-----:R-:W2:Y:S01]  /*8b660*/  LDL.LU.64 R14, [R1+0xc10] ;  /* 0x000c1000010e7983 */ /* 0x001ea20000300a00 */
[----:B------:R-:W-:Y:S02]  /*8b670*/  STL [R1+0x130], R16 ;  /* 0x0001301001007387 */ /* 0x000fe40000100800 */
[----:B------:R-:W-:Y:S02]  /*8b680*/  STL.64 [R1+0x138], R18 ;  /* 0x0001381201007387 */ /* 0x000fe40000100a00 */
[----:B------:R-:W0:Y:S04]  /*8b690*/  LDS.128 R16, [R3+0x6000] ;  /* 0x0060000003107984 */ /* 0x000e280000000c00 */
[----:B------:R-:W-:Y:S04]  /*8b6a0*/  STL [R1+0x15e0], R26 ;  /* 0x0015e01a01007387 */ /* 0x000fe80000100800 */
[----:B------:R1:W-:Y:S04]  /*8b6b0*/  STG.E.U16 [R10.64], R0 ;  /* 0x000000000a007986 */ /* 0x0003e8000c101506 */
[----:B0-----:R0:W-:Y:S01]  /*8b6c0*/  STL.64 [R1+0xb8], R18 ;  /* 0x0000b81201007387 */ /* 0x0011e20000100a00 */
[----:B-1----:R-:W-:Y:S01]  /*8b6d0*/  IMAD.MOV.U32 R11, RZ, RZ, R16 ;  /* 0x000000ffff0b7224 */ /* 0x002fe200078e0010 */
[----:B------:R-:W-:-:S02]  /*8b6e0*/  MOV R24, R17 ;  /* 0x0000001100187202 */ /* 0x000fc40000000f00 */
[----:B0-----:R-:W3:Y:S01]  /*8b6f0*/  LDL.LU.64 R18, [R1+0x1738] ;  /* 0x0017380001127983 */ /* 0x001ee20000300a00 */
[----:B------:R-:W4:Y:S01]  /*8b700*/  LDL.LU.64 R16, [R1+0x1730] ;  /* 0x0017300001107983 */ /* 0x000f220000300a00 */
[----:B------:R-:W-:Y:S01]  /*8b710*/  PRMT R0, R7, 0x7632, R0 ;  /* 0x0000763207007816 */ /* 0x000fe20000000000 */
[----:B------:R0:W-:Y:S02]  /*8b720*/  STL.64 [R1+0x1630], R24 ;  /* 0x0016301801007387 */ /* 0x0001e40000100a00 */
[----:B0-----:R-:W2:Y:S01]  /*8b730*/  LDL.LU.64 R24, [R1+0xc18] ;  /* 0x000c180001187983 */ /* 0x001ea20000300a00 */
[----:B------:R-:W-:Y:S03]  /*8b740*/  STL [R1+0x1720], R27 ;  /* 0x0017201b01007387 */ /* 0x000fe60000100800 */
[----:B---3--:R-:W-:Y:S01]  /*8b750*/  STG.E.U16 [R18.64], R7 ;  /* 0x0000000712007986 */ /* 0x008fe2000c101506 */
[----:B----4-:R-:W-:Y:S02]  /*8b760*/  STG.E.U16 [R16.64], R0 ;  /* 0x0000000010007986 */ /* 0x010fe4000c101506 */
[----:B------:R-:W0:Y:S02]  /*8b770*/  LDS.128 R16, [R22+0x6000] ;  /* 0x0060000016107984 */ /* 0x000e240000000c00 */
[----:B0-----:R-:W-:Y:S01]  /*8b780*/  MOV R10, R16 ;  /* 0x00000010000a7202 */ /* 0x001fe20000000f00 */
[----:B------:R0:W-:Y:S04]  /*8b790*/  STL.64 [R1+0x38], R18 ;  /* 0x0000381201007387 */ /* 0x0001e80000100a00 */
[----:B0-----:R-:W3:Y:S01]  /*8b7a0*/  LDL.LU.64 R18, [R1+0x1728] ;  /* 0x0017280001127983 */ /* 0x001ee20000300a00 */
[----:B------:R0:W-:Y:S03]  /*8b7b0*/  STL.64 [R1+0x1708], R10 ;  /* 0x0017080a01007387 */ /* 0x0001e60000100a00 */
[----:B0-----:R-:W4:Y:S01]  /*8b7c0*/  LDL.LU.64 R10, [R1+0xc28] ;  /* 0x000c2800010a7983 */ /* 0x001f220000300a00 */
[----:B------:R-:W-:Y:S01]  /*8b7d0*/  PRMT R0, R8, 0x7632, R0 ;  /* 0x0000763208007816 */ /* 0x000fe20000000000 */
[----:B------:R-:W-:Y:S02]  /*8b7e0*/  STL [R1+0x1700], R9 ;  /* 0x0017000901007387 */ /* 0x000fe40000100800 */
[----:B---3--:R0:W-:Y:S04]  /*8b7f0*/  STG.E.U16 [R18.64], R8 ;  /* 0x0000000812007986 */ /* 0x0081e8000c101506 */
[----:B0-----:R-:W3:Y:S01]  /*8b800*/  LDL.LU.64 R8, [R1+0xc30] ;  /* 0x000c300001087983 */ /* 0x001ee20000300a00 */
[----:B----4-:R0:W-:Y:S03]  /*8b810*/  STL.64 [R1+0x1718], R10 ;  /* 0x0017180a01007387 */ /* 0x0101e60000100a00 */
[----:B0-----:R-:W4:Y:S01]  /*8b820*/  LDL.LU.64 R10, [R1+0xc20] ;  /* 0x000c2000010a7983 */ /* 0x001f220000300a00 */
[----:B------:R-:W-:-:S02]  /*8b830*/  IMAD.MOV.U32 R7, RZ, RZ, R17 ;  /* 0x000000ffff077224 */ /* 0x000fc400078e0011 */
[----:B------:R-:W-:Y:S04]  /*8b840*/  LDS.128 R16, [R23+0x6000] ;  /* 0x0060000017107984 */ /* 0x000fe80000000c00 */
[----:B--2---:R0:W-:Y:S02]  /*8b850*/  STG.E.U16 [R24.64], R0 ;  /* 0x0000000018007986 */ /* 0x0041e4000c101506 */
[----:B------:R-:W1:Y:S04]  /*8b860*/  LDS.128 R24, [R6+0x7000] ;  /* 0x0070000006187984 */ /* 0x000e680000000c00 */
[----:B------:R-:W-:Y:S01]  /*8b870*/  STG.E.U16 [R14.64], R28 ;  /* 0x0000001c0e007986 */ /* 0x000fe2000c101506 */
[----:B0-----:R-:W-:-:S02]  /*8b880*/  PRMT R0, R28, 0x7632, R0 ;  /* 0x000076321c007816 */ /* 0x001fc40000000000 */
[----:B-1----:R-:W-:Y:S02]  /*8b890*/  MOV R4, R27 ;  /* 0x0000001b00047202 */ /* 0x002fe40000000f00 */
[----:B------:R-:W-:Y:S01]  /*8b8a0*/  MOV R6, R25 ;  /* 0x0000001900067202 */ /* 0x000fe20000000f00 */
[----:B---3--:R-:W-:Y:S01]  /*8b8b0*/  STL.64 [R1+0x1710], R8 ;  /* 0x0017100801007387 */ /* 0x008fe20000100a00 */
[----:B------:R-:W2:Y:S03]  /*8b8c0*/  LDL.LU.64 R12, [R1+0xc38] ;  /* 0x000c3800010c7983 */ /* 0x000ea60000300a00 */
[----:B----4-:R-:W-:Y:S02]  /*8b8d0*/  STG.E.U16 [R10.64], R0 ;  /* 0x000000000a007986 */ /* 0x010fe4000c101506 */
[----:B------:R-:W0:Y:S04]  /*8b8e0*/  LDS.128 R8, [R3+0x7000] ;  /* 0x0070000003087984 */ /* 0x000e280000000c00 */
[----:B------:R-:W-:Y:S02]  /*8b8f0*/  STL.64 [R1+0x1490], R18 ;  /* 0x0014901201007387 */ /* 0x000fe40000100a00 */
[----:B------:R-:W-:Y:S01]  /*8b900*/  STL [R1+0x120], R24 ;  /* 0x0001201801007387 */ /* 0x000fe20000100800 */
[----:B------:R1:W-:Y:S01]  /*8b910*/  STL [R1+0x128], R26 ;  /* 0x0001281a01007387 */ /* 0x0003e20000100800 */
[----:B------:R-:W3:Y:S03]  /*8b920*/  LDL.LU R27, [R1+0x1720] ;  /* 0x00172000011b7983 */ /* 0x000ee60000300800 */
[----:B-1----:R-:W4:Y:S01]  /*8b930*/  LDL.LU R26, [R1+0x130] ;  /* 0x00013000011a7983 */ /* 0x002f220000300800 */
[----:B------:R-:W2:Y:S02]  /*8b940*/  LDL.LU.64 R18, [R1+0xe78] ;  /* 0x000e780001127983 */ /* 0x000ea40000300a00 */
[----:B------:R-:W2:Y:S02]  /*8b950*/  LDL.LU.64 R24, [R1+0xe70] ;  /* 0x000e700001187983 */ /* 0x000ea40000300a00 */
[----:B------:R-:W2:Y:S01]  /*8b960*/  LDL.LU.64 R14, [R1+0xe68] ;  /* 0x000e6800010e7983 */ /* 0x000ea20000300a00 */
[----:B------:R-:W2:Y:S01]  /*8b970*/  LDL.LU.64 R28, [R1+0xe60] ;  /* 0x000e6000011c7983 */ /* 0x000ea20000300a00 */
[----:B------:R1:W-:Y:S03]  /*8b980*/  STL.64 [R1+0x15c8], R6 ;  /* 0x0015c80601007387 */ /* 0x0003e60000100a00 */
[----:B-1----:R-:W4:Y:S01]  /*8b990*/  LDL.LU.64 R6, [R1+0xe80] ;  /* 0x000e800001067983 */ /* 0x002f220000300a00 */
[----:B------:R-:W-:Y:S02]  /*8b9a0*/  STL [R1+0x1360], R4 ;  /* 0x0013600401007387 */ /* 0x000fe40000100800 */
[----:B------:R1:W-:Y:S02]  /*8b9b0*/  STL [R1+0x1628], R5 ;  /* 0x0016280501007387 */ /* 0x0003e40000100800 */
[----:B0-----:R-:W-:Y:S01]  /*8b9c0*/  IMAD.MOV.U32 R3, RZ, RZ, R11 ;  /* 0x000000ffff037224 */ /* 0x001fe200078e000b */
[----:B-1----:R-:W2:Y:S01]  /*8b9d0*/  LDL.LU.64 R4, [R1+0xe88] ;  /* 0x000e880001047983 */ /* 0x002ea20000300a00 */
[----:B------:R-:W-:Y:S02]  /*8b9e0*/  STL.64 [R1+0xa0], R8 ;  /* 0x0000a00801007387 */ /* 0x000fe40000100a00 */
[----:B------:R0:W-:Y:S02]  /*8b9f0*/  STL [R1+0xa8], R10 ;  /* 0x0000a80a01007387 */ /* 0x0001e40000100800 */
[----:B0-----:R-:W2:Y:S01]  /*8ba00*/  LDL.LU.64 R10, [R1+0x1718] ;  /* 0x00171800010a7983 */ /* 0x001ea20000300a00 */
[----:B------:R-:W2:Y:S01]  /*8ba10*/  LDL.LU.64 R8, [R1+0x1710] ;  /* 0x0017100001087983 */ /* 0x000ea20000300a00 */
[----:B------:R-:W-:Y:S01]  /*8ba20*/  PRMT R0, R21, 0x7632, R0 ;  /* 0x0000763215007816 */ /* 0x000fe20000000000 */
[----:B------:R-:W-:Y:S01]  /*8ba30*/  STL [R1+0x1378], R3 ;  /* 0x0013780301007387 */ /* 0x000fe20000100800 */
[----:B--2---:R-:W-:Y:S03]  /*8ba40*/  STG.E.U16 [R8.64], R21 ;  /* 0x0000001508007986 */ /* 0x004fe6000c101506 */
[----:B------:R-:W-:Y:S02]  /*8ba50*/  STG.E.U16 [R10.64], R0 ;  /* 0x000000000a007986 */ /* 0x000fe4000c101506 */
[----:B------:R-:W0:Y:S02]  /*8ba60*/  LDS.128 R8, [R22+0x7000] ;  /* 0x0070000016087984 */ /* 0x000e240000000c00 */
[----:B0-----:R0:W-:Y:S02]  /*8ba70*/  STL.64 [R1+0x20], R8 ;  /* 0x0000200801007387 */ /* 0x0011e40000100a00 */
[----:B------:R1:W-:Y:S01]  /*8ba80*/  STL [R1+0x28], R10 ;  /* 0x0000280a01007387 */ /* 0x0003e20000100800 */
[----:B0-----:R-:W-:-:S02]  /*8ba90*/  MOV R8, R11 ;  /* 0x0000000b00087202 */ /* 0x001fc40000000f00 */
[----:B-1----:R-:W2:Y:S01]  /*8baa0*/  LDL.LU.64 R10, [R1+0x1708] ;  /* 0x00170800010a7983 */ /* 0x002ea20000300a00 */
[----:B------:R-:W2:Y:S01]  /*8bab0*/  LDL.LU R9, [R1+0x1700] ;  /* 0x0017000001097983 */ /* 0x000ea20000300800 */
[----:B------:R-:W-:Y:S02]  /*8bac0*/  PRMT R2, R20, 0x7632, R2 ;  /* 0x0000763214027816 */ /* 0x000fe40000000002 */
[----:B------:R-:W-:Y:S02]  /*8bad0*/  STG.E.U16 [R12.64], R20 ;  /* 0x000000140c007986 */ /* 0x000fe4000c101506 */
[----:B------:R-:W0:Y:S04]  /*8bae0*/  LDS.128 R20, [R23+0x7000] ;  /* 0x0070000017147984 */ /* 0x000e280000000c00 */
[----:B------:R-:W-:Y:S01]  /*8baf0*/  STL [R1+0x13f8], R8 ;  /* 0x0013f80801007387 */ /* 0x000fe20000100800 */
[----:B--2---:R1:W-:Y:S04]  /*8bb00*/  STL [R1+0x162c], R9 ;  /* 0x00162c0901007387 */ /* 0x0043e80000100800 */
[----:B-1----:R-:W2:Y:S01]  /*8bb10*/  LDL.LU.64 R8, [R1+0xe90] ;  /* 0x000e900001087983 */ /* 0x002ea20000300a00 */
[----:B------:R-:W2:Y:S02]  /*8bb20*/  LDL.LU.64 R12, [R1+0x16f8] ;  /* 0x0016f800010c7983 */ /* 0x000ea40000300a00 */
[----:B0-----:R-:W-:Y:S02]  /*8bb30*/  STL [R1+0x16a8], R21 ;  /* 0x0016a81501007387 */ /* 0x001fe40000100800 */
[----:B------:R-:W-:Y:S01]  /*8bb40*/  STL [R1+0x14c0], R22 ;  /* 0x0014c01601007387 */ /* 0x000fe20000100800 */
[----:B------:R0:W-:Y:S04]  /*8bb50*/  STL [R1+0x1450], R23 ;  /* 0x0014501701007387 */ /* 0x0001e80000100800 */
[----:B0-----:R-:W3:Y:S01]  /*8bb60*/  LDL.LU.64 R22, [R1+0xe98] ;  /* 0x000e980001167983 */ /* 0x001ee20000300a00 */
[----:B--2---:R-:W-:-:S03]  /*8bb70*/  PRMT R0, R12, 0x7632, R0 ;  /* 0x000076320c007816 */ /* 0x004fc60000000000 */
[----:B------:R-:W-:Y:S04]  /*8bb80*/  STL [R1+0x15d8], R13 ;  /* 0x0015d80d01007387 */ /* 0x000fe80000100800 */
[----:B---3--:R0:W-:Y:S01]  /*8bb90*/  STG.E.U16 [R22.64], R2 ;  /* 0x0000000216007986 */ /* 0x0081e2000c101506 */
[----:B------:R-:W-:Y:S02]  /*8bba0*/  STG.E.U16 [R8.64], R12 ;  /* 0x0000000c08007986 */ /* 0x000fe4000c101506 */
[----:B------:R1:W-:Y:S02]  /*8bbb0*/  STG.E.U16 [R4.64], R0 ;  /* 0x0000000004007986 */ /* 0x0003e4000c101506 */
[----:B----4-:R-:W-:Y:S01]  /*8bbc0*/  STG.E.U16 [R6.64], R26 ;  /* 0x0000001a06007986 */ /* 0x010fe2000c101506 */
[----:B0-----:R-:W-:-:S02]  /*8bbd0*/  PRMT R2, R26, 0x7632, R2 ;  /* 0x000076321a027816 */ /* 0x001fc40000000002 */
[----:B-1----:R-:W-:-:S03]  /*8bbe0*/  PRMT R0, R11, 0x7632, R0 ;  /* 0x000076320b007816 */ /* 0x002fc60000000000 */
[----:B------:R0:W-:Y:S01]  /*8bbf0*/  STG.E.U16 [R18.64], R2 ;  /* 0x0000000212007986 */ /* 0x0001e2000c101506 */
[----:B------:R-:W-:Y:S02]  /*8bc00*/  STG.E.U16 [R24.64], R11 ;  /* 0x0000000b18007986 */ /* 0x000fe4000c101506 */
[----:B------:R-:W-:Y:S02]  /*8bc10*/  STG.E.U16 [R14.64], R0 ;  /* 0x000000000e007986 */ /* 0x000fe4000c101506 */
[----:B------:R1:W-:Y:S01]  /*8bc20*/  STG.E.U16 [R28.64], R10 ;  /* 0x0000000a1c007986 */ /* 0x0003e2000c101506 */
[----:B0-----:R-:W-:Y:S02]  /*8bc30*/  PRMT R2, R10, 0x7632, R2 ;  /* 0x000076320a027816 */ /* 0x001fe40000000002 */
[----:B-1----:R-:W2:Y:S01]  /*8bc40*/  LDL.LU.64 R10, [R1+0xe58] ;  /* 0x000e5800010a7983 */ /* 0x002ea20000300a00 */
[----:B------:R-:W3:Y:S03]  /*8bc50*/  LDL.LU R21, [R1+0x20] ;  /* 0x0000200001157983 */ /* 0x000ee60000300800 */
[----:B---3--:R0:W-:Y:S04]  /*8bc60*/  STL.64 [R1+0x16b8], R20 ;  /* 0x0016b81401007387 */ /* 0x0081e80000100a00 */
[----:B0-----:R-:W3:Y:S04]  /*8bc70*/  LDL.LU.64 R20, [R1+0xe28] ;  /* 0x000e280001147983 */ /* 0x001ee80000300a00 */
[----:B---3--:R0:W-:Y:S04]  /*8bc80*/  STL [R1+0x16d8], R20 ;  /* 0x0016d81401007387 */ /* 0x0081e80000100800 */
[----:B0-----:R-:W3:Y:S01]  /*8bc90*/  LDL.LU R20, [R1+0x120] ;  /* 0x0001200001147983 */ /* 0x001ee20000300800 */
[----:B------:R0:W-:Y:S03]  /*8bca0*/  STL [R1+0x16c0], R21 ;  /* 0x0016c01501007387 */ /* 0x0001e60000100800 */
[----:B0-----:R-:W3:Y:S04]  /*8bcb0*/  LDL.LU R21, [R1+0xa0] ;  /* 0x0000a00001157983 */ /* 0x001ee80000300800 */
[----:B---3--:R0:W-:Y:S04]  /*8bcc0*/  STL.64 [R1+0x16e8], R20 ;  /* 0x0016e81401007387 */ /* 0x0081e80000100a00 */
[----:B0-----:R-:W3:Y:S04]  /*8bcd0*/  LDL.LU.64 R20, [R1+0xe48] ;  /* 0x000e480001147983 */ /* 0x001ee80000300a00 */
[----:B---3--:R0:W-:Y:S04]  /*8bce0*/  STL.64 [R1+0x16f0], R20 ;  /* 0x0016f01401007387 */ /* 0x0081e80000100a00 */
[----:B0-----:R-:W3:Y:S01]  /*8bcf0*/  LDL.LU.64 R20, [R1+0xe50] ;  /* 0x000e500001147983 */ /* 0x001ee20000300a00 */
[----:B------:R-:W4:Y:S03]  /*8bd00*/  LDL.LU R12, [R1+0x194] ;  /* 0x00019400010c7983 */ /* 0x000f260000300800 */
        /* <DEDUP_REMOVED lines=10> */
[----:B--2---:R-:W-:Y:S01]  /*8bdb0*/  STG.E.U16 [R10.64], R2 ;  /* 0x000000020a007986 */ /* 0x004fe2000c101506 */
[----:B---3--:R-:W-:Y:S03]  /*8bdc0*/  STG.E.U16 [R20.64], R16 ;  /* 0x0000001014007986 */ /* 0x008fe6000c101506 */
[----:B----4-:R0:W-:Y:S04]  /*8bdd0*/  STL.64 [R1+0x16e0], R12 ;  /* 0x0016e00c01007387 */ /* 0x0101e80000100a00 */
[----:B0-----:R-:W2:Y:S01]  /*8bde0*/  LDL.LU.64 R12, [R1+0xe40] ;  /* 0x000e4000010c7983 */ /* 0x001ea20000300a00 */
[----:B------:R-:W3:Y:S02]  /*8bdf0*/  LDL.LU.64 R22, [R1+0xdf8] ;  /* 0x000df80001167983 */ /* 0x000ee40000300a00 */
[----:B------:R-:W4:Y:S02]  /*8be00*/  LDL.LU.64 R8, [R1+0xdf0] ;  /* 0x000df00001087983 */ /* 0x000f240000300a00 */
[----:B------:R-:W4:Y:S01]  /*8be10*/  LDL.LU R3, [R1+0x114] ;  /* 0x0001140001037983 */ /* 0x000f220000300800 */
[----:B------:R-:W2:Y:S01]  /*8be20*/  LDL.LU.64 R4, [R1+0xde8] ;  /* 0x000de80001047983 */ /* 0x000ea20000300a00 */
[----:B------:R-:W2:Y:S02]  /*8be30*/  LDL.LU.64 R6, [R1+0xde0] ;  /* 0x000de00001067983 */ /* 0x000ea40000300a00 */
[----:B------:R-:W2:Y:S02]  /*8be40*/  LDL.LU R26, [R1+0x94] ;  /* 0x00009400011a7983 */ /* 0x000ea40000300800 */
[----:B------:R-:W2:Y:S01]  /*8be50*/  LDL.LU.64 R18, [R1+0xdd8] ;  /* 0x000dd80001127983 */ /* 0x000ea20000300a00 */
[----:B------:R-:W2:Y:S01]  /*8be60*/  LDL.LU.64 R24, [R1+0xdd0] ;  /* 0x000dd00001187983 */ /* 0x000ea20000300a00 */
[----:B------:R-:W2:Y:S02]  /*8be70*/  LDL.LU R28, [R1+0x14] ;  /* 0x00001400011c7983 */ /* 0x000ea40000300800 */
[----:B------:R-:W2:Y:S02]  /*8be80*/  LDL.LU.64 R14, [R1+0xdc8] ;  /* 0x000dc800010e7983 */ /* 0x000ea40000300a00 */
[----:B------:R-:W2:Y:S01]  /*8be90*/  LDL.LU R29, [R1+0x184] ;  /* 0x00018400011d7983 */ /* 0x000ea20000300800 */
[----:B------:R-:W2:Y:S01]  /*8bea0*/  LDL.LU.64 R10, [R1+0xdc0] ;  /* 0x000dc000010a7983 */ /* 0x000ea20000300a00 */
[----:B------:R-:W2:Y:S01]  /*8beb0*/  LDL.LU.64 R20, [R1+0x16f0] ;  /* 0x0016f00001147983 */ /* 0x000ea20000300a00 */
[----:B------:R-:W-:Y:S01]  /*8bec0*/  PRMT R0, R16, 0x7632, R0 ;  /* 0x0000763210007816 */ /* 0x000fe20000000000 */
[----:B------:R0:W-:Y:S02]  /*8bed0*/  STL [R1+0x15d0], R17 ;  /* 0x0015d01101007387 */ /* 0x0001e40000100800 */
[----:B0-----:R-:W3:Y:S04]  /*8bee0*/  LDL.LU.64 R16, [R1+0xe00] ;  /* 0x000e000001107983 */ /* 0x001ee80000300a00 */
[----:B--2---:R0:W-:Y:S04]  /*8bef0*/  STG.E.U16 [R20.64], R0 ;  /* 0x0000000014007986 */ /* 0x0041e8000c101506 */
[----:B0-----:R-:W2:Y:S04]  /*8bf00*/  LDL.LU.64 R20, [R1+0x16e8] ;  /* 0x0016e80001147983 */ /* 0x001ea80000300a00 */
[----:B--2---:R0:W-:Y:S04]  /*8bf10*/  STG.E.U16 [R12.64], R20 ;  /* 0x000000140c007986 */ /* 0x0041e8000c101506 */
[----:B0-----:R-:W2:Y:S01]  /*8bf20*/  LDL.LU.64 R12, [R1+0x16e0] ;  /* 0x0016e000010c7983 */ /* 0x001ea20000300a00 */
[----:B------:R-:W-:-:S02]  /*8bf30*/  PRMT R2, R20, 0x7632, R2 ;  /* 0x0000763214027816 */ /* 0x000fc40000000002 */
[----:B------:R-:W3:Y:S03]  /*8bf40*/  LDL.LU R20, [R1+0x16d8] ;  /* 0x0016d80001147983 */ /* 0x000ee60000300800 */
[----:B--2---:R0:W-:Y:S04]  /*8bf50*/  STG.E.U16 [R12.64], R2 ;  /* 0x000000020c007986 */ /* 0x0041e8000c101506 */
[----:B0-----:R-:W2:Y:S01]  /*8bf60*/  LDL.LU.64 R12, [R1+0x16d0] ;  /* 0x0016d000010c7983 */ /* 0x001ea20000300a00 */
[----:B------:R-:W-:-:S03]  /*8bf70*/  PRMT R0, R21, 0x7632, R0 ;  /* 0x0000763215007816 */ /* 0x000fc60000000000 */
[----:B--2---:R0:W-:Y:S04]  /*8bf80*/  STG.E.U16 [R12.64], R21 ;  /* 0x000000150c007986 */ /* 0x0041e8000c101506 */
[----:B0-----:R-:W2:Y:S01]  /*8bf90*/  LDL.LU.64 R12, [R1+0x16c8] ;  /* 0x0016c800010c7983 */ /* 0x001ea20000300a00 */
[----:B------:R-:W3:Y:S03]  /*8bfa0*/  LDL.LU R21, [R1+0x16c0] ;  /* 0x0016c00001157983 */ /* 0x000ee60000300800 */
[----:B---3--:R0:W-:Y:S04]  /*8bfb0*/  STG.E.U16 [R20.64], R0 ;  /* 0x0000000014007986 */ /* 0x0081e8000c101506 */
        /* <DEDUP_REMOVED lines=9> */
[----:B0-----:R-:W2:Y:S01]  /*8c050*/  LDL.LU R12, [R1+0x1698] ;  /* 0x00169800010c7983 */ /* 0x001ea20000300800 */
[----:B---3--:R0:W-:Y:S03]  /*8c060*/  STL [R1+0x15d4], R21 ;  /* 0x0015d41501007387 */ /* 0x0081e60000100800 */
[----:B0-----:R-:W3:Y:S01]  /*8c070*/  LDL.LU.64 R20, [R1+0xe08] ;  /* 0x000e080001147983 */ /* 0x001ee20000300a00 */
[----:B--2---:R-:W-:-:S03]  /*8c080*/  PRMT R2, R12, 0x7632, R2 ;  /* 0x000076320c027816 */ /* 0x004fc60000000002 */
[----:B---3--:R0:W-:Y:S01]  /*8c090*/  STG.E.U16 [R20.64], R0 ;  /* 0x0000000014007986 */ /* 0x0081e2000c101506 */
[----:B------:R-:W-:Y:S02]  /*8c0a0*/  STG.E.U16 [R16.64], R12 ;  /* 0x0000000c10007986 */ /* 0x000fe4000c101506 */
[----:B------:R1:W-:Y:S02]  /*8c0b0*/  STG.E.U16 [R22.64], R2 ;  /* 0x0000000216007986 */ /* 0x0003e4000c101506 */
[----:B----4-:R-:W-:Y:S01]  /*8c0c0*/  STG.E.U16 [R8.64], R3 ;  /* 0x0000000308007986 */ /* 0x010fe2000c101506 */
[----:B0-----:R-:W-:Y:S02]  /*8c0d0*/  PRMT R0, R3, 0x7632, R0 ;  /* 0x0000763203007816 */ /* 0x001fe40000000000 */
[----:B-1----:R-:W-:-:S03]  /*8c0e0*/  PRMT R2, R26, 0x7632, R2 ;  /* 0x000076321a027816 */ /* 0x002fc60000000002 */
[----:B------:R0:W-:Y:S01]  /*8c0f0*/  STG.E.U16 [R4.64], R0 ;  /* 0x0000000004007986 */ /* 0x0001e2000c101506 */
[----:B------:R1:W-:Y:S02]  /*8c100*/  STG.E.U16 [R6.64], R26 ;  /* 0x0000001a06007986 */ /* 0x0003e4000c101506 */
[----:B------:R2:W-:Y:S02]  /*8c110*/  STG.E.U16 [R18.64], R2 ;  /* 0x0000000212007986 */ /* 0x0005e4000c101506 */
[----:B------:R-:W-:Y:S01]  /*8c120*/  STG.E.U16 [R24.64], R28 ;  /* 0x0000001c18007986 */ /* 0x000fe2000c101506 */
[----:B0-----:R-:W-:Y:S01]  /*8c130*/  PRMT R0, R28, 0x7632, R0 ;  /* 0x000076321c007816 */ /* 0x001fe20000000000 */
[----:B-1----:R-:W3:Y:S01]  /*8c140*/  LDL.LU.64 R6, [R1+0xdb8] ;  /* 0x000db80001067983 */ /* 0x002ee20000300a00 */
[----:B--2---:R-:W2:Y:S03]  /*8c150*/  LDL.LU R19, [R1+0x104] ;  /* 0x0001040001137983 */ /* 0x004ea60000300800 */
[----:B------:R-:W-:Y:S01]  /*8c160*/  STG.E.U16 [R14.64], R0 ;  /* 0x000000000e007986 */ /* 0x000fe2000c101506 */
[----:B------:R0:W-:Y:S03]  /*8c170*/  STG.E.U16 [R10.64], R29 ;  /* 0x0000001d0a007986 */ /* 0x0001e6000c101506 */
[----:B0-----:R-:W4:Y:S04]  /*8c180*/  LDL.LU.64 R10, [R1+0xda8] ;  /* 0x000da800010a7983 */ /* 0x001f280000300a00 */
[----:B----4-:R0:W-:Y:S04]  /*8c190*/  STL.64 [R1+0x1690], R10 ;  /* 0x0016900a01007387 */ /* 0x0101e80000100a00 */
[----:B0-----:R-:W2:Y:S01]  /*8c1a0*/  LDL.LU.64 R10, [R1+0xdb0] ;  /* 0x000db000010a7983 */ /* 0x001ea20000300a00 */
[----:B------:R0:W-:Y:S03]  /*8c1b0*/  STL [R1+0x1668], R27 ;  /* 0x0016681b01007387 */ /* 0x0001e60000100800 */
[----:B0-----:R-:W4:Y:S01]  /*8c1c0*/  LDL.LU R27, [R1+0x4] ;  /* 0x00000400011b7983 */ /* 0x001f220000300800 */
[----:B------:R-:W-:-:S03]  /*8c1d0*/  PRMT R2, R29, 0x7632, R2 ;  /* 0x000076321d027816 */ /* 0x000fc60000000002 */
[----:B----4-:R0:W-:Y:S04]  /*8c1e0*/  STL [R1+0x1680], R27 ;  /* 0x0016801b01007387 */ /* 0x0101e80000100800 */
[----:B0-----:R-:W4:Y:S01]  /*8c1f0*/  LDL.LU R27, [R1+0x84] ;  /* 0x00008400011b7983 */ /* 0x001f220000300800 */
[----:B------:R-:W2:Y:S03]  /*8c200*/  LDL.LU.64 R28, [R1+0xd88] ;  /* 0x000d8800011c7983 */ /* 0x000ea60000300a00 */
[----:B--2---:R0:W-:Y:S04]  /*8c210*/  STL.64 [R1+0x1670], R28 ;  /* 0x0016701c01007387 */ /* 0x0041e80000100a00 */
[----:B0-----:R-:W2:Y:S04]  /*8c220*/  LDL.LU.64 R28, [R1+0xd90] ;  /* 0x000d9000011c7983 */ /* 0x001ea80000300a00 */
[----:B--2---:R0:W-:Y:S04]  /*8c230*/  STL.64 [R1+0x1678], R28 ;  /* 0x0016781c01007387 */ /* 0x0041e80000100a00 */
[----:B0-----:R-:W2:Y:S04]  /*8c240*/  LDL.LU.64 R28, [R1+0xd98] ;  /* 0x000d9800011c7983 */ /* 0x001ea80000300a00 */
[----:B--2---:R0:W-:Y:S04]  /*8c250*/  STL.64 [R1+0x1688], R28 ;  /* 0x0016881c01007387 */ /* 0x0041e80000100a00 */
[----:B0-----:R-:W4:Y:S01]  /*8c260*/  LDL.LU.64 R28, [R1+0xda0] ;  /* 0x000da000011c7983 */ /* 0x001f220000300a00 */
[----:B------:R-:W2:Y:S03]  /*8c270*/  LDL.LU.64 R24, [R1+0xd60] ;  /* 0x000d600001187983 */ /* 0x000ea60000300a00 */
[----:B--2---:R0:W-:Y:S04]  /*8c280*/  STL.64 [R1+0x1638], R24 ;  /* 0x0016381801007387 */ /* 0x0041e80000100a00 */
[----:B0-----:R-:W2:Y:S04]  /*8c290*/  LDL.LU.64 R24, [R1+0xd68] ;  /* 0x000d680001187983 */ /* 0x001ea80000300a00 */
[----:B--2---:R0:W-:Y:S04]  /*8c2a0*/  STL [R1+0x1658], R24 ;  /* 0x0016581801007387 */ /* 0x0041e80000100800 */
[----:B0-----:R-:W2:Y:S01]  /*8c2b0*/  LDL.LU R24, [R1+0x174] ;  /* 0x0001740001187983 */ /* 0x001ea20000300800 */
[----:B------:R0:W-:Y:S03]  /*8c2c0*/  STL [R1+0x1640], R25 ;  /* 0x0016401901007387 */ /* 0x0001e60000100800 */
[----:B0-----:R-:W2:Y:S01]  /*8c2d0*/  LDL.LU R25, [R1+0xf4] ;  /* 0x0000f40001197983 */ /* 0x001ea20000300800 */
[----:B------:R-:W2:Y:S02]  /*8c2e0*/  LDL.LU R3, [R1+0x74] ;  /* 0x0000740001037983 */ /* 0x000ea40000300800 */
[----:B------:R-:W2:Y:S02]  /*8c2f0*/  LDL.LU.64 R8, [R1+0xd58] ;  /* 0x000d580001087983 */ /* 0x000ea40000300a00 */
[----:B--2---:R0:W-:Y:S04]  /*8c300*/  STL.64 [R1+0x1648], R8 ;  /* 0x0016480801007387 */ /* 0x0041e80000100a00 */
[----:B0-----:R-:W2:Y:S04]  /*8c310*/  LDL.LU.64 R8, [R1+0xd70] ;  /* 0x000d700001087983 */ /* 0x001ea80000300a00 */
[----:B--2---:R0:W-:Y:S04]  /*8c320*/  STL.64 [R1+0x1650], R8 ;  /* 0x0016500801007387 */ /* 0x0041e80000100a00 */
[----:B0-----:R-:W2:Y:S04]  /*8c330*/  LDL.LU.64 R8, [R1+0xd78] ;  /* 0x000d780001087983 */ /* 0x001ea80000300a00 */
[----:B---3--:R-:W-:Y:S01]  /*8c340*/  STG.E.U16 [R6.64], R2 ;  /* 0x0000000206007986 */ /* 0x008fe2000c101506 */
[----:B------:R-:W-:Y:S03]  /*8c350*/  STG.E.U16 [R10.64], R19 ;  /* 0x000000130a007986 */ /* 0x000fe6000c101506 */
[----:B--2---:R0:W-:Y:S04]  /*8c360*/  STL.64 [R1+0x1660], R8 ;  /* 0x0016600801007387 */ /* 0x0041e80000100a00 */
[----:B0-----:R-:W2:Y:S01]  /*8c370*/  LDL.LU.64 R8, [R1+0xd80] ;  /* 0x000d800001087983 */ /* 0x001ea20000300a00 */
[----:B------:R-:W3:Y:S02]  /*8c380*/  LDL.LU.64 R4, [R1+0xd50] ;  /* 0x000d500001047983 */ /* 0x000ee40000300a00 */
[----:B------:R-:W2:Y:S02]  /*8c390*/  LDL.LU.64 R20, [R1+0xd48] ;  /* 0x000d480001147983 */ /* 0x000ea40000300a00 */
[----:B------:R-:W2:Y:S01]  /*8c3a0*/  LDL.LU R26, [R1+0x164] ;  /* 0x00016400011a7983 */ /* 0x000ea20000300800 */
[----:B------:R-:W2:Y:S01]  /*8c3b0*/  LDL.LU R14, [R1+0xe4] ;  /* 0x0000e400010e7983 */ /* 0x000ea20000300800 */
[----:B------:R-:W2:Y:S02]  /*8c3c0*/  LDL.LU.64 R16, [R1+0xd40] ;  /* 0x000d400001107983 */ /* 0x000ea40000300a00 */
[----:B------:R-:W2:Y:S02]  /*8c3d0*/  LDL.LU.64 R12, [R1+0xd38] ;  /* 0x000d3800010c7983 */ /* 0x000ea40000300a00 */
[----:B------:R-:W2:Y:S01]  /*8c3e0*/  LDL.LU.64 R22, [R1+0xd30] ;  /* 0x000d300001167983 */ /* 0x000ea20000300a00 */
[----:B------:R-:W2:Y:S01]  /*8c3f0*/  LDL.LU.64 R6, [R1+0xd28] ;  /* 0x000d280001067983 */ /* 0x000ea20000300a00 */
[----:B------:R-:W2:Y:S02]  /*8c400*/  LDL.LU R15, [R1+0x64] ;  /* 0x00006400010f7983 */ /* 0x000ea40000300800 */
[----:B------:R-:W2:Y:S01]  /*8c410*/  LDL.LU.64 R10, [R1+0x1690] ;  /* 0x00169000010a7983 */ /* 0x000ea20000300a00 */
[----:B------:R-:W-:-:S02]  /*8c420*/  PRMT R0, R19, 0x7632, R0 ;  /* 0x0000763213007816 */ /* 0x000fc40000000000 */
[----:B------:R-:W3:Y:S04]  /*8c430*/  LDL.LU.64 R18, [R1+0xd20] ;  /* 0x000d200001127983 */ /* 0x000ee80000300a00 */
[----:B--2---:R0:W-:Y:S01]  /*8c440*/  STG.E.U16 [R10.64], R0 ;  /* 0x000000000a007986 */ /* 0x0041e2000c101506 */
[----:B----4-:R1:W-:Y:S03]  /*8c450*/  STG.E.U16 [R28.64], R27 ;  /* 0x0000001b1c007986 */ /* 0x0103e6000c101506 */
[----:B0-----:R-:W2:Y:S01]  /*8c460*/  LDL.LU.64 R10, [R1+0xd18] ;  /* 0x000d1800010a7983 */ /* 0x001ea20000300a00 */
[----:B-1----:R-:W4:Y:S01]  /*8c470*/  LDL.LU.64 R28, [R1+0x1688] ;  /* 0x00168800011c7983 */ /* 0x002f220000300a00 */
[----:B------:R-:W-:-:S02]  /*8c480*/  PRMT R2, R27, 0x7632, R2 ;  /* 0x000076321b027816 */ /* 0x000fc40000000002 */
[----:B------:R-:W2:Y:S04]  /*8c490*/  LDL.LU R27, [R1+0x1680] ;  /* 0x00168000011b7983 */ /* 0x000ea80000300800 */
[----:B----4-:R0:W-:Y:S04]  /*8c4a0*/  STG.E.U16 [R28.64], R2 ;  /* 0x000000021c007986 */ /* 0x0101e8000c101506 */
[----:B0-----:R-:W4:Y:S01]  /*8c4b0*/  LDL.LU.64 R28, [R1+0x1678] ;  /* 0x00167800011c7983 */ /* 0x001f220000300a00 */
[----:B--2---:R-:W-:-:S03]  /*8c4c0*/  PRMT R0, R27, 0x7632, R0 ;  /* 0x000076321b007816 */ /* 0x004fc60000000000 */
[----:B----4-:R0:W-:Y:S04]  /*8c4d0*/  STG.E.U16 [R28.64], R27 ;  /* 0x0000001b1c007986 */ /* 0x0101e8000c101506 */
[----:B0-----:R-:W2:Y:S01]  /*8c4e0*/  LDL.LU.64 R28, [R1+0x1670] ;  /* 0x00167000011c7983 */ /* 0x001ea20000300a00 */
[----:B------:R-:W4:Y:S01]  /*8c4f0*/  LDL.LU R27, [R1+0x1668] ;  /* 0x00166800011b7983 */ /* 0x000f220000300800 */
[----:B------:R-:W-:Y:S02]  /*8c500*/  PRMT R2, R24, 0x7632, R2 ;  /* 0x0000763218027816 */ /* 0x000fe40000000002 */
[----:B--2---:R0:W-:Y:S01]  /*8c510*/  STG.E.U16 [R28.64], R0 ;  /* 0x000000001c007986 */ /* 0x0041e2000c101506 */
[----:B------:R1:W-:Y:S03]  /*8c520*/  STG.E.U16 [R8.64], R24 ;  /* 0x0000001808007986 */ /* 0x0003e6000c101506 */
[----:B0-----:R-:W2:Y:S01]  /*8c530*/  LDL.LU.64 R28, [R1+0xd10] ;  /* 0x000d1000011c7983 */ /* 0x001ea20000300a00 */
[----:B-1----:R-:W2:Y:S02]  /*8c540*/  LDL.LU.64 R8, [R1+0x1660] ;  /* 0x0016600001087983 */ /* 0x002ea40000300a00 */
[----:B------:R-:W3:Y:S01]  /*8c550*/  LDL.LU R24, [R1+0x1658] ;  /* 0x0016580001187983 */ /* 0x000ee20000300800 */
[----:B--2---:R0:W-:Y:S04]  /*8c560*/  STG.E.U16 [R8.64], R2 ;  /* 0x0000000208007986 */ /* 0x0041e8000c101506 */
[----:B0-----:R-:W2:Y:S01]  /*8c570*/  LDL.LU.64 R8, [R1+0x1650] ;  /* 0x0016500001087983 */ /* 0x001ea20000300a00 */
[----:B------:R-:W-:-:S03]  /*8c580*/  PRMT R0, R25, 0x7632, R0 ;  /* 0x0000763219007816 */ /* 0x000fc60000000000 */
[----:B--2---:R0:W-:Y:S04]  /*8c590*/  STG.E.U16 [R8.64], R25 ;  /* 0x0000001908007986 */ /* 0x0041e8000c101506 */
[----:B0-----:R-:W2:Y:S01]  /*8c5a0*/  LDL.LU.64 R8, [R1+0x1648] ;  /* 0x0016480001087983 */ /* 0x001ea20000300a00 */
[----:B------:R-:W3:Y:S03]  /*8c5b0*/  LDL.LU R25, [R1+0x1640] ;  /* 0x0016400001197983 */ /* 0x000ee60000300800 */
[----:B---3--:R0:W-:Y:S04]  /*8c5c0*/  STG.E.U16 [R24.64], R0 ;  /* 0x0000000018007986 */ /* 0x0081e8000c101506 */
[----:B0-----:R-:W3:Y:S01]  /*8c5d0*/  LDL.LU.64 R24, [R1+0x1638] ;  /* 0x0016380001187983 */ /* 0x001ee20000300a00 */
[----:B------:R-:W-:-:S03]  /*8c5e0*/  PRMT R2, R3, 0x7632, R2 ;  /* 0x0000763203027816 */ /* 0x000fc60000000002 */
[----:B---3--:R0:W-:Y:S04]  /*8c5f0*/  STG.E.U16 [R24.64], R3 ;  /* 0x0000000318007986 */ /* 0x0081e8000c101506 */
[----:B0-----:R-:W3:Y:S01]  /*8c600*/  LDL.LU.64 R24, [R1+0x1630] ;  /* 0x0016300001187983 */ /* 0x001ee20000300a00 */
[----:B--2---:R0:W-:Y:S02]  /*8c610*/  STG.E.U16 [R8.64], R2 ;  /* 0x0000000208007986 */ /* 0x0041e4000c101506 */
[----:B0-----:R-:W-:Y:S01]  /*8c620*/  PRMT R2, R26, 0x7632, R2 ;  /* 0x000076321a027816 */ /* 0x001fe20000000002 */
[----:B------:R-:W2:Y:S01]  /*8c630*/  LDL.LU R9, [R1+0x162c] ;  /* 0x00162c0001097983 */ /* 0x000ea20000300800 */
[----:B---3--:R-:W-:-:S03]  /*8c640*/  PRMT R0, R25, 0x7632, R0 ;  /* 0x0000763219007816 */ /* 0x008fc60000000000 */
[----:B------:R0:W-:Y:S04]  /*8c650*/  STG.E.U16 [R4.64], R25 ;  /* 0x0000001904007986 */ /* 0x0001e8000c101506 */
[----:B------:R1:W-:Y:S01]  /*8c660*/  STG.E.U16 [R20.64], R0 ;  /* 0x0000000014007986 */ /* 0x0003e2000c101506 */
[----:B------:R-:W-:Y:S02]  /*8c670*/  STG.E.U16 [R16.64], R26 ;  /* 0x0000001a10007986 */ /* 0x000fe4000c101506 */
[----:B------:R3:W-:Y:S02]  /*8c680*/  STG.E.U16 [R12.64], R2 ;  /* 0x000000020c007986 */ /* 0x0007e4000c101506 */
[----:B------:R2:W-:Y:S01]  /*8c690*/  STG.E.U16 [R22.64], R14 ;  /* 0x0000000e16007986 */ /* 0x0005e2000c101506 */
[----:B0-----:R-:W4:Y:S01]  /*8c6a0*/  LDL.LU R5, [R1+0x1628] ;  /* 0x0016280001057983 */ /* 0x001f220000300800 */
[----:B-1----:R-:W-:-:S02]  /*8c6b0*/  PRMT R0, R14, 0x7632, R0 ;  /* 0x000076320e007816 */ /* 0x002fc40000000000 */
[----:B---3--:R-:W-:Y:S01]  /*8c6c0*/  PRMT R2, R15, 0x7632, R2 ;  /* 0x000076320f027816 */ /* 0x008fe20000000002 */
[----:B------:R-:W-:Y:S04]  /*8c6d0*/  STL [R1+0x15dc], R24 ;  /* 0x0015dc1801007387 */ /* 0x000fe80000100800 */
[----:B------:R0:W-:Y:S01]  /*8c6e0*/  STG.E.U16 [R6.64], R0 ;  /* 0x0000000006007986 */ /* 0x0001e2000c101506 */
[----:B------:R-:W-:Y:S02]  /*8c6f0*/  STG.E.U16 [R18.64], R15 ;  /* 0x0000000f12007986 */ /* 0x000fe4000c101506 */
[----:B--2---:R-:W2:Y:S02]  /*8c700*/  LDL.LU.64 R22, [R1+0xd08] ;  /* 0x000d080001167983 */ /* 0x004ea40000300a00 */
[----:B------:R1:W-:Y:S01]  /*8c710*/  STG.E.U16 [R10.64], R2 ;  /* 0x000000020a007986 */ /* 0x0003e2000c101506 */
[----:B0-----:R-:W3:Y:S01]  /*8c720*/  LDL.LU.64 R6, [R1+0xd00] ;  /* 0x000d000001067983 */ /* 0x001ee20000300a00 */
[----:B-1----:R-:W2:Y:S02]  /*8c730*/  LDL.LU R11, [R1+0x154] ;  /* 0x00015400010b7983 */ /* 0x002ea40000300800 */
[----:B------:R-:W2:Y:S02]  /*8c740*/  LDL.LU.64 R18, [R1+0xcf8] ;  /* 0x000cf80001127983 */ /* 0x000ea40000300a00 */
[----:B------:R-:W2:Y:S01]  /*8c750*/  LDL.LU R10, [R1+0xd4] ;  /* 0x0000d400010a7983 */ /* 0x000ea20000300800 */
[----:B------:R-:W2:Y:S04]  /*8c760*/  LDL.LU R26, [R1+0xc4] ;  /* 0x0000c400011a7983 */ /* 0x000ea80000300800 */
[----:B----4-:R0:W-:Y:S04]  /*8c770*/  STG.E.U16 [R28.64], R5 ;  /* 0x000000051c007986 */ /* 0x0101e8000c101506 */
[----:B--2---:R1:W-:Y:S01]  /*8c780*/  STL [R1+0x15f8], R26 ;  /* 0x0015f81a01007387 */ /* 0x0043e20000100800 */
[----:B------:R-:W2:Y:S02]  /*8c790*/  LDL.LU.64 R14, [R1+0xcf0] ;  /* 0x000cf000010e7983 */ /* 0x000ea40000300a00 */
[----:B0-----:R-:W4:Y:S02]  /*8c7a0*/  LDL.LU.64 R28, [R1+0xce8] ;  /* 0x000ce800011c7983 */ /* 0x001f240000300a00 */
[----:B------:R-:W2:Y:S01]  /*8c7b0*/  LDL.LU R8, [R1+0x54] ;  /* 0x0000540001087983 */ /* 0x000ea20000300800 */
[----:B-1----:R-:W2:Y:S01]  /*8c7c0*/  LDL.LU R26, [R1+0x144] ;  /* 0x00014400011a7983 */ /* 0x002ea20000300800 */
[----:B------:R-:W2:Y:S03]  /*8c7d0*/  LDL.LU.64 R24, [R1+0xca8] ;  /* 0x000ca80001187983 */ /* 0x000ea60000300a00 */
        /* <DEDUP_REMOVED lines=12> */
[----:B------:R-:W-:-:S02]  /*8c8a0*/  PRMT R0, R5, 0x7632, R0 ;  /* 0x0000763205007816 */ /* 0x000fc40000000000 */
[----:B------:R-:W-:-:S03]  /*8c8b0*/  PRMT R2, R11, 0x7632, R2 ;  /* 0x000076320b027816 */ /* 0x000fc60000000002 */
[----:B------:R-:W-:Y:S04]  /*8c8c0*/  STG.E.U16 [R22.64], R0 ;  /* 0x0000000016007986 */ /* 0x000fe8000c101506 */
[----:B--2---:R0:W-:Y:S04]  /*8c8d0*/  STL.64 [R1+0x1620], R24 ;  /* 0x0016201801007387 */ /* 0x0041e80000100a00 */
[----:B0-----:R-:W2:Y:S01]  /*8c8e0*/  LDL.LU.64 R24, [R1+0xce0] ;  /* 0x000ce00001187983 */ /* 0x001ea20000300a00 */
[----:B------:R-:W2:Y:S02]  /*8c8f0*/  LDL.LU R3, [R1+0x44] ;  /* 0x0000440001037983 */ /* 0x000ea40000300800 */
[----:B------:R-:W2:Y:S02]  /*8c900*/  LDL.LU.64 R12, [R1+0xca0] ;  /* 0x000ca000010c7983 */ /* 0x000ea40000300a00 */
[----:B------:R-:W2:Y:S01]  /*8c910*/  LDL.LU.64 R20, [R1+0xc98] ;  /* 0x000c980001147983 */ /* 0x000ea20000300a00 */
[----:B------:R-:W2:Y:S04]  /*8c920*/  LDL.LU.64 R16, [R1+0xc90] ;  /* 0x000c900001107983 */ /* 0x000ea80000300a00 */
[----:B---3--:R0:W-:Y:S01]  /*8c930*/  STG.E.U16 [R6.64], R11 ;  /* 0x0000000b06007986 */ /* 0x0081e2000c101506 */
[----:B------:R-:W-:Y:S01]  /*8c940*/  PRMT R0, R10, 0x7632, R0 ;  /* 0x000076320a007816 */ /* 0x000fe20000000000 */
[----:B------:R1:W-:Y:S02]  /*8c950*/  STG.E.U16 [R18.64], R2 ;  /* 0x0000000212007986 */ /* 0x0003e4000c101506 */
[----:B------:R3:W-:Y:S02]  /*8c960*/  STG.E.U16 [R14.64], R10 ;  /* 0x0000000a0e007986 */ /* 0x0007e4000c101506 */
[----:B----4-:R4:W-:Y:S04]  /*8c970*/  STG.E.U16 [R28.64], R0 ;  /* 0x000000001c007986 */ /* 0x0109e8000c101506 */
[----:B0-----:R-:W2:Y:S01]  /*8c980*/  LDL.LU.64 R6, [R1+0xc88] ;  /* 0x000c880001067983 */ /* 0x001ea20000300a00 */
[----:B------:R-:W2:Y:S02]  /*8c990*/  LDL.LU.64 R4, [R1+0xc70] ;  /* 0x000c700001047983 */ /* 0x000ea40000300a00 */
[----:B------:R-:W2:Y:S02]  /*8c9a0*/  LDL.LU.64 R22, [R1+0xc68] ;  /* 0x000c680001167983 */ /* 0x000ea40000300a00 */
[----:B-1----:R-:W2:Y:S01]  /*8c9b0*/  LDL.LU.64 R18, [R1+0xc60] ;  /* 0x000c600001127983 */ /* 0x002ea20000300a00 */
[----:B---3--:R-:W3:Y:S01]  /*8c9c0*/  LDL.LU.64 R14, [R1+0xc58] ;  /* 0x000c5800010e7983 */ /* 0x008ee20000300a00 */
[----:B------:R-:W3:Y:S02]  /*8c9d0*/  LDL.LU.64 R10, [R1+0xc50] ;  /* 0x000c5000010a7983 */ /* 0x000ee40000300a00 */
[----:B----4-:R-:W4:Y:S01]  /*8c9e0*/  LDL.LU.64 R28, [R1+0xc48] ;  /* 0x000c4800011c7983 */ /* 0x010f220000300a00 */
[----:B--2---:R0:W-:Y:S04]  /*8c9f0*/  STG.E.U16 [R24.64], R8 ;  /* 0x0000000818007986 */ /* 0x0041e8000c101506 */
[----:B0-----:R-:W2:Y:S01]  /*8ca00*/  LDL.LU.64 R24, [R1+0x1620] ;  /* 0x0016200001187983 */ /* 0x001ea20000300a00 */
[----:B------:R-:W-:-:S05]  /*8ca10*/  PRMT R2, R8, 0x7632, R2 ;  /* 0x0000763208027816 */ /* 0x000fca0000000002 */
[----:B--2---:R0:W-:Y:S04]  /*8ca20*/  STG.E.U16 [R24.64], R2 ;  /* 0x0000000218007986 */ /* 0x0041e8000c101506 */
[----:B0-----:R-:W2:Y:S01]  /*8ca30*/  LDL.LU.64 R24, [R1+0x1618] ;  /* 0x0016180001187983 */ /* 0x001ea20000300a00 */
[----:B------:R-:W-:-:S03]  /*8ca40*/  PRMT R0, R9, 0x7632, R0 ;  /* 0x0000763209007816 */ /* 0x000fc60000000000 */
[----:B--2---:R0:W-:Y:S04]  /*8ca50*/  STG.E.U16 [R24.64], R9 ;  /* 0x0000000918007986 */ /* 0x0041e8000c101506 */
[----:B0-----:R-:W2:Y:S01]  /*8ca60*/  LDL.LU.64 R24, [R1+0x1610] ;  /* 0x0016100001187983 */ /* 0x001ea20000300a00 */
[----:B------:R-:W3:Y:S03]  /*8ca70*/  LDL.LU.64 R8, [R1+0xc78] ;  /* 0x000c780001087983 */ /* 0x000ee60000300a00 */
[----:B--2---:R0:W-:Y:S04]  /*8ca80*/  STG.E.U16 [R24.64], R0 ;  /* 0x0000000018007986 */ /* 0x0041e8000c101506 */
[----:B0-----:R-:W2:Y:S01]  /*8ca90*/  LDL.LU.64 R24, [R1+0x1608] ;  /* 0x0016080001187983 */ /* 0x001ea20000300a00 */
[----:B------:R-:W-:-:S03]  /*8caa0*/  PRMT R2, R26, 0x7632, R2 ;  /* 0x000076321a027816 */ /* 0x000fc60000000002 */
        /* <DEDUP_REMOVED lines=9> */
[----:B--2---:R0:W-:Y:S01]  /*8cb40*/  STG.E.U16 [R24.64], R0 ;  /* 0x0000000018007986 */ /* 0x0041e2000c101506 */
[----:B------:R1:W-:Y:S03]  /*8cb50*/  STG.E.U16 [R12.64], R3 ;  /* 0x000000030c007986 */ /* 0x0003e6000c101506 */
[----:B0-----:R-:W2:Y:S01]  /*8cb60*/  LDL.LU R24, [R1+0x15dc] ;  /* 0x0015dc0001187983 */ /* 0x001ea20000300800 */
[----:B-1----:R-:W2:Y:S01]  /*8cb70*/  LDL.LU R13, [R1+0x15d8] ;  /* 0x0015d800010d7983 */ /* 0x002ea20000300800 */
[----:B------:R-:W-:-:S05]  /*8cb80*/  PRMT R2, R3, 0x7632, R2 ;  /* 0x0000763203027816 */ /* 0x000fca0000000002 */
[----:B------:R0:W-:Y:S04]  /*8cb90*/  STG.E.U16 [R20.64], R2 ;  /* 0x0000000214007986 */ /* 0x0001e8000c101506 */
[----:B0-----:R-:W3:Y:S01]  /*8cba0*/  LDL.LU R21, [R1+0x15d4] ;  /* 0x0015d40001157983 */ /* 0x001ee20000300800 */
[----:B--2---:R-:W-:-:S03]  /*8cbb0*/  PRMT R0, R13, 0x7632, R0 ;  /* 0x000076320d007816 */ /* 0x004fc60000000000 */
[----:B------:R0:W-:Y:S04]  /*8cbc0*/  STG.E.U16 [R16.64], R13 ;  /* 0x0000000d10007986 */ /* 0x0001e8000c101506 */
[----:B------:R1:W-:Y:S04]  /*8cbd0*/  STG.E.U16 [R6.64], R0 ;  /* 0x0000000006007986 */ /* 0x0003e8000c101506 */
[----:B0-----:R-:W2:Y:S01]  /*8cbe0*/  LDL.LU R17, [R1+0x15d0] ;  /* 0x0015d00001117983 */ /* 0x001ea20000300800 */
[----:B------:R-:W2:Y:S03]  /*8cbf0*/  LDL.LU.64 R12, [R1+0xc80] ;  /* 0x000c8000010c7983 */ /* 0x000ea60000300a00 */
[----:B-1----:R-:W2:Y:S01]  /*8cc00*/  LDL.LU.64 R6, [R1+0x15c8] ;  /* 0x0015c80001067983 */ /* 0x002ea20000300a00 */
[----:B------:R-:W3:Y:S03]  /*8cc10*/  LDL.LU R20, [R1+0x24] ;  /* 0x0000240001147983 */ /* 0x000ee60000300800 */
[----:B---3--:R0:W-:Y:S04]  /*8cc20*/  STL.64 [R1+0x15a0], R20 ;  /* 0x0015a01401007387 */ /* 0x0081e80000100a00 */
[----:B0-----:R-:W3:Y:S04]  /*8cc30*/  LDL.LU.64 R20, [R1+0xea0] ;  /* 0x000ea00001147983 */ /* 0x001ee80000300a00 */
[----:B---3--:R0:W-:Y:S04]  /*8cc40*/  STL [R1+0x15a8], R21 ;  /* 0x0015a81501007387 */ /* 0x0081e80000100800 */
[----:B0-----:R-:W3:Y:S01]  /*8cc50*/  LDL.LU R21, [R1+0xa4] ;  /* 0x0000a40001157983 */ /* 0x001ee20000300800 */
[----:B------:R-:W-:-:S03]  /*8cc60*/  PRMT R2, R26, 0x7632, R2 ;  /* 0x000076321a027816 */ /* 0x000fc60000000002 */
[----:B--2---:R-:W-:Y:S01]  /*8cc70*/  STG.E.U16 [R12.64], R26 ;  /* 0x0000001a0c007986 */ /* 0x004fe2000c101506 */
[----:B------:R-:W-:-:S03]  /*8cc80*/  PRMT R0, R24, 0x7632, R0 ;  /* 0x0000763218007816 */ /* 0x000fc60000000000 */
[----:B---3--:R0:W-:Y:S04]  /*8cc90*/  STL.64 [R1+0x15c0], R20 ;  /* 0x0015c01401007387 */ /* 0x0081e80000100a00 */
[----:B0-----:R-:W2:Y:S01]  /*8cca0*/  LDL.LU.64 R20, [R1+0xc40] ;  /* 0x000c400001147983 */ /* 0x001ea20000300a00 */
[----:B------:R-:W3:Y:S03]  /*8ccb0*/  LDL.LU R25, [R1+0x118] ;  /* 0x0001180001197983 */ /* 0x000ee60000300800 */
[----:B------:R0:W-:Y:S01]  /*8ccc0*/  STG.E.U16 [R8.64], R2 ;  /* 0x0000000208007986 */ /* 0x0001e2000c101506 */
[----:B------:R-:W-:Y:S02]  /*8ccd0*/  STG.E.U16 [R4.64], R24 ;  /* 0x0000001804007986 */ /* 0x000fe4000c101506 */
[----:B------:R1:W-:Y:S02]  /*8cce0*/  STG.E.U16 [R22.64], R0 ;  /* 0x0000000016007986 */ /* 0x0003e4000c101506 */
[----:B------:R-:W-:Y:S01]  /*8ccf0*/  STG.E.U16 [R18.64], R7 ;  /* 0x0000000712007986 */ /* 0x000fe2000c101506 */
[----:B0-----:R-:W-:-:S02]  /*8cd00*/  PRMT R2, R7, 0x7632, R2 ;  /* 0x0000763207027816 */ /* 0x001fc40000000002 */
[----:B-1----:R-:W-:-:S03]  /*8cd10*/  PRMT R0, R17, 0x7632, R0 ;  /* 0x0000763211007816 */ /* 0x002fc60000000000 */
[----:B------:R-:W-:Y:S01]  /*8cd20*/  STG.E.U16 [R14.64], R2 ;  /* 0x000000020e007986 */ /* 0x000fe2000c101506 */
[----:B------:R-:W-:Y:S03]  /*8cd30*/  STG.E.U16 [R10.64], R17 ;  /* 0x000000110a007986 */ /* 0x000fe6000c101506 */
[----:B---3--:R0:W-:Y:S04]  /*8cd40*/  STL [R1+0x1570], R25 ;  /* 0x0015701901007387 */ /* 0x0081e80000100800 */
[----:B0-----:R-:W3:Y:S01]  /*8cd50*/  LDL.LU R25, [R1+0x198] ;  /* 0x0001980001197983 */ /* 0x001ee20000300800 */
        /* <DEDUP_REMOVED lines=17> */
[----:B------:R-:W-:Y:S01]  /*8ce70*/  PRMT R2, R6, 0x7632, R2 ;  /* 0x0000763206027816 */ /* 0x000fe20000000002 */
[----:B----4-:R-:W-:Y:S02]  /*8ce80*/  STG.E.U16 [R28.64], R0 ;  /* 0x000000001c007986 */ /* 0x010fe4000c101506 */
[----:B--2---:R0:W-:Y:S04]  /*8ce90*/  STL.64 [R1+0x15b8], R16 ;  /* 0x0015b81001007387 */ /* 0x0041e80000100a00 */
[----:B0-----:R-:W2:Y:S01]  /*8cea0*/  LDL.LU.64 R16, [R1+0xeb0] ;  /* 0x000eb00001107983 */ /* 0x001ea20000300a00 */
[----:B------:R-:W4:Y:S02]  /*8ceb0*/  LDL.LU R3, [R1+0x98] ;  /* 0x0000980001037983 */ /* 0x000f240000300800 */
[----:B------:R-:W3:Y:S02]  /*8cec0*/  LDL.LU.64 R12, [R1+0xf10] ;  /* 0x000f1000010c7983 */ /* 0x000ee40000300a00 */
[----:B------:R-:W3:Y:S01]  /*8ced0*/  LDL.LU.64 R8, [R1+0xf08] ;  /* 0x000f080001087983 */ /* 0x000ee20000300a00 */
[----:B------:R-:W3:Y:S01]  /*8cee0*/  LDL.LU R18, [R1+0x18] ;  /* 0x0000180001127983 */ /* 0x000ee20000300800 */
[----:B------:R-:W3:Y:S02]  /*8cef0*/  LDL.LU.64 R4, [R1+0xf00] ;  /* 0x000f000001047983 */ /* 0x000ee40000300a00 */
[----:B------:R-:W3:Y:S02]  /*8cf00*/  LDL.LU.64 R22, [R1+0xf18] ;  /* 0x000f180001167983 */ /* 0x000ee40000300a00 */
[----:B------:R-:W3:Y:S01]  /*8cf10*/  LDL.LU R19, [R1+0x188] ;  /* 0x0001880001137983 */ /* 0x000ee20000300800 */
[----:B------:R-:W3:Y:S01]  /*8cf20*/  LDL.LU.64 R14, [R1+0xf30] ;  /* 0x000f3000010e7983 */ /* 0x000ee20000300a00 */
[----:B------:R-:W3:Y:S02]  /*8cf30*/  LDL.LU.64 R10, [R1+0xf28] ;  /* 0x000f2800010a7983 */ /* 0x000ee40000300a00 */
[----:B------:R-:W3:Y:S02]  /*8cf40*/  LDL.LU R24, [R1+0x108] ;  /* 0x0001080001187983 */ /* 0x000ee40000300800 */
[----:B------:R-:W3:Y:S01]  /*8cf50*/  LDL.LU.64 R28, [R1+0xf20] ;  /* 0x000f2000011c7983 */ /* 0x000ee20000300a00 */
[----:B------:R-:W3:Y:S04]  /*8cf60*/  LDL.LU R26, [R1+0x88] ;  /* 0x00008800011a7983 */ /* 0x000ee80000300800 */
[----:B------:R0:W-:Y:S04]  /*8cf70*/  STG.E.U16 [R20.64], R6 ;  /* 0x0000000614007986 */ /* 0x0001e8000c101506 */
[----:B0-----:R-:W3:Y:S01]  /*8cf80*/  LDL.LU.64 R20, [R1+0x15c0] ;  /* 0x0015c00001147983 */ /* 0x001ee20000300a00 */
[----:B------:R-:W4:Y:S03]  /*8cf90*/  LDL.LU.64 R6, [R1+0xf38] ;  /* 0x000f380001067983 */ /* 0x000f260000300a00 */
[----:B--2---:R0:W-:Y:S04]  /*8cfa0*/  STG.E.U16 [R16.64], R2 ;  /* 0x0000000210007986 */ /* 0x0041e8000c101506 */
[----:B0-----:R-:W2:Y:S01]  /*8cfb0*/  LDL.LU.64 R16, [R1+0x15b8] ;  /* 0x0015b80001107983 */ /* 0x001ea20000300a00 */
[----:B---3--:R-:W-:-:S03]  /*8cfc0*/  PRMT R0, R21, 0x7632, R0 ;  /* 0x0000763215007816 */ /* 0x008fc60000000000 */
[----:B--2---:R0:W-:Y:S04]  /*8cfd0*/  STG.E.U16 [R16.64], R21 ;  /* 0x0000001510007986 */ /* 0x0041e8000c101506 */
[----:B0-----:R-:W2:Y:S01]  /*8cfe0*/  LDL.LU.64 R16, [R1+0x15b0] ;  /* 0x0015b00001107983 */ /* 0x001ea20000300a00 */
[----:B------:R-:W3:Y:S03]  /*8cff0*/  LDL.LU R21, [R1+0x15a8] ;  /* 0x0015a80001157983 */ /* 0x000ee60000300800 */
[----:B---3--:R0:W-:Y:S04]  /*8d000*/  STG.E.U16 [R20.64], R0 ;  /* 0x0000000014007986 */ /* 0x0081e8000c101506 */
[----:B0-----:R-:W2:Y:S04]  /*8d010*/  LDL.LU.64 R20, [R1+0x15a0] ;  /* 0x0015a00001147983 */ /* 0x001ea80000300a00 */
        /* <DEDUP_REMOVED lines=17> */
[----:B---3--:R-:W-:-:S02]  /*8d130*/  PRMT R0, R25, 0x7632, R0 ;  /* 0x0000763219007816 */ /* 0x008fc40000000000 */
[----:B----4-:R-:W-:Y:S01]  /*8d140*/  PRMT R2, R3, 0x7632, R2 ;  /* 0x0000763203027816 */ /* 0x010fe20000000002 */
[----:B--2---:R0:W-:Y:S04]  /*8d150*/  STG.E.U16 [R16.64], R25 ;  /* 0x0000001910007986 */ /* 0x0041e8000c101506 */
[----:B0-----:R-:W2:Y:S01]  /*8d160*/  LDL.LU.64 R16, [R1+0x1560] ;  /* 0x0015600001107983 */ /* 0x001ea20000300a00 */
[----:B------:R0:W-:Y:S02]  /*8d170*/  STG.E.U16 [R20.64], R0 ;  /* 0x0000000014007986 */ /* 0x0001e4000c101506 */
[----:B0-----:R-:W-:Y:S01]  /*8d180*/  PRMT R0, R18, 0x7632, R0 ;  /* 0x0000763212007816 */ /* 0x001fe20000000000 */
[----:B--2---:R-:W-:Y:S01]  /*8d190*/  STG.E.U16 [R16.64], R3 ;  /* 0x0000000310007986 */ /* 0x004fe2000c101506 */
[----:B------:R0:W-:Y:S02]  /*8d1a0*/  STG.E.U16 [R12.64], R2 ;  /* 0x000000020c007986 */ /* 0x0001e4000c101506 */
[----:B------:R-:W-:Y:S02]  /*8d1b0*/  STG.E.U16 [R8.64], R18 ;  /* 0x0000001208007986 */ /* 0x000fe4000c101506 */
[----:B------:R1:W-:Y:S01]  /*8d1c0*/  STG.E.U16 [R4.64], R0 ;  /* 0x0000000004007986 */ /* 0x0003e2000c101506 */
[----:B------:R-:W-:Y:S01]  /*8d1d0*/  STG.E.U16 [R22.64], R19 ;  /* 0x0000001316007986 */ /* 0x000fe2000c101506 */
[----:B0-----:R-:W-:-:S02]  /*8d1e0*/  PRMT R2, R19, 0x7632, R2 ;  /* 0x0000763213027816 */ /* 0x001fc40000000002 */
[----:B-1----:R-:W-:-:S03]  /*8d1f0*/  PRMT R0, R24, 0x7632, R0 ;  /* 0x0000763218007816 */ /* 0x002fc60000000000 */
[----:B------:R0:W-:Y:S01]  /*8d200*/  STG.E.U16 [R14.64], R2 ;  /* 0x000000020e007986 */ /* 0x0001e2000c101506 */
[----:B------:R-:W-:Y:S02]  /*8d210*/  STG.E.U16 [R10.64], R24 ;  /* 0x000000180a007986 */ /* 0x000fe4000c101506 */
[----:B------:R-:W-:Y:S02]  /*8d220*/  STG.E.U16 [R28.64], R0 ;  /* 0x000000001c007986 */ /* 0x000fe4000c101506 */
[----:B------:R1:W-:Y:S01]  /*8d230*/  STG.E.U16 [R6.64], R26 ;  /* 0x0000001a06007986 */ /* 0x0003e2000c101506 */
[----:B0-----:R-:W2:Y:S01]  /*8d240*/  LDL.LU.64 R14, [R1+0xf50] ;  /* 0x000f5000010e7983 */ /* 0x001ea20000300a00 */
[----:B-1----:R-:W-:-:S05]  /*8d250*/  MOV R7, R27 ;  /* 0x0000001b00077202 */ /* 0x002fca0000000f00 */
[----:B------:R0:W-:Y:S04]  /*8d260*/  STL [R1+0x1550], R7 ;  /* 0x0015500701007387 */ /* 0x0001e80000100800 */
[----:B0-----:R-:W3:Y:S01]  /*8d270*/  LDL.LU R7, [R1+0x8] ;  /* 0x0000080001077983 */ /* 0x001ee20000300800 */
[----:B------:R-:W4:Y:S01]  /*8d280*/  LDL.LU.64 R28, [R1+0xf40] ;  /* 0x000f4000011c7983 */ /* 0x000f220000300a00 */
[----:B------:R-:W-:Y:S02]  /*8d290*/  PRMT R2, R26, 0x7632, R2 ;  /* 0x000076321a027816 */ /* 0x000fe40000000002 */
[----:B----4-:R0:W-:Y:S04]  /*8d2a0*/  STL.64 [R1+0x1558], R28 ;  /* 0x0015581c01007387 */ /* 0x0101e80000100a00 */
[----:B0-----:R-:W3:Y:S01]  /*8d2b0*/  LDL.LU.64 R28, [R1+0xf48] ;  /* 0x000f4800011c7983 */ /* 0x001ee20000300a00 */
[----:B------:R-:W4:Y:S02]  /*8d2c0*/  LDL.LU R10, [R1+0x178] ;  /* 0x00017800010a7983 */ /* 0x000f240000300800 */
[----:B------:R-:W2:Y:S02]  /*8d2d0*/  LDL.LU R6, [R1+0xf8] ;  /* 0x0000f80001067983 */ /* 0x000ea40000300800 */
        /* <DEDUP_REMOVED lines=8> */
[----:B0-----:R-:W4:Y:S01]  /*8d360*/  LDL.LU.64 R26, [R1+0xf58] ;  /* 0x000f5800011a7983 */ /* 0x001f220000300a00 */
[----:B------:R-:W2:Y:S02]  /*8d370*/  LDL.LU R17, [R1+0x78] ;  /* 0x0000780001117983 */ /* 0x000ea40000300800 */
        /* <DEDUP_REMOVED lines=14> */
[----:B------:R-:W2:Y:S01]  /*8d460*/  LDL.LU.64 R8, [R1+0xfb8] ;  /* 0x000fb80001087983 */ /* 0x000ea20000300a00 */
[----:B------:R-:W2:Y:S01]  /*8d470*/  LDL.LU R3, [R1+0x68] ;  /* 0x0000680001037983 */ /* 0x000ea20000300800 */
[----:B------:R-:W2:Y:S02]  /*8d480*/  LDL.LU.64 R4, [R1+0xfd0] ;  /* 0x000fd00001047983 */ /* 0x000ea40000300a00 */
[----:B------:R-:W2:Y:S02]  /*8d490*/  LDL.LU.64 R22, [R1+0xfc8] ;  /* 0x000fc80001167983 */ /* 0x000ea40000300a00 */
[----:B------:R-:W2:Y:S01]  /*8d4a0*/  LDL.LU.64 R18, [R1+0xfc0] ;  /* 0x000fc00001127983 */ /* 0x000ea20000300a00 */
[----:B------:R-:W2:Y:S01]  /*8d4b0*/  LDL.LU R11, [R1+0x158] ;  /* 0x00015800010b7983 */ /* 0x000ea20000300800 */
[----:B------:R-:W2:Y:S02]  /*8d4c0*/  LDL.LU R24, [R1+0xd8] ;  /* 0x0000d80001187983 */ /* 0x000ea40000300800 */
[----:B------:R-:W2:Y:S02]  /*8d4d0*/  LDL.LU.64 R14, [R1+0xfd8] ;  /* 0x000fd800010e7983 */ /* 0x000ea40000300a00 */
[----:B------:R-:W2:Y:S01]  /*8d4e0*/  LDL.LU.64 R28, [R1+0x1558] ;  /* 0x00155800011c7983 */ /* 0x000ea20000300a00 */
[----:B------:R-:W-:-:S02]  /*8d4f0*/  PRMT R0, R7, 0x7632, R0 ;  /* 0x0000763207007816 */ /* 0x000fc40000000000 */
[----:B------:R-:W3:Y:S04]  /*8d500*/  LDL.LU R7, [R1+0x1550] ;  /* 0x0015500001077983 */ /* 0x000ee80000300800 */
        /* <DEDUP_REMOVED lines=8> */
[----:B------:R-:W-:-:S03]  /*8d590*/  PRMT R0, R6, 0x7632, R0 ;  /* 0x0000763206007816 */ /* 0x000fc60000000000 */
[----:B----4-:R0:W-:Y:S04]  /*8d5a0*/  STG.E.U16 [R26.64], R6 ;  /* 0x000000061a007986 */ /* 0x0101e8000c101506 */
[----:B0-----:R-:W4:Y:S01]  /*8d5b0*/  LDL.LU.64 R26, [R1+0x1530] ;  /* 0x00153000011a7983 */ /* 0x001f220000300a00 */
[----:B------:R-:W2:Y:S01]  /*8d5c0*/  LDL.LU R6, [R1+0x1528] ;  /* 0x0015280001067983 */ /* 0x000ea20000300800 */
[----:B------:R-:W-:Y:S02]  /*8d5d0*/  PRMT R2, R17, 0x7632, R2 ;  /* 0x0000763211027816 */ /* 0x000fe40000000002 */
[----:B----4-:R0:W-:Y:S04]  /*8d5e0*/  STG.E.U16 [R26.64], R0 ;  /* 0x000000001a007986 */ /* 0x0101e8000c101506 */
[----:B0-----:R-:W4:Y:S04]  /*8d5f0*/  LDL.LU.64 R26, [R1+0x1520] ;  /* 0x00152000011a7983 */ /* 0x001f280000300a00 */
[----:B----4-:R0:W-:Y:S01]  /*8d600*/  STG.E.U16 [R26.64], R17 ;  /* 0x000000111a007986 */ /* 0x0101e2000c101506 */
[----:B------:R1:W-:Y:S03]  /*8d610*/  STG.E.U16 [R20.64], R2 ;  /* 0x0000000214007986 */ /* 0x0003e6000c101506 */
[----:B0-----:R-:W4:Y:S01]  /*8d620*/  LDL.LU.64 R26, [R1+0x1518] ;  /* 0x00151800011a7983 */ /* 0x001f220000300a00 */
[----:B-1----:R-:W4:Y:S03]  /*8d630*/  LDL.LU.64 R20, [R1+0x1510] ;  /* 0x0015100001147983 */ /* 0x002f260000300a00 */
[----:B----4-:R0:W-:Y:S04]  /*8d640*/  STG.E.U16 [R20.64], R26 ;  /* 0x0000001a14007986 */ /* 0x0101e8000c101506 */
[----:B0-----:R-:W4:Y:S01]  /*8d650*/  LDL.LU.64 R20, [R1+0x1508] ;  /* 0x0015080001147983 */ /* 0x001f220000300a00 */
[----:B------:R-:W-:Y:S01]  /*8d660*/  PRMT R0, R26, 0x7632, R0 ;  /* 0x000076321a007816 */ /* 0x000fe20000000000 */
[----:B------:R0:W-:Y:S02]  /*8d670*/  STL [R1+0x1420], R27 ;  /* 0x0014201b01007387 */ /* 0x0001e40000100800 */
[----:B0-----:R-:W2:Y:S04]  /*8d680*/  LDL.LU.64 R26, [R1+0xfb0] ;  /* 0x000fb000011a7983 */ /* 0x001ea80000300a00 */
[----:B----4-:R0:W-:Y:S04]  /*8d690*/  STG.E.U16 [R20.64], R0 ;  /* 0x0000000014007986 */ /* 0x0101e8000c101506 */
[----:B0-----:R-:W4:Y:S01]  /*8d6a0*/  LDL.LU.64 R20, [R1+0x1500] ;  /* 0x0015000001147983 */ /* 0x001f220000300a00 */
[----:B------:R-:W-:-:S02]  /*8d6b0*/  PRMT R2, R25, 0x7632, R2 ;  /* 0x0000763219027816 */ /* 0x000fc40000000002 */
[----:B---3--:R-:W-:Y:S01]  /*8d6c0*/  PRMT R0, R16, 0x7632, R0 ;  /* 0x0000763210007816 */ /* 0x008fe20000000000 */
[----:B----4-:R0:W-:Y:S04]  /*8d6d0*/  STG.E.U16 [R20.64], R25 ;  /* 0x0000001914007986 */ /* 0x0101e8000c101506 */
[----:B0-----:R-:W3:Y:S01]  /*8d6e0*/  LDL.LU.64 R20, [R1+0x14f8] ;  /* 0x0014f80001147983 */ /* 0x001ee20000300a00 */
[----:B--2---:R0:W-:Y:S02]  /*8d6f0*/  STG.E.U16 [R26.64], R2 ;  /* 0x000000021a007986 */ /* 0x0041e4000c101506 */
[----:B0-----:R-:W-:Y:S01]  /*8d700*/  PRMT R2, R3, 0x7632, R2 ;  /* 0x0000763203027816 */ /* 0x001fe20000000002 */
[----:B---3--:R-:W-:Y:S01]  /*8d710*/  STG.E.U16 [R20.64], R16 ;  /* 0x0000001014007986 */ /* 0x008fe2000c101506 */
[----:B------:R0:W-:Y:S02]  /*8d720*/  STG.E.U16 [R12.64], R0 ;  /* 0x000000000c007986 */ /* 0x0001e4000c101506 */
[----:B------:R1:W-:Y:S02]  /*8d730*/  STG.E.U16 [R8.64], R3 ;  /* 0x0000000308007986 */ /* 0x0003e4000c101506 */
[----:B------:R2:W-:Y:S01]  /*8d740*/  STG.E.U16 [R4.64], R2 ;  /* 0x0000000204007986 */ /* 0x0005e2000c101506 */
[----:B------:R-:W-:Y:S01]  /*8d750*/  STG.E.U16 [R22.64], R6 ;  /* 0x0000000616007986 */ /* 0x000fe2000c101506 */
[----:B0-----:R-:W-:-:S03]  /*8d760*/  PRMT R0, R6, 0x7632, R0 ;  /* 0x0000763206007816 */ /* 0x001fc60000000000 */
[----:B-1----:R-:W3:Y:S01]  /*8d770*/  LDL.LU.64 R8, [R1+0xfe8] ;  /* 0x000fe80001087983 */ /* 0x002ee20000300a00 */
[----:B--2---:R-:W-:-:S03]  /*8d780*/  PRMT R2, R11, 0x7632, R2 ;  /* 0x000076320b027816 */ /* 0x004fc60000000002 */
[----:B------:R-:W-:Y:S01]  /*8d790*/  STG.E.U16 [R18.64], R0 ;  /* 0x0000000012007986 */ /* 0x000fe2000c101506 */
[----:B------:R-:W-:Y:S02]  /*8d7a0*/  STG.E.U16 [R14.64], R11 ;  /* 0x0000000b0e007986 */ /* 0x000fe4000c101506 */
[----:B------:R0:W-:Y:S02]  /*8d7b0*/  STG.E.U16 [R28.64], R2 ;  /* 0x000000021c007986 */ /* 0x0001e4000c101506 */
[----:B0-----:R-:W2:Y:S01]  /*8d7c0*/  LDL.LU.64 R28, [R1+0xfe0] ;  /* 0x000fe000011c7983 */ /* 0x001ea20000300a00 */
[----:B------:R-:W4:Y:S02]  /*8d7d0*/  LDL.LU R11, [R1+0x58] ;  /* 0x00005800010b7983 */ /* 0x000f240000300800 */
[----:B------:R-:W2:Y:S02]  /*8d7e0*/  LDL.LU R22, [R1+0x148] ;  /* 0x0001480001167983 */ /* 0x000ea40000300800 */
[----:B------:R-:W2:Y:S01]  /*8d7f0*/  LDL.LU R6, [R1+0xc8] ;  /* 0x0000c80001067983 */ /* 0x000ea20000300800 */
        /* <DEDUP_REMOVED lines=18> */
[----:B------:R-:W2:Y:S01]  /*8d920*/  LDL.LU.64 R18, [R1+0x1048] ;  /* 0x0010480001127983 */ /* 0x000ea20000300a00 */
[----:B------:R-:W-:Y:S01]  /*8d930*/  PRMT R0, R24, 0x7632, R0 ;  /* 0x0000763218007816 */ /* 0x000fe20000000000 */
[----:B---3--:R-:W-:Y:S04]  /*8d940*/  STG.E.U16 [R8.64], R24 ;  /* 0x0000001808007986 */ /* 0x008fe8000c101506 */
[----:B------:R-:W-:Y:S04]  /*8d950*/  STG.E.U16 [R28.64], R0 ;  /* 0x000000001c007986 */ /* 0x000fe8000c101506 */
[----:B--2---:R0:W-:Y:S04]  /*8d960*/  STL.64 [R1+0x1498], R18 ;  /* 0x0014981201007387 */ /* 0x0041e80000100a00 */
[----:B----4-:R1:W-:Y:S04]  /*8d970*/  STG.E.U16 [R14.64], R11 ;  /* 0x0000000b0e007986 */ /* 0x0103e8000c101506 */
[----:B0-----:R-:W2:Y:S01]  /*8d980*/  LDL.LU.64 R18, [R1+0x1050] ;  /* 0x0010500001127983 */ /* 0x001ea20000300a00 */
[----:B------:R-:W3:Y:S02]  /*8d990*/  LDL.LU R23, [R1+0x138] ;  /* 0x0001380001177983 */ /* 0x000ee40000300800 */
[----:B------:R-:W4:Y:S02]  /*8d9a0*/  LDL.LU R3, [R1+0xb8] ;  /* 0x0000b80001037983 */ /* 0x000f240000300800 */
[----:B------:R-:W2:Y:S01]  /*8d9b0*/  LDL.LU.64 R26, [R1+0x1058] ;  /* 0x00105800011a7983 */ /* 0x000ea20000300a00 */
[----:B------:R-:W2:Y:S01]  /*8d9c0*/  LDL.LU.64 R20, [R1+0x1070] ;  /* 0x0010700001147983 */ /* 0x000ea20000300a00 */
[----:B------:R-:W4:Y:S02]  /*8d9d0*/  LDL.LU.64 R16, [R1+0x1068] ;  /* 0x0010680001107983 */ /* 0x000f240000300a00 */
[----:B------:R-:W2:Y:S02]  /*8d9e0*/  LDL.LU.64 R12, [R1+0x1060] ;  /* 0x00106000010c7983 */ /* 0x000ea40000300a00 */
[----:B------:R-:W2:Y:S01]  /*8d9f0*/  LDL.LU R4, [R1+0x38] ;  /* 0x0000380001047983 */ /* 0x000ea20000300800 */
[----:B------:R-:W2:Y:S01]  /*8da00*/  LDL.LU.64 R8, [R1+0x1078] ;  /* 0x0010780001087983 */ /* 0x000ea20000300a00 */
[----:B------:R-:W2:Y:S02]  /*8da10*/  LDL.LU.64 R24, [R1+0x1098] ;  /* 0x0010980001187983 */ /* 0x000ea40000300a00 */
[----:B------:R-:W2:Y:S02]  /*8da20*/  LDL.LU.64 R28, [R1+0x1090] ;  /* 0x00109000011c7983 */ /* 0x000ea40000300a00 */
        /* <DEDUP_REMOVED lines=8> */
[----:B---3--:R0:W-:Y:S03]  /*8dab0*/  STL [R1+0x13a0], R11 ;  /* 0x0013a00b01007387 */ /* 0x0081e60000100800 */
[----:B0-----:R-:W3:Y:S04]  /*8dac0*/  LDL.LU.64 R10, [R1+0x1040] ;  /* 0x00104000010a7983 */ /* 0x001ee80000300a00 */
        /* <DEDUP_REMOVED lines=8> */
[----:B------:R-:W-:-:S03]  /*8db50*/  PRMT R0, R6, 0x7632, R0 ;  /* 0x0000763206007816 */ /* 0x000fc60000000000 */
[----:B--2---:R0:W-:Y:S04]  /*8db60*/  STG.E.U16 [R14.64], R6 ;  /* 0x000000060e007986 */ /* 0x0041e8000c101506 */
[----:B0-----:R-:W2:Y:S01]  /*8db70*/  LDL.LU.64 R14, [R1+0x14b0] ;  /* 0x0014b000010e7983 */ /* 0x001ea20000300a00 */
[----:B------:R-:W-:-:S03]  /*8db80*/  PRMT R2, R5, 0x7632, R2 ;  /* 0x0000763205027816 */ /* 0x000fc60000000002 */
[----:B--2---:R0:W-:Y:S04]  /*8db90*/  STG.E.U16 [R14.64], R0 ;  /* 0x000000000e007986 */ /* 0x0041e8000c101506 */
[----:B0-----:R-:W2:Y:S04]  /*8dba0*/  LDL.LU.64 R14, [R1+0x14a8] ;  /* 0x0014a800010e7983 */ /* 0x001ea80000300a00 */
[----:B--2---:R0:W-:Y:S01]  /*8dbb0*/  STG.E.U16 [R14.64], R5 ;  /* 0x000000050e007986 */ /* 0x0041e2000c101506 */
[----:B------:R1:W-:Y:S03]  /*8dbc0*/  STG.E.U16 [R18.64], R2 ;  /* 0x0000000212007986 */ /* 0x0003e6000c101506 */
[----:B0-----:R-:W2:Y:S01]  /*8dbd0*/  LDL.LU.64 R14, [R1+0x14a0] ;  /* 0x0014a000010e7983 */ /* 0x001ea20000300a00 */
[----:B-1----:R-:W2:Y:S01]  /*8dbe0*/  LDL.LU.64 R18, [R1+0x1498] ;  /* 0x0014980001127983 */ /* 0x002ea20000300a00 */
[----:B------:R-:W-:-:S02]  /*8dbf0*/  PRMT R2, R23, 0x7632, R2 ;  /* 0x0000763217027816 */ /* 0x000fc40000000002 */
[----:B--2---:R0:W-:Y:S04]  /*8dc00*/  STG.E.U16 [R18.64], R14 ;  /* 0x0000000e12007986 */ /* 0x0041e8000c101506 */
[----:B0-----:R-:W2:Y:S01]  /*8dc10*/  LDL.LU.64 R18, [R1+0x1490] ;  /* 0x0014900001127983 */ /* 0x001ea20000300a00 */
[----:B------:R-:W-:-:S05]  /*8dc20*/  PRMT R0, R14, 0x7632, R0 ;  /* 0x000076320e007816 */ /* 0x000fca0000000000 */
[----:B---3--:R0:W-:Y:S01]  /*8dc30*/  STG.E.U16 [R10.64], R0 ;  /* 0x000000000a007986 */ /* 0x0081e2000c101506 */
[----:B------:R-:W-:Y:S02]  /*8dc40*/  STG.E.U16 [R26.64], R23 ;  /* 0x000000171a007986 */ /* 0x000fe4000c101506 */
[----:B------:R1:W-:Y:S02]  /*8dc50*/  STG.E.U16 [R20.64], R2 ;  /* 0x0000000214007986 */ /* 0x0003e4000c101506 */
[----:B----4-:R-:W-:Y:S01]  /*8dc60*/  STG.E.U16 [R16.64], R3 ;  /* 0x0000000310007986 */ /* 0x010fe2000c101506 */
[----:B------:R-:W-:Y:S01]  /*8dc70*/  STL [R1+0x13b0], R15 ;  /* 0x0013b00f01007387 */ /* 0x000fe20000100800 */
[----:B0-----:R-:W-:Y:S02]  /*8dc80*/  PRMT R0, R3, 0x7632, R0 ;  /* 0x0000763203007816 */ /* 0x001fe40000000000 */
[----:B-1----:R-:W-:-:S03]  /*8dc90*/  PRMT R2, R4, 0x7632, R2 ;  /* 0x0000763204027816 */ /* 0x002fc60000000002 */
[----:B------:R-:W-:Y:S01]  /*8dca0*/  STG.E.U16 [R12.64], R0 ;  /* 0x000000000c007986 */ /* 0x000fe2000c101506 */
[----:B------:R-:W-:Y:S02]  /*8dcb0*/  STG.E.U16 [R8.64], R4 ;  /* 0x0000000408007986 */ /* 0x000fe4000c101506 */
[----:B------:R-:W-:Y:S01]  /*8dcc0*/  STG.E.U16 [R24.64], R2 ;  /* 0x0000000218007986 */ /* 0x000fe2000c101506 */
[----:B--2---:R0:W-:Y:S04]  /*8dcd0*/  STG.E.U16 [R28.64], R18 ;  /* 0x000000121c007986 */ /* 0x0041e8000c101506 */
[----:B0-----:R-:W2:Y:S01]  /*8dce0*/  LDL.LU.64 R28, [R1+0x1088] ;  /* 0x00108800011c7983 */ /* 0x001ea20000300a00 */
[----:B------:R-:W3:Y:S03]  /*8dcf0*/  LDL.LU R23, [R1+0x28] ;  /* 0x0000280001177983 */ /* 0x000ee60000300800 */
[----:B---3--:R0:W-:Y:S04]  /*8dd00*/  STL.64 [R1+0x1460], R22 ;  /* 0x0014601601007387 */ /* 0x0081e80000100a00 */
[----:B0-----:R-:W3:Y:S04]  /*8dd10*/  LDL.LU.64 R22, [R1+0x10e8] ;  /* 0x0010e80001167983 */ /* 0x001ee80000300a00 */
[----:B---3--:R0:W-:Y:S04]  /*8dd20*/  STL [R1+0x1480], R22 ;  /* 0x0014801601007387 */ /* 0x0081e80000100800 */
[----:B0-----:R-:W3:Y:S01]  /*8dd30*/  LDL.LU R22, [R1+0x128] ;  /* 0x0001280001167983 */ /* 0x001ee20000300800 */
[----:B------:R0:W-:Y:S03]  /*8dd40*/  STL [R1+0x1468], R23 ;  /* 0x0014681701007387 */ /* 0x0001e60000100800 */
[----:B0-----:R-:W4:Y:S01]  /*8dd50*/  LDL.LU R23, [R1+0xa8] ;  /* 0x0000a80001177983 */ /* 0x001f220000300800 */
        /* <DEDUP_REMOVED lines=21> */
[----:B------:R-:W2:Y:S02]  /*8deb0*/  LDL.LU R21, [R1+0x11c] ;  /* 0x00011c0001157983 */ /* 0x000ea40000300800 */
[----:B------:R-:W2:Y:S02]  /*8dec0*/  LDL.LU R25, [R1+0x9c] ;  /* 0x00009c0001197983 */ /* 0x000ea40000300800 */
[----:B------:R-:W2:Y:S01]  /*8ded0*/  LDL.LU.64 R14, [R1+0x11c0] ;  /* 0x0011c000010e7983 */ /* 0x000ea20000300a00 */
[----:B------:R-:W2:Y:S01]  /*8dee0*/  LDL.LU.64 R10, [R1+0x11b8] ;  /* 0x0011b800010a7983 */ /* 0x000ea20000300a00 */
[----:B------:R-:W2:Y:S02]  /*8def0*/  LDL.LU R20, [R1+0x1c] ;  /* 0x00001c0001147983 */ /* 0x000ea40000300800 */
[----:B------:R-:W2:Y:S02]  /*8df00*/  LDL.LU.64 R16, [R1+0x11b0] ;  /* 0x0011b00001107983 */ /* 0x000ea40000300a00 */
[----:B------:R-:W2:Y:S01]  /*8df10*/  LDL.LU R3, [R1+0x18c] ;  /* 0x00018c0001037983 */ /* 0x000ea20000300800 */
[----:B------:R-:W2:Y:S01]  /*8df20*/  LDL.LU R24, [R1+0x10c] ;  /* 0x00010c0001187983 */ /* 0x000ea20000300800 */
[----:B------:R0:W-:Y:S03]  /*8df30*/  STL [R1+0x1338], R19 ;  /* 0x0013381301007387 */ /* 0x0001e60000100800 */
[----:B------:R1:W-:Y:S04]  /*8df40*/  STG.E.U16 [R28.64], R0 ;  /* 0x000000001c007986 */ /* 0x0003e8000c101506 */
[----:B0-----:R-:W2:Y:S01]  /*8df50*/  LDL.LU.64 R18, [R1+0x1170] ;  /* 0x0011700001127983 */ /* 0x001ea20000300a00 */
[----:B------:R-:W2:Y:S02]  /*8df60*/  LDL.LU.64 R12, [R1+0x11f8] ;  /* 0x0011f800010c7983 */ /* 0x000ea40000300a00 */
[----:B------:R-:W2:Y:S02]  /*8df70*/  LDL.LU.64 R8, [R1+0x1238] ;  /* 0x0012380001087983 */ /* 0x000ea40000300a00 */
[----:B------:R-:W2:Y:S01]  /*8df80*/  LDL.LU.64 R4, [R1+0x1230] ;  /* 0x0012300001047983 */ /* 0x000ea20000300a00 */
[----:B-1----:R-:W2:Y:S04]  /*8df90*/  LDL.LU.64 R28, [R1+0x1228] ;  /* 0x00122800011c7983 */ /* 0x002ea80000300a00 */
[----:B---3--:R0:W-:Y:S04]  /*8dfa0*/  STG.E.U16 [R26.64], R22 ;  /* 0x000000161a007986 */ /* 0x0081e8000c101506 */
[----:B0-----:R-:W3:Y:S01]  /*8dfb0*/  LDL.LU.64 R26, [R1+0x1488] ;  /* 0x00148800011a7983 */ /* 0x001ee20000300a00 */
[----:B------:R-:W-:-:S02]  /*8dfc0*/  PRMT R2, R22, 0x7632, R2 ;  /* 0x0000763216027816 */ /* 0x000fc40000000002 */
[----:B------:R-:W2:Y:S03]  /*8dfd0*/  LDL.LU R22, [R1+0x1480] ;  /* 0x0014800001167983 */ /* 0x000ea60000300800 */
[----:B---3--:R0:W-:Y:S04]  /*8dfe0*/  STG.E.U16 [R26.64], R2 ;  /* 0x000000021a007986 */ /* 0x0081e8000c101506 */
[----:B0-----:R-:W3:Y:S01]  /*8dff0*/  LDL.LU.64 R26, [R1+0x1478] ;  /* 0x00147800011a7983 */ /* 0x001ee20000300a00 */
[----:B----4-:R-:W-:-:S03]  /*8e000*/  PRMT R0, R23, 0x7632, R0 ;  /* 0x0000763217007816 */ /* 0x010fc60000000000 */
[----:B---3--:R0:W-:Y:S04]  /*8e010*/  STG.E.U16 [R26.64], R23 ;  /* 0x000000171a007986 */ /* 0x0081e8000c101506 */
[----:B0-----:R-:W3:Y:S01]  /*8e020*/  LDL.LU.64 R26, [R1+0x1470] ;  /* 0x00147000011a7983 */ /* 0x001ee20000300a00 */
[----:B------:R-:W2:Y:S03]  /*8e030*/  LDL.LU R23, [R1+0x1468] ;  /* 0x0014680001177983 */ /* 0x000ea60000300800 */
[----:B--2---:R0:W-:Y:S04]  /*8e040*/  STG.E.U16 [R22.64], R0 ;  /* 0x0000000016007986 */ /* 0x0041e8000c101506 */
[----:B0-----:R-:W3:Y:S04]  /*8e050*/  LDL.LU.64 R22, [R1+0x1460] ;  /* 0x0014600001167983 */ /* 0x001ee80000300a00 */
[----:B---3--:R0:W-:Y:S04]  /*8e060*/  STG.E.U16 [R26.64], R23 ;  /* 0x000000171a007986 */ /* 0x0081e8000c101506 */
        /* <DEDUP_REMOVED lines=15> */
[----:B------:R-:W-:-:S03]  /*8e160*/  PRMT R0, R21, 0x7632, R0 ;  /* 0x0000763215007816 */ /* 0x000fc60000000000 */
[----:B--2---:R0:W-:Y:S04]  /*8e170*/  STG.E.U16 [R26.64], R2 ;  /* 0x000000021a007986 */ /* 0x0041e8000c101506 */
[----:B0-----:R-:W2:Y:S01]  /*8e180*/  LDL.LU.64 R26, [R1+0x1428] ;  /* 0x00142800011a7983 */ /* 0x001ea20000300a00 */
[----:B------:R-:W-:-:S03]  /*8e190*/  PRMT R2, R25, 0x7632, R2 ;  /* 0x0000763219027816 */ /* 0x000fc60000000002 */
[----:B--2---:R0:W-:Y:S01]  /*8e1a0*/  STG.E.U16 [R26.64], R21 ;  /* 0x000000151a007986 */ /* 0x0041e2000c101506 */
[----:B---3--:R1:W-:Y:S02]  /*8e1b0*/  STG.E.U16 [R22.64], R0 ;  /* 0x0000000016007986 */ /* 0x0083e4000c101506 */
[----:B------:R-:W-:Y:S02]  /*8e1c0*/  STG.E.U16 [R18.64], R25 ;  /* 0x0000001912007986 */ /* 0x000fe4000c101506 */
[----:B------:R2:W-:Y:S01]  /*8e1d0*/  STG.E.U16 [R14.64], R2 ;  /* 0x000000020e007986 */ /* 0x0005e2000c101506 */
[----:B------:R-:W-:Y:S04]  /*8e1e0*/  STG.E.U16 [R10.64], R20 ;  /* 0x000000140a007986 */ /* 0x000fe8000c101506 */
[----:B0-----:R-:W3:Y:S01]  /*8e1f0*/  LDL.LU R27, [R1+0x1420] ;  /* 0x00142000011b7983 */ /* 0x001ee20000300800 */
[----:B-1----:R-:W-:-:S02]  /*8e200*/  PRMT R0, R20, 0x7632, R0 ;  /* 0x0000763214007816 */ /* 0x002fc40000000000 */
[----:B--2---:R-:W-:-:S03]  /*8e210*/  PRMT R2, R3, 0x7632, R2 ;  /* 0x0000763203027816 */ /* 0x004fc60000000002 */
[----:B------:R-:W-:Y:S01]  /*8e220*/  STG.E.U16 [R16.64], R0 ;  /* 0x0000000010007986 */ /* 0x000fe2000c101506 */
[----:B------:R0:W-:Y:S02]  /*8e230*/  STG.E.U16 [R12.64], R3 ;  /* 0x000000030c007986 */ /* 0x0001e4000c101506 */
[----:B------:R-:W-:Y:S02]  /*8e240*/  STG.E.U16 [R8.64], R2 ;  /* 0x0000000208007986 */ /* 0x000fe4000c101506 */
[----:B------:R1:W-:Y:S01]  /*8e250*/  STG.E.U16 [R4.64], R24 ;  /* 0x0000001804007986 */ /* 0x0003e2000c101506 */
[----:B0-----:R-:W2:Y:S01]  /*8e260*/  LDL.LU.64 R12, [R1+0x11f0] ;  /* 0x0011f000010c7983 */ /* 0x001ea20000300a00 */
[----:B------:R-:W4:Y:S01]  /*8e270*/  LDL.LU R3, [R1+0x8c] ;  /* 0x00008c0001037983 */ /* 0x000f220000300800 */
[----:B------:R-:W-:Y:S01]  /*8e280*/  PRMT R0, R24, 0x7632, R0 ;  /* 0x0000763218007816 */ /* 0x000fe20000000000 */
[----:B-1----:R-:W2:Y:S02]  /*8e290*/  LDL.LU R4, [R1+0xc] ;  /* 0x00000c0001047983 */ /* 0x002ea40000300800 */
[----:B------:R-:W-:Y:S01]  /*8e2a0*/  IMAD.MOV.U32 R24, RZ, RZ, R7 ;  /* 0x000000ffff187224 */ /* 0x000fe200078e0007 */
[----:B------:R-:W2:Y:S01]  /*8e2b0*/  LDL.LU R8, [R1+0x17c] ;  /* 0x00017c0001087983 */ /* 0x000ea20000300800 */
[----:B------:R-:W2:Y:S02]  /*8e2c0*/  LDL.LU R7, [R1+0xfc] ;  /* 0x0000fc0001077983 */ /* 0x000ea40000300800 */
[----:B------:R-:W3:Y:S02]  /*8e2d0*/  LDL.LU R26, [R1+0x7c] ;  /* 0x00007c00011a7983 */ /* 0x000ee40000300800 */
        /* <DEDUP_REMOVED lines=16> */
[----:B0-----:R-:W2:Y:S04]  /*8e3e0*/  LDL.LU.64 R14, [R1+0x1168] ;  /* 0x00116800010e7983 */ /* 0x001ea80000300a00 */
[----:B--2---:R0:W-:Y:S04]  /*8e3f0*/  STL.64 [R1+0x13c0], R14 ;  /* 0x0013c00e01007387 */ /* 0x0041e80000100a00 */
[----:B0-----:R-:W2:Y:S04]  /*8e400*/  LDL.LU.64 R14, [R1+0x1198] ;  /* 0x00119800010e7983 */ /* 0x001ea80000300a00 */
[----:B--2---:R0:W-:Y:S04]  /*8e410*/  STL.64 [R1+0x13c8], R14 ;  /* 0x0013c80e01007387 */ /* 0x0041e80000100a00 */
[----:B0-----:R-:W2:Y:S04]  /*8e420*/  LDL.LU.64 R14, [R1+0x11a0] ;  /* 0x0011a000010e7983 */ /* 0x001ea80000300a00 */
[----:B------:R-:W-:Y:S01]  /*8e430*/  STG.E.U16 [R28.64], R0 ;  /* 0x000000001c007986 */ /* 0x000fe2000c101506 */
[----:B----4-:R-:W-:Y:S01]  /*8e440*/  PRMT R2, R3, 0x7632, R2 ;  /* 0x0000763203027816 */ /* 0x010fe20000000002 */
[----:B------:R-:W-:Y:S04]  /*8e450*/  STG.E.U16 [R12.64], R3 ;  /* 0x000000030c007986 */ /* 0x000fe8000c101506 */
[----:B---3--:R-:W-:Y:S04]  /*8e460*/  STG.E.U16 [R26.64], R2 ;  /* 0x000000021a007986 */ /* 0x008fe8000c101506 */
[----:B--2---:R0:W-:Y:S04]  /*8e470*/  STL.64 [R1+0x13d0], R14 ;  /* 0x0013d00e01007387 */ /* 0x0041e80000100a00 */
[----:B0-----:R-:W2:Y:S01]  /*8e480*/  LDL.LU.64 R14, [R1+0x11a8] ;  /* 0x0011a800010e7983 */ /* 0x001ea20000300a00 */
[----:B------:R-:W3:Y:S02]  /*8e490*/  LDL.LU R6, [R1+0x16c] ;  /* 0x00016c0001067983 */ /* 0x000ee40000300800 */
[----:B------:R-:W4:Y:S02]  /*8e4a0*/  LDL.LU.64 R28, [R1+0x1188] ;  /* 0x00118800011c7983 */ /* 0x000f240000300a00 */
[----:B------:R-:W2:Y:S01]  /*8e4b0*/  LDL.LU R9, [R1+0xec] ;  /* 0x0000ec0001097983 */ /* 0x000ea20000300800 */
[----:B------:R-:W2:Y:S01]  /*8e4c0*/  LDL.LU.64 R22, [R1+0x1160] ;  /* 0x0011600001167983 */ /* 0x000ea20000300a00 */
[----:B------:R-:W2:Y:S02]  /*8e4d0*/  LDL.LU R25, [R1+0x6c] ;  /* 0x00006c0001197983 */ /* 0x000ea40000300800 */
[----:B------:R-:W2:Y:S02]  /*8e4e0*/  LDL.LU.64 R18, [R1+0x1140] ;  /* 0x0011400001127983 */ /* 0x000ea40000300a00 */
[----:B------:R-:W2:Y:S01]  /*8e4f0*/  LDL.LU.64 R10, [R1+0x1138] ;  /* 0x00113800010a7983 */ /* 0x000ea20000300a00 */
[----:B------:R-:W2:Y:S01]  /*8e500*/  LDL.LU.64 R20, [R1+0x1130] ;  /* 0x0011300001147983 */ /* 0x000ea20000300a00 */
[----:B------:R-:W2:Y:S02]  /*8e510*/  LDL.LU.64 R16, [R1+0x1108] ;  /* 0x0011080001107983 */ /* 0x000ea40000300a00 */
[----:B------:R-:W2:Y:S02]  /*8e520*/  LDL.LU.64 R12, [R1+0x1128] ;  /* 0x00112800010c7983 */ /* 0x000ea40000300a00 */
[----:B------:R-:W2:Y:S01]  /*8e530*/  LDL.LU R3, [R1+0x15c] ;  /* 0x00015c0001037983 */ /* 0x000ea20000300800 */
[----:B------:R-:W2:Y:S01]  /*8e540*/  LDL.LU.64 R26, [R1+0x1418] ;  /* 0x00141800011a7983 */ /* 0x000ea20000300a00 */
        /* <DEDUP_REMOVED lines=15> */
[----:B------:R-:W3:Y:S03]  /*8e640*/  LDL.LU R7, [R1+0x13e0] ;  /* 0x0013e00001077983 */ /* 0x000ee60000300800 */
[----:B--2---:R0:W-:Y:S04]  /*8e650*/  STG.E.U16 [R26.64], R0 ;  /* 0x000000001a007986 */ /* 0x0041e8000c101506 */
        /* <DEDUP_REMOVED lines=9> */
[----:B------:R-:W4:Y:S01]  /*8e6f0*/  LDL.LU.64 R26, [R1+0x1180] ;  /* 0x00118000011a7983 */ /* 0x000f220000300a00 */
[----:B---3--:R-:W-:Y:S02]  /*8e700*/  PRMT R2, R6, 0x7632, R2 ;  /* 0x0000763206027816 */ /* 0x008fe40000000002 */
[----:B--2---:R0:W-:Y:S04]  /*8e710*/  STG.E.U16 [R14.64], R0 ;  /* 0x000000000e007986 */ /* 0x0041e8000c101506 */
[----:B0-----:R-:W2:Y:S01]  /*8e720*/  LDL.LU.64 R14, [R1+0x13b8] ;  /* 0x0013b800010e7983 */ /* 0x001ea20000300a00 */
[----:B------:R-:W-:-:S03]  /*8e730*/  PRMT R0, R9, 0x7632, R0 ;  /* 0x0000763209007816 */ /* 0x000fc60000000000 */
[----:B--2---:R0:W-:Y:S01]  /*8e740*/  STG.E.U16 [R14.64], R6 ;  /* 0x000000060e007986 */ /* 0x0041e2000c101506 */
[----:B----4-:R1:W-:Y:S02]  /*8e750*/  STG.E.U16 [R28.64], R2 ;  /* 0x000000021c007986 */ /* 0x0103e4000c101506 */
[----:B------:R-:W-:Y:S02]  /*8e760*/  STG.E.U16 [R26.64], R9 ;  /* 0x000000091a007986 */ /* 0x000fe4000c101506 */
[----:B------:R2:W-:Y:S01]  /*8e770*/  STG.E.U16 [R22.64], R0 ;  /* 0x0000000016007986 */ /* 0x0005e2000c101506 */
[----:B------:R-:W-:Y:S04]  /*8e780*/  STG.E.U16 [R18.64], R25 ;  /* 0x0000001912007986 */ /* 0x000fe8000c101506 */
[----:B0-----:R-:W3:Y:S01]  /*8e790*/  LDL.LU R15, [R1+0x13b0] ;  /* 0x0013b000010f7983 */ /* 0x001ee20000300800 */
[----:B-1----:R-:W-:Y:S01]  /*8e7a0*/  PRMT R2, R25, 0x7632, R2 ;  /* 0x0000763219027816 */ /* 0x002fe20000000002 */
[----:B------:R-:W4:Y:S01]  /*8e7b0*/  LDL.LU.64 R28, [R1+0x13a8] ;  /* 0x0013a800011c7983 */ /* 0x000f220000300a00 */
[----:B--2---:R-:W-:-:S03]  /*8e7c0*/  PRMT R0, R7, 0x7632, R0 ;  /* 0x0000763207007816 */ /* 0x004fc60000000000 */
[----:B------:R0:W-:Y:S01]  /*8e7d0*/  STG.E.U16 [R10.64], R2 ;  /* 0x000000020a007986 */ /* 0x0001e2000c101506 */
[----:B------:R-:W-:Y:S02]  /*8e7e0*/  STG.E.U16 [R20.64], R7 ;  /* 0x0000000714007986 */ /* 0x000fe4000c101506 */
[----:B------:R1:W-:Y:S02]  /*8e7f0*/  STG.E.U16 [R16.64], R0 ;  /* 0x0000000010007986 */ /* 0x0003e4000c101506 */
[----:B------:R2:W-:Y:S01]  /*8e800*/  STG.E.U16 [R12.64], R3 ;  /* 0x000000030c007986 */ /* 0x0005e2000c101506 */
[----:B0-----:R-:W-:Y:S01]  /*8e810*/  PRMT R2, R3, 0x7632, R2 ;  /* 0x0000763203027816 */ /* 0x001fe20000000002 */
[----:B-1----:R-:W3:Y:S01]  /*8e820*/  LDL.LU.64 R16, [R1+0x1118] ;  /* 0x0011180001107983 */ /* 0x002ee20000300a00 */
[----:B--2---:R-:W2:Y:S02]  /*8e830*/  LDL.LU.64 R12, [R1+0x1100] ;  /* 0x00110000010c7983 */ /* 0x004ea40000300a00 */
[----:B------:R-:W2:Y:S01]  /*8e840*/  LDL.LU.64 R10, [R1+0x10e0] ;  /* 0x0010e000010a7983 */ /* 0x000ea20000300a00 */
[----:B------:R0:W-:Y:S01]  /*8e850*/  STG.E.U16 [R4.64], R2 ;  /* 0x0000000204007986 */ /* 0x0001e2000c101506 */
[----:B------:R-:W2:Y:S03]  /*8e860*/  LDL.LU R3, [R1+0x14c] ;  /* 0x00014c0001037983 */ /* 0x000ea60000300800 */
[----:B0-----:R-:W2:Y:S01]  /*8e870*/  LDL.LU R4, [R1+0xcc] ;  /* 0x0000cc0001047983 */ /* 0x001ea20000300800 */
[----:B------:R-:W3:Y:S03]  /*8e880*/  LDL.LU R14, [R1+0x4c] ;  /* 0x00004c00010e7983 */ /* 0x000ee60000300800 */
        /* <DEDUP_REMOVED lines=18> */
[----:B0-----:R-:W2:Y:S01]  /*8e9b0*/  LDL.LU.64 R18, [R1+0xbd8] ;  /* 0x000bd80001127983 */ /* 0x001ea20000300a00 */
[----:B----4-:R-:W-:-:S02]  /*8e9c0*/  PRMT R0, R29, 0x7632, R0 ;  /* 0x000076321d007816 */ /* 0x010fc40000000000 */
[----:B------:R-:W-:Y:S01]  /*8e9d0*/  PRMT R2, R28, 0x7632, R2 ;  /* 0x000076321c027816 */ /* 0x000fe20000000002 */
[----:B------:R-:W-:Y:S02]  /*8e9e0*/  STG.E.U16 [R16.64], R29 ;  /* 0x0000001d10007986 */ /* 0x000fe4000c101506 */
[----:B------:R-:W-:Y:S02]  /*8e9f0*/  STG.E.U16 [R12.64], R0 ;  /* 0x000000000c007986 */ /* 0x000fe4000c101506 */
[----:B------:R-:W-:Y:S01]  /*8ea00*/  STG.E.U16 [R10.64], R28 ;  /* 0x0000001c0a007986 */ /* 0x000fe2000c101506 */
[----:B---3--:R-:W-:Y:S04]  /*8ea10*/  STG.E.U16 [R14.64], R2 ;  /* 0x000000020e007986 */ /* 0x008fe8000c101506 */
[----:B--2---:R0:W-:Y:S04]  /*8ea20*/  STL.64 [R1+0x1350], R18 ;  /* 0x0013501201007387 */ /* 0x0041e80000100a00 */
[----:B0-----:R-:W2:Y:S01]  /*8ea30*/  LDL.LU.64 R18, [R1+0x1080] ;  /* 0x0010800001127983 */ /* 0x001ea20000300a00 */
[----:B------:R-:W3:Y:S02]  /*8ea40*/  LDL.LU R9, [R1+0x13c] ;  /* 0x00013c0001097983 */ /* 0x000ee40000300800 */
[----:B------:R-:W4:Y:S02]  /*8ea50*/  LDL.LU R5, [R1+0xbc] ;  /* 0x0000bc0001057983 */ /* 0x000f240000300800 */
[----:B------:R-:W2:Y:S01]  /*8ea60*/  LDL.LU.64 R6, [R1+0x9b0] ;  /* 0x0009b00001067983 */ /* 0x000ea20000300a00 */
[----:B------:R-:W2:Y:S01]  /*8ea70*/  LDL.LU.64 R26, [R1+0x7f8] ;  /* 0x0007f800011a7983 */ /* 0x000ea20000300a00 */
[----:B------:R-:W2:Y:S02]  /*8ea80*/  LDL.LU R25, [R1+0x3c] ;  /* 0x00003c0001197983 */ /* 0x000ea40000300800 */
[----:B------:R-:W2:Y:S02]  /*8ea90*/  LDL.LU.64 R22, [R1+0x828] ;  /* 0x0008280001167983 */ /* 0x000ea40000300a00 */
[----:B------:R-:W2:Y:S01]  /*8eaa0*/  LDL.LU.64 R20, [R1+0x810] ;  /* 0x0008100001147983 */ /* 0x000ea20000300a00 */
[----:B------:R-:W2:Y:S01]  /*8eab0*/  LDL.LU.64 R16, [R1+0x7d0] ;  /* 0x0007d00001107983 */ /* 0x000ea20000300a00 */
[----:B------:R-:W2:Y:S02]  /*8eac0*/  LDL.LU.64 R12, [R1+0x798] ;  /* 0x00079800010c7983 */ /* 0x000ea40000300a00 */
[----:B------:R-:W2:Y:S02]  /*8ead0*/  LDL.LU R11, [R1+0x13a0] ;  /* 0x0013a000010b7983 */ /* 0x000ea40000300800 */
[----:B------:R-:W2:Y:S01]  /*8eae0*/  LDL.LU.64 R28, [R1+0x778] ;  /* 0x00077800011c7983 */ /* 0x000ea20000300a00 */
[----:B------:R-:W2:Y:S04]  /*8eaf0*/  LDL.LU.64 R14, [R1+0x1398] ;  /* 0x00139800010e7983 */ /* 0x000ea80000300a00 */
[----:B--2---:R0:W-:Y:S04]  /*8eb00*/  STG.E.U16 [R14.64], R11 ;  /* 0x0000000b0e007986 */ /* 0x0041e8000c101506 */
[----:B0-----:R-:W2:Y:S01]  /*8eb10*/  LDL.LU.64 R14, [R1+0x1390] ;  /* 0x00139000010e7983 */ /* 0x001ea20000300a00 */
[----:B------:R-:W-:-:S02]  /*8eb20*/  PRMT R0, R11, 0x7632, R0 ;  /* 0x000076320b007816 */ /* 0x000fc40000000000 */
        /* <DEDUP_REMOVED lines=26> */
[----:B0-----:R-:W2:Y:S01]  /*8ecd0*/  LDL.LU R19, [R1+0x1338] ;  /* 0x0013380001137983 */ /* 0x001ea20000300800 */
[----:B----4-:R-:W-:Y:S01]  /*8ece0*/  PRMT R0, R5, 0x7632, R0 ;  /* 0x0000763205007816 */ /* 0x010fe20000000000 */
[----:B------:R-:W-:Y:S02]  /*8ecf0*/  STG.E.U16 [R14.64], R9 ;  /* 0x000000090e007986 */ /* 0x000fe4000c101506 */
[----:B------:R-:W-:Y:S01]  /*8ed00*/  STG.E.U16 [R10.64], R2 ;  /* 0x000000020a007986 */ /* 0x000fe2000c101506 */
[----:B------:R-:W-:Y:S01]  /*8ed10*/  STG.E.U16 [R6.64], R5 ;  /* 0x0000000506007986 */ /* 0x000fe2000c101506 */
[----:B------:R0:W-:Y:S02]  /*8ed20*/  STG.E.U16 [R26.64], R0 ;  /* 0x000000001a007986 */ /* 0x0001e4000c101506 */
[----:B------:R-:W-:Y:S01]  /*8ed30*/  STG.E.U16 [R22.64], R25 ;  /* 0x0000001916007986 */ /* 0x000fe2000c101506 */
[----:B0-----:R-:W-:-:S05]  /*8ed40*/  PRMT R0, R25, 0x7632, R0 ;  /* 0x0000763219007816 */ /* 0x001fca0000000000 */
[----:B------:R-:W-:Y:S04]  /*8ed50*/  STG.E.U16 [R20.64], R0 ;  /* 0x0000000014007986 */ /* 0x000fe8000c101506 */
[----:B--2---:R0:W-:Y:S01]  /*8ed60*/  STG.E.U16 [R16.64], R19 ;  /* 0x0000001310007986 */ /* 0x0041e2000c101506 */
[----:B------:R-:W-:-:S03]  /*8ed70*/  PRMT R2, R19, 0x7632, R2 ;  /* 0x0000763213027816 */ /* 0x000fc60000000002 */
[----:B0-----:R-:W2:Y:S01]  /*8ed80*/  LDL.LU R16, [R1+0x230] ;  /* 0x0002300001107983 */ /* 0x001ea20000300800 */
[----:B------:R-:W2:Y:S02]  /*8ed90*/  LDL.LU R17, [R1+0x234] ;  /* 0x0002340001117983 */ /* 0x000ea40000300800 */
[----:B------:R-:W3:Y:S02]  /*8eda0*/  LDL.LU R18, [R1+0x238] ;  /* 0x0002380001127983 */ /* 0x000ee40000300800 */
[----:B------:R-:W3:Y:S01]  /*8edb0*/  LDL.LU R19, [R1+0x23c] ;  /* 0x00023c0001137983 */ /* 0x000ee20000300800 */
[----:B------:R0:W-:Y:S04]  /*8edc0*/  STG.E.U16 [R12.64], R2 ;  /* 0x000000020c007986 */ /* 0x0001e8000c101506 */
[----:B---3--:R-:W-:Y:S01]  /*8edd0*/  STL.64 [R1+0x12d8], R18 ;  /* 0x0012d81201007387 */ /* 0x008fe20000100a00 */
[----:B--2---:R1:W-:Y:S02]  /*8ede0*/  STL.64 [R1+0x12d0], R16 ;  /* 0x0012d01001007387 */ /* 0x0043e40000100a00 */
[----:B0-----:R-:W2:Y:S02]  /*8edf0*/  LDL.LU R12, [R1+0x220] ;  /* 0x00022000010c7983 */ /* 0x001ea40000300800 */
[----:B------:R-:W2:Y:S01]  /*8ee00*/  LDL.LU R13, [R1+0x224] ;  /* 0x00022400010d7983 */ /* 0x000ea20000300800 */
[----:B------:R-:W3:Y:S01]  /*8ee10*/  LDL.LU R14, [R1+0x228] ;  /* 0x00022800010e7983 */ /* 0x000ee20000300800 */
[----:B------:R-:W3:Y:S03]  /*8ee20*/  LDL.LU R15, [R1+0x22c] ;  /* 0x00022c00010f7983 */ /* 0x000ee60000300800 */
[----:B---3--:R-:W-:Y:S01]  /*8ee30*/  STL.64 [R1+0x12e8], R14 ;  /* 0x0012e80e01007387 */ /* 0x008fe20000100a00 */
[----:B--2---:R-:W-:Y:S02]  /*8ee40*/  STL.64 [R1+0x12e0], R12 ;  /* 0x0012e00c01007387 */ /* 0x004fe40000100a00 */
[----:B-1----:R-:W2:Y:S02]  /*8ee50*/  LDL.LU R16, [R1+0x250] ;  /* 0x0002500001107983 */ /* 0x002ea40000300800 */
[----:B------:R-:W2:Y:S01]  /*8ee60*/  LDL.LU R17, [R1+0x254] ;  /* 0x0002540001117983 */ /* 0x000ea20000300800 */
[----:B------:R-:W3:Y:S01]  /*8ee70*/  LDL.LU R18, [R1+0x258] ;  /* 0x0002580001127983 */ /* 0x000ee20000300800 */
[----:B------:R-:W3:Y:S02]  /*8ee80*/  LDL.LU R19, [R1+0x25c] ;  /* 0x00025c0001137983 */ /* 0x000ee40000300800 */
[----:B------:R-:W4:Y:S02]  /*8ee90*/  LDL.LU.64 R22, [R1+0x768] ;  /* 0x0007680001167983 */ /* 0x000f240000300a00 */
[----:B----4-:R0:W-:Y:S04]  /*8eea0*/  STL.64 [R1+0x1318], R22 ;  /* 0x0013181601007387 */ /* 0x0101e80000100a00 */
[----:B0-----:R-:W4:Y:S04]  /*8eeb0*/  LDL.LU.64 R22, [R1+0x770] ;  /* 0x0007700001167983 */ /* 0x001f280000300a00 */
[----:B----4-:R0:W-:Y:S04]  /*8eec0*/  STL.64 [R1+0x1328], R22 ;  /* 0x0013281601007387 */ /* 0x0101e80000100a00 */
[----:B0-----:R-:W4:Y:S04]  /*8eed0*/  LDL.LU.64 R22, [R1+0x7a0] ;  /* 0x0007a00001167983 */ /* 0x001f280000300a00 */
[----:B----4-:R0:W-:Y:S04]  /*8eee0*/  STL.64 [R1+0x1330], R22 ;  /* 0x0013301601007387 */ /* 0x0101e80000100a00 */
[----:B0-----:R-:W4:Y:S01]  /*8eef0*/  LDL.LU.64 R22, [R1+0x7c0] ;  /* 0x0007c00001167983 */ /* 0x001f220000300a00 */
[----:B------:R-:W2:Y:S03]  /*8ef00*/  LDL.LU.64 R20, [R1+0x750] ;  /* 0x0007500001147983 */ /* 0x000ea60000300a00 */
[----:B--2---:R0:W-:Y:S04]  /*8ef10*/  STL.64 [R1+0x1308], R20 ;  /* 0x0013081401007387 */ /* 0x0041e80000100a00 */
[----:B0-----:R-:W2:Y:S01]  /*8ef20*/  LDL.LU.64 R20, [R1+0x760] ;  /* 0x0007600001147983 */ /* 0x001ea20000300a00 */
[----:B---3--:R-:W-:Y:S02]  /*8ef30*/  STL.64 [R1+0x12f8], R18 ;  /* 0x0012f81201007387 */ /* 0x008fe40000100a00 */
[----:B------:R-:W-:Y:S02]  /*8ef40*/  STL.64 [R1+0x12f0], R16 ;  /* 0x0012f01001007387 */ /* 0x000fe40000100a00 */
[----:B------:R-:W3:Y:S01]  /*8ef50*/  LDL.LU R12, [R1+0x260] ;  /* 0x00026000010c7983 */ /* 0x000ee20000300800 */
[----:B------:R-:W3:Y:S01]  /*8ef60*/  LDL.LU R13, [R1+0x264] ;  /* 0x00026400010d7983 */ /* 0x000ee20000300800 */
[----:B------:R-:W-:-:S03]  /*8ef70*/  PRMT R0, R4, 0x7632, R0 ;  /* 0x0000763204007816 */ /* 0x000fc60000000000 */
[----:B------:R-:W-:Y:S04]  /*8ef80*/  STG.E.U16 [R28.64], R4 ;  /* 0x000000041c007986 */ /* 0x000fe8000c101506 */
[----:B----4-:R-:W-:Y:S04]  /*8ef90*/  STG.E.U16 [R22.64], R0 ;  /* 0x0000000016007986 */ /* 0x010fe8000c101506 */
[----:B---3--:R0:W-:Y:S01]  /*8efa0*/  STL.64 [R1+0x1300], R12 ;  /* 0x0013000c01007387 */ /* 0x0081e20000100a00 */
[----:B------:R-:W3:Y:S02]  /*8efb0*/  LDL.LU R14, [R1+0x268] ;  /* 0x00026800010e7983 */ /* 0x000ee40000300800 */
[----:B------:R-:W3:Y:S01]  /*8efc0*/  LDL.LU R15, [R1+0x26c] ;  /* 0x00026c00010f7983 */ /* 0x000ee20000300800 */
[----:B0-----:R-:W4:Y:S01]  /*8efd0*/  LDL.LU.64 R12, [R1+0x378] ;  /* 0x00037800010c7983 */ /* 0x001f220000300a00 */
        /* <DEDUP_REMOVED lines=16> */
[----:B------:R-:W2:Y:S01]  /*8f0e0*/  LDL.LU.64 R22, [R1+0x1330] ;  /* 0x0013300001167983 */ /* 0x000ea20000300a00 */
[----:B------:R-:W-:-:S02]  /*8f0f0*/  PRMT R2, R3, 0x7632, R2 ;  /* 0x0000763203027816 */ /* 0x000fc40000000002 */
[----:B--2---:R0:W-:Y:S04]  /*8f100*/  STG.E.U16 [R22.64], R3 ;  /* 0x0000000316007986 */ /* 0x0041e8000c101506 */
[----:B0-----:R-:W2:Y:S01]  /*8f110*/  LDL.LU.64 R22, [R1+0x1328] ;  /* 0x0013280001167983 */ /* 0x001ea20000300a00 */
[----:B------:R-:W3:Y:S03]  /*8f120*/  LDL.LU R3, [R1+0x1320] ;  /* 0x0013200001037983 */ /* 0x000ee60000300800 */
[----:B--2---:R0:W-:Y:S04]  /*8f130*/  STG.E.U16 [R22.64], R2 ;  /* 0x0000000216007986 */ /* 0x0041e8000c101506 */
[----:B0-----:R-:W2:Y:S01]  /*8f140*/  LDL.LU.64 R22, [R1+0x1318] ;  /* 0x0013180001167983 */ /* 0x001ea20000300a00 */
[----:B------:R-:W-:-:S03]  /*8f150*/  PRMT R0, R8, 0x7632, R0 ;  /* 0x0000763208007816 */ /* 0x000fc60000000000 */
[----:B--2---:R0:W-:Y:S02]  /*8f160*/  STG.E.U16 [R22.64], R8 ;  /* 0x0000000816007986 */ /* 0x0041e4000c101506 */
[----:B------:R1:W-:Y:S02]  /*8f170*/  STG.E.U16 [R20.64], R0 ;  /* 0x0000000014007986 */ /* 0x0003e4000c101506 */
[----:B0-----:R-:W2:Y:S01]  /*8f180*/  LDL.LU R23, [R1+0x1310] ;  /* 0x0013100001177983 */ /* 0x001ea20000300800 */
[----:B-1----:R-:W3:Y:S03]  /*8f190*/  LDL.LU.64 R20, [R1+0x1308] ;  /* 0x0013080001147983 */ /* 0x002ee60000300a00 */
[----:B------:R-:W0:Y:S01]  /*8f1a0*/  S2R R8, SR_TID.X ;  /* 0x0000000000087919 */ /* 0x000e220000002100 */
[----:B------:R-:W4:Y:S01]  /*8f1b0*/  LDL.LU R0, [R1+0x125c] ;  /* 0x00125c0001007983 */ /* 0x000f220000300800 */
[----:B0-----:R-:W-:-:S02]  /*8f1c0*/  LOP3.LUT R8, R8, 0x1c, RZ, 0xc0, !PT ;  /* 0x0000001c08087812 */ /* 0x001fc400078ec0ff */
[----:B--2---:R-:W-:Y:S01]  /*8f1d0*/  PRMT R2, R23, 0x7632, R2 ;  /* 0x0000763217027816 */ /* 0x004fe20000000002 */
[----:B---3--:R0:W-:Y:S04]  /*8f1e0*/  STG.E.U16 [R20.64], R23 ;  /* 0x0000001714007986 */ /* 0x0081e8000c101506 */
[----:B----4-:R1:W-:Y:S01]  /*8f1f0*/  STG.E.U16 [R12.64], R2 ;  /* 0x000000020c007986 */ /* 0x0103e2000c101506 */
[----:B------:R-:W-:Y:S06]  /*8f200*/  BAR.SYNC.DEFER_BLOCKING 0x0 ;  /* 0x0000000000007b1d */ /* 0x000fec0000010000 */
[----:B0-----:R-:W2:Y:S01]  /*8f210*/  LDL.LU R20, [R1+0x240] ;  /* 0x0002400001147983 */ /* 0x001ea20000300800 */
[----:B------:R-:W2:Y:S02]  /*8f220*/  LDL.LU R21, [R1+0x244] ;  /* 0x0002440001157983 */ /* 0x000ea40000300800 */
[----:B------:R-:W2:Y:S02]  /*8f230*/  LDL.LU R22, [R1+0x248] ;  /* 0x0002480001167983 */ /* 0x000ea40000300800 */
[----:B------:R-:W2:Y:S01]  /*8f240*/  LDL.LU R23, [R1+0x24c] ;  /* 0x00024c0001177983 */ /* 0x000ea20000300800 */
[----:B-1----:R-:W3:Y:S01]  /*8f250*/  LDL.LU.64 R12, [R1+0x1300] ;  /* 0x00130000010c7983 */ /* 0x002ee20000300a00 */
[----:B------:R-:W4:Y:S03]  /*8f260*/  LDL.LU R2, [R1+0x838] ;  /* 0x0008380001027983 */ /* 0x000f260000300800 */
[----:B------:R0:W-:Y:S04]  /*8f270*/  STS.128 [R8.X4], R16 ;  /* 0x0000001008007388 */ /* 0x0001e80000004c00 */
[----:B0-----:R-:W2:Y:S01]  /*8f280*/  LDL.LU.64 R18, [R1+0x12f8] ;  /* 0x0012f80001127983 */ /* 0x001ea20000300a00 */
[----:B------:R-:W2:Y:S03]  /*8f290*/  LDL.LU.64 R16, [R1+0x12f0] ;  /* 0x0012f00001107983 */ /* 0x000ea60000300a00 */
[----:B---3--:R0:W-:Y:S04]  /*8f2a0*/  STS.128 [R8.X4+0x80], R12 ;  /* 0x0000800c08007388 */ /* 0x0081e80000004c00 */
[----:B0-----:R-:W3:Y:S01]  /*8f2b0*/  LDL.LU.64 R14, [R1+0x12e8] ;  /* 0x0012e800010e7983 */ /* 0x001ee20000300a00 */
[----:B------:R-:W3:Y:S03]  /*8f2c0*/  LDL.LU.64 R12, [R1+0x12e0] ;  /* 0x0012e000010c7983 */ /* 0x000ee60000300a00 */
[----:B--2---:R0:W-:Y:S04]  /*8f2d0*/  STS.128 [R8.X4+0x100], R16 ;  /* 0x0001001008007388 */ /* 0x0041e80000004c00 */
[----:B0-----:R-:W2:Y:S01]  /*8f2e0*/  LDL.LU.64 R18, [R1+0x12d8] ;  /* 0x0012d80001127983 */ /* 0x001ea20000300a00 */
[----:B------:R-:W2:Y:S01]  /*8f2f0*/  LDL.LU.64 R16, [R1+0x12d0] ;  /* 0x0012d00001107983 */ /* 0x000ea20000300a00 */
[----:B------:R-:W-:-:S02]  /*8f300*/  FSEL R0, R0, -INF , P4 ;  /* 0xff80000000007808 */ /* 0x000fc40002000000 */
[----:B------:R-:W-:Y:S02]  /*8f310*/  FSEL R4, R4, -INF , P2 ;  /* 0xff80000004047808 */ /* 0x000fe40001000000 */
[----:B------:R-:W-:Y:S02]  /*8f320*/  FSEL R5, R5, -INF , P1 ;  /* 0xff80000005057808 */ /* 0x000fe40000800000 */
[----:B------:R-:W-:Y:S01]  /*8f330*/  FSEL R6, R6, -INF , P0 ;  /* 0xff80000006067808 */ /* 0x000fe20000000000 */
[----:B------:R-:W-:Y:S01]  /*8f340*/  FFMA R26, R0, 0.69314718246459960938, R26 ;  /* 0x3f317218001a7823 */ /* 0x000fe2000000001a */
[----:B------:R-:W-:Y:S02]  /*8f350*/  FSEL R0, R11, -INF , P3 ;  /* 0xff8000000b007808 */ /* 0x000fe40001800000 */
[----:B------:R-:W-:Y:S01]  /*8f360*/  FSEL R7, R7, -INF , P5 ;  /* 0xff80000007077808 */ /* 0x000fe20002800000 */
[----:B----4-:R-:W-:Y:S02]  /*8f370*/  FFMA R25, R25, 0.69314718246459960938, R2 ;  /* 0x3f31721819197823 */ /* 0x010fe40000000002 */
[----:B------:R-:W-:-:S02]  /*8f380*/  FFMA R4, R4, 0.69314718246459960938, R10 ;  /* 0x3f31721804047823 */ /* 0x000fc4000000000a */
[----:B------:R-:W-:Y:S02]  /*8f390*/  FFMA R5, R5, 0.69314718246459960938, R9 ;  /* 0x3f31721805057823 */ /* 0x000fe40000000009 */
[----:B------:R-:W-:Y:S02]  /*8f3a0*/  FFMA R27, R0, 0.69314718246459960938, R27 ;  /* 0x3f317218001b7823 */ /* 0x000fe4000000001b */
[----:B------:R-:W-:Y:S02]  /*8f3b0*/  FFMA R6, R6, 0.69314718246459960938, R28 ;  /* 0x3f31721806067823 */ /* 0x000fe4000000001c */
[----:B------:R-:W-:Y:S01]  /*8f3c0*/  FFMA R7, R7, 0.69314718246459960938, R29 ;  /* 0x3f31721807077823 */ /* 0x000fe2000000001d */
[----:B------:R-:W-:Y:S04]  /*8f3d0*/  STS.128 [R8.X4+0x180], R20 ;  /* 0x0001801408007388 */ /* 0x000fe80000004c00 */
[----:B------:R-:W0:Y:S04]  /*8f3e0*/  S2R R29, SR_TID.X ;  /* 0x00000000001d7919 */ /* 0x000e280000002100 */
[----:B------:R-:W0:Y:S02]  /*8f3f0*/  S2R R28, SR_CTAID.X ;  /* 0x00000000001c7919 */ /* 0x000e240000002500 */
[----:B0-----:R-:W-:-:S04]  /*8f400*/  PRMT R2, R29, 0x6540, R28 ;  /* 0x000065401d027816 */ /* 0x001fc8000000001c */
[C---:B------:R-:W-:Y:S01]  /*8f410*/  SHF.L.U32 R9, R2.reuse, 0x2, RZ ;  /* 0x0000000202097819 */ /* 0x040fe200000006ff */
[----:B------:R-:W-:Y:S01]  /*8f420*/  IMAD.HI R11, R2, 0x4, RZ ;  /* 0x00000004020b7827 */ /* 0x000fe200078e02ff */
[----:B--2---:R-:W-:Y:S03]  /*8f430*/  STS.128 [R8.X4+0x200], R16 ;  /* 0x0002001008007388 */ /* 0x004fe60000004c00 */
[----:B---3--:R-:W-:Y:S02]  /*8f440*/  STS.128 [R8.X4+0x280], R12 ;  /* 0x0002800c08007388 */ /* 0x008fe40000004c00 */
[----:B------:R-:W-:Y:S02]  /*8f450*/  STS.128 [R8.X4+0x300], R24 ;  /* 0x0003001808007388 */ /* 0x000fe40000004c00 */
[----:B------:R0:W-:Y:S01]  /*8f460*/  STS.128 [R8.X4+0x380], R4 ;  /* 0x0003800408007388 */ /* 0x0001e20000004c00 */
[----:B------:R-:W-:Y:S06]  /*8f470*/  BAR.SYNC.DEFER_BLOCKING 0x0 ;  /* 0x0000000000007b1d */ /* 0x000fec0000010000 */
[----:B0-----:R-:W0:Y:S04]  /*8f480*/  S2R R8, SR_CTAID.Y ;  /* 0x0000000000087919 */ /* 0x001e280000002600 */
[----:B------:R-:W1:Y:S01]  /*8f490*/  LDS R3, [R3] ;  /* 0x0000000003037984 */ /* 0x000e620000000800 */
[----:B0-----:R-:W-:-:S05]  /*8f4a0*/  IMAD R0, R8, c[0x0][0x1cc], RZ ;  /* 0x0000730008007a24 */ /* 0x001fca00078e02ff */
[C---:B------:R-:W-:Y:S01]  /*8f4b0*/  SHF.L.U32 R8, R0.reuse, 0x2, RZ ;  /* 0x0000000200087819 */ /* 0x040fe200000006ff */
[----:B------:R-:W-:-:S03]  /*8f4c0*/  IMAD.HI R0, R0, 0x4, RZ ;  /* 0x0000000400007827 */ /* 0x000fc600078e02ff */
[----:B------:R-:W-:-:S04]  /*8f4d0*/  IADD3 R8, P0, P1, R9, c[0x0][0x180], R8 ;  /* 0x0000600009087a10 */ /* 0x000fc8000791e008 */
[----:B------:R-:W-:-:S05]  /*8f4e0*/  IADD3.X R9, R11, c[0x0][0x184], R0, P0, P1 ;  /* 0x000061000b097a10 */ /* 0x000fca00007e2400 */
[----:B-1----:R-:W-:Y:S01]  /*8f4f0*/  STG.E [R8.64], R3 ;  /* 0x0000000308007986 */ /* 0x002fe2000c101906 */
[----:B------:R-:W-:Y:S05]  /*8f500*/  EXIT ;  /* 0x000000000000794d */ /* 0x000fea0003800000 */
.L_x_2:
[----:B------:R-:W-:-:S00]  /*8f510*/  BRA `(.L_x_2) ;  /* 0xfffffff000007947 */ /* 0x000fc0000383ffff */
[----:B------:R-:W-:-:S00]  /*8f520*/  NOP ;  /* 0x0000000000007918 */ /* 0x000fc00000000000 */
        /* <DEDUP_REMOVED lines=13> */
.L_x_3:


//--------------------- .nv.global.init           --------------------------
	.section	.nv.global.init,"aw",@progbits
.nv.global.init:
	.type		_$_str,@object
	.size		_$_str,(.L_0 - _$_str)
_$_str:
        /*0000*/ 	.byte	0x5f, 0x5f, 0x43, 0x55, 0x44, 0x41, 0x5f, 0x46, 0x54, 0x5a, 0x00
.L_0:


//--------------------- .nv.shared.attn_fwd       --------------------------
	.section	.nv.shared.attn_fwd,"aw",@nobits
	.sectionflags	@""
	.align	16
